	.headerflags	@"EF_CUDA_TEXMODE_UNIFIED EF_CUDA_64BIT_ADDRESS EF_CUDA_SM89 EF_CUDA_VIRTUAL_SM(EF_CUDA_SM89)"
	.elftype	@"ET_EXEC"


//--------------------- .nv.info                  --------------------------
	.section	.nv.info,"",@"SHT_CUDA_INFO"
	.align	4


	//----- nvinfo : EIATTR_REGCOUNT
	.align		4
        /*0000*/ 	.byte	0x04, 0x2f
        /*0002*/ 	.short	(.L_27 - .L_26)
	.align		4
.L_26:
        /*0004*/ 	.word	index@(sleepParticles_cuda_kernel_forward)
        /*0008*/ 	.word	0x00000016


	//----- nvinfo : EIATTR_MIN_STACK_SIZE
	.align		4
.L_27:
        /*000c*/ 	.byte	0x04, 0x12
        /*000e*/ 	.short	(.L_29 - .L_28)
	.align		4
.L_28:
        /*0010*/ 	.word	index@($__internal_39_$__cuda_sm3x_div_rn_noftz_f32_slowpath)
        /*0014*/ 	.word	0x00000000


	//----- nvinfo : EIATTR_FRAME_SIZE
	.align		4
.L_29:
        /*0018*/ 	.byte	0x04, 0x11
        /*001a*/ 	.short	(.L_31 - .L_30)
	.align		4
.L_30:
        /*001c*/ 	.word	index@($__internal_39_$__cuda_sm3x_div_rn_noftz_f32_slowpath)
        /*0020*/ 	.word	0x00000000


	//----- nvinfo : EIATTR_MIN_STACK_SIZE
	.align		4
.L_31:
        /*0024*/ 	.byte	0x04, 0x12
        /*0026*/ 	.short	(.L_33 - .L_32)
	.align		4
.L_32:
        /*0028*/ 	.word	index@($__internal_38_$__cuda_sm20_sqrt_rn_f32_slowpath)
        /*002c*/ 	.word	0x00000000


	//----- nvinfo : EIATTR_FRAME_SIZE
	.align		4
.L_33:
        /*0030*/ 	.byte	0x04, 0x11
        /*0032*/ 	.short	(.L_35 - .L_34)
	.align		4
.L_34:
        /*0034*/ 	.word	index@($__internal_38_$__cuda_sm20_sqrt_rn_f32_slowpath)
        /*0038*/ 	.word	0x00000000


	//----- nvinfo : EIATTR_MIN_STACK_SIZE
	.align		4
.L_35:
        /*003c*/ 	.byte	0x04, 0x12
        /*003e*/ 	.short	(.L_37 - .L_36)
	.align		4
.L_36:
        /*0040*/ 	.word	index@(sleepParticles_cuda_kernel_forward)
        /*0044*/ 	.word	0x00000000


	//----- nvinfo : EIATTR_FRAME_SIZE
	.align		4
.L_37:
        /*0048*/ 	.byte	0x04, 0x11
        /*004a*/ 	.short	(.L_39 - .L_38)
	.align		4
.L_38:
        /*004c*/ 	.word	index@(sleepParticles_cuda_kernel_forward)
        /*0050*/ 	.word	0x00000000


	//----- nvinfo : EIATTR_REGCOUNT
	.align		4
.L_39:
        /*0054*/ 	.byte	0x04, 0x2f
        /*0056*/ 	.short	(.L_41 - .L_40)
	.align		4
.L_40:
        /*0058*/ 	.word	index@(sleepParticles_cuda_kernel_backward)
        /*005c*/ 	.word	0x0000001e


	//----- nvinfo : EIATTR_MIN_STACK_SIZE
	.align		4
.L_41:
        /*0060*/ 	.byte	0x04, 0x12
        /*0062*/ 	.short	(.L_43 - .L_42)
	.align		4
.L_42:
        /*0064*/ 	.word	index@($__internal_37_$__cuda_sm3x_div_rn_noftz_f32_slowpath)
        /*0068*/ 	.word	0x00000000


	//----- nvinfo : EIATTR_FRAME_SIZE
	.align		4
.L_43:
        /*006c*/ 	.byte	0x04, 0x11
        /*006e*/ 	.short	(.L_45 - .L_44)
	.align		4
.L_44:
        /*0070*/ 	.word	index@($__internal_37_$__cuda_sm3x_div_rn_noftz_f32_slowpath)
        /*0074*/ 	.word	0x00000000


	//----- nvinfo : EIATTR_MIN_STACK_SIZE
	.align		4
.L_45:
        /*0078*/ 	.byte	0x04, 0x12
        /*007a*/ 	.short	(.L_47 - .L_46)
	.align		4
.L_46:
        /*007c*/ 	.word	index@($__internal_36_$__cuda_sm20_sqrt_rn_f32_slowpath)
        /*0080*/ 	.word	0x00000000


	//----- nvinfo : EIATTR_FRAME_SIZE
	.align		4
.L_47:
        /*0084*/ 	.byte	0x04, 0x11
        /*0086*/ 	.short	(.L_49 - .L_48)
	.align		4
.L_48:
        /*0088*/ 	.word	index@($__internal_36_$__cuda_sm20_sqrt_rn_f32_slowpath)
        /*008c*/ 	.word	0x00000000


	//----- nvinfo : EIATTR_MIN_STACK_SIZE
	.align		4
.L_49:
        /*0090*/ 	.byte	0x04, 0x12
        /*0092*/ 	.short	(.L_51 - .L_50)
	.align		4
.L_50:
        /*0094*/ 	.word	index@(sleepParticles_cuda_kernel_backward)
        /*0098*/ 	.word	0x00000000


	//----- nvinfo : EIATTR_FRAME_SIZE
	.align		4
.L_51:
        /*009c*/ 	.byte	0x04, 0x11
        /*009e*/ 	.short	(.L_53 - .L_52)
	.align		4
.L_52:
        /*00a0*/ 	.word	index@(sleepParticles_cuda_kernel_backward)
        /*00a4*/ 	.word	0x00000000


	//----- nvinfo : EIATTR_REGCOUNT
	.align		4
.L_53:
        /*00a8*/ 	.byte	0x04, 0x2f
        /*00aa*/ 	.short	(.L_55 - .L_54)
	.align		4
.L_54:
        /*00ac*/ 	.word	index@(swellParticles_cuda_kernel_forward)
        /*00b0*/ 	.word	0x00000024


	//----- nvinfo : EIATTR_MIN_STACK_SIZE
	.align		4
.L_55:
        /*00b4*/ 	.byte	0x04, 0x12
        /*00b6*/ 	.short	(.L_57 - .L_56)
	.align		4
.L_56:
        /*00b8*/ 	.word	index@($__internal_35_$__cuda_sm3x_div_rn_noftz_f32_slowpath)
        /*00bc*/ 	.word	0x00000000


	//----- nvinfo : EIATTR_FRAME_SIZE
	.align		4
.L_57:
        /*00c0*/ 	.byte	0x04, 0x11
        /*00c2*/ 	.short	(.L_59 - .L_58)
	.align		4
.L_58:
        /*00c4*/ 	.word	index@($__internal_35_$__cuda_sm3x_div_rn_noftz_f32_slowpath)
        /*00c8*/ 	.word	0x00000000


	//----- nvinfo : EIATTR_MIN_STACK_SIZE
	.align		4
.L_59:
        /*00cc*/ 	.byte	0x04, 0x12
        /*00ce*/ 	.short	(.L_61 - .L_60)
	.align		4
.L_60:
        /*00d0*/ 	.word	index@($__internal_34_$__cuda_sm20_sqrt_rn_f32_slowpath)
        /*00d4*/ 	.word	0x00000000


	//----- nvinfo : EIATTR_FRAME_SIZE
	.align		4
.L_61:
        /*00d8*/ 	.byte	0x04, 0x11
        /*00da*/ 	.short	(.L_63 - .L_62)
	.align		4
.L_62:
        /*00dc*/ 	.word	index@($__internal_34_$__cuda_sm20_sqrt_rn_f32_slowpath)
        /*00e0*/ 	.word	0x00000000


	//----- nvinfo : EIATTR_MIN_STACK_SIZE
	.align		4
.L_63:
        /*00e4*/ 	.byte	0x04, 0x12
        /*00e6*/ 	.short	(.L_65 - .L_64)
	.align		4
.L_64:
        /*00e8*/ 	.word	index@(swellParticles_cuda_kernel_forward)
        /*00ec*/ 	.word	0x00000020


	//----- nvinfo : EIATTR_FRAME_SIZE
	.align		4
.L_65:
        /*00f0*/ 	.byte	0x04, 0x11
        /*00f2*/ 	.short	(.L_67 - .L_66)
	.align		4
.L_66:
        /*00f4*/ 	.word	index@(swellParticles_cuda_kernel_forward)
        /*00f8*/ 	.word	0x00000020


	//----- nvinfo : EIATTR_REGCOUNT
	.align		4
.L_67:
        /*00fc*/ 	.byte	0x04, 0x2f
        /*00fe*/ 	.short	(.L_69 - .L_68)
	.align		4
.L_68:
        /*0100*/ 	.word	index@(swellParticles_cuda_kernel_backward)
        /*0104*/ 	.word	0x0000002e


	//----- nvinfo : EIATTR_MIN_STACK_SIZE
	.align		4
.L_69:
        /*0108*/ 	.byte	0x04, 0x12
        /*010a*/ 	.short	(.L_71 - .L_70)
	.align		4
.L_70:
        /*010c*/ 	.word	index@($__internal_33_$__cuda_sm3x_div_rn_noftz_f32_slowpath)
        /*0110*/ 	.word	0x00000000


	//----- nvinfo : EIATTR_FRAME_SIZE
	.align		4
.L_71:
        /*0114*/ 	.byte	0x04, 0x11
        /*0116*/ 	.short	(.L_73 - .L_72)
	.align		4
.L_72:
        /*0118*/ 	.word	index@($__internal_33_$__cuda_sm3x_div_rn_noftz_f32_slowpath)
        /*011c*/ 	.word	0x00000000


	//----- nvinfo : EIATTR_MIN_STACK_SIZE
	.align		4
.L_73:
        /*0120*/ 	.byte	0x04, 0x12
        /*0122*/ 	.short	(.L_75 - .L_74)
	.align		4
.L_74:
        /*0124*/ 	.word	index@($__internal_32_$__cuda_sm20_sqrt_rn_f32_slowpath)
        /*0128*/ 	.word	0x00000000


	//----- nvinfo : EIATTR_FRAME_SIZE
	.align		4
.L_75:
        /*012c*/ 	.byte	0x04, 0x11
        /*012e*/ 	.short	(.L_77 - .L_76)
	.align		4
.L_76:
        /*0130*/ 	.word	index@($__internal_32_$__cuda_sm20_sqrt_rn_f32_slowpath)
        /*0134*/ 	.word	0x00000000


	//----- nvinfo : EIATTR_MIN_STACK_SIZE
	.align		4
.L_77:
        /*0138*/ 	.byte	0x04, 0x12
        /*013a*/ 	.short	(.L_79 - .L_78)
	.align		4
.L_78:
        /*013c*/ 	.word	index@(swellParticles_cuda_kernel_backward)
        /*0140*/ 	.word	0x00000000


	//----- nvinfo : EIATTR_FRAME_SIZE
	.align		4
.L_79:
        /*0144*/ 	.byte	0x04, 0x11
        /*0146*/ 	.short	(.L_81 - .L_80)
	.align		4
.L_80:
        /*0148*/ 	.word	index@(swellParticles_cuda_kernel_backward)
        /*014c*/ 	.word	0x00000000


	//----- nvinfo : EIATTR_REGCOUNT
	.align		4
.L_81:
        /*0150*/ 	.byte	0x04, 0x2f
        /*0152*/ 	.short	(.L_83 - .L_82)
	.align		4
.L_82:
        /*0154*/ 	.word	index@(swellParticlesStage2_cuda_kernel_forward)
        /*0158*/ 	.word	0x00000011


	//----- nvinfo : EIATTR_MIN_STACK_SIZE
	.align		4
.L_83:
        /*015c*/ 	.byte	0x04, 0x12
        /*015e*/ 	.short	(.L_85 - .L_84)
	.align		4
.L_84:
        /*0160*/ 	.word	index@($__internal_31_$__cuda_sm3x_div_rn_noftz_f32_slowpath)
        /*0164*/ 	.word	0x00000000


	//----- nvinfo : EIATTR_FRAME_SIZE
	.align		4
.L_85:
        /*0168*/ 	.byte	0x04, 0x11
        /*016a*/ 	.short	(.L_87 - .L_86)
	.align		4
.L_86:
        /*016c*/ 	.word	index@($__internal_31_$__cuda_sm3x_div_rn_noftz_f32_slowpath)
        /*0170*/ 	.word	0x00000000


	//----- nvinfo : EIATTR_MIN_STACK_SIZE
	.align		4
.L_87:
        /*0174*/ 	.byte	0x04, 0x12
        /*0176*/ 	.short	(.L_89 - .L_88)
	.align		4
.L_88:
        /*0178*/ 	.word	index@(swellParticlesStage2_cuda_kernel_forward)
        /*017c*/ 	.word	0x00000000


	//----- nvinfo : EIATTR_FRAME_SIZE
	.align		4
.L_89:
        /*0180*/ 	.byte	0x04, 0x11
        /*0182*/ 	.short	(.L_91 - .L_90)
	.align		4
.L_90:
        /*0184*/ 	.word	index@(swellParticlesStage2_cuda_kernel_forward)
        /*0188*/ 	.word	0x00000000


	//----- nvinfo : EIATTR_REGCOUNT
	.align		4
.L_91:
        /*018c*/ 	.byte	0x04, 0x2f
        /*018e*/ 	.short	(.L_93 - .L_92)
	.align		4
.L_92:
        /*0190*/ 	.word	index@(swellParticlesStage2_cuda_kernel_backward)
        /*0194*/ 	.word	0x00000010


	//----- nvinfo : EIATTR_MIN_STACK_SIZE
	.align		4
.L_93:
        /*0198*/ 	.byte	0x04, 0x12
        /*019a*/ 	.short	(.L_95 - .L_94)
	.align		4
.L_94:
        /*019c*/ 	.word	index@(swellParticlesStage2_cuda_kernel_backward)
        /*01a0*/ 	.word	0x00000000


	//----- nvinfo : EIATTR_FRAME_SIZE
	.align		4
.L_95:
        /*01a4*/ 	.byte	0x04, 0x11
        /*01a6*/ 	.short	(.L_97 - .L_96)
	.align		4
.L_96:
        /*01a8*/ 	.word	index@(swellParticlesStage2_cuda_kernel_backward)
        /*01ac*/ 	.word	0x00000000


	//----- nvinfo : EIATTR_REGCOUNT
	.align		4
.L_97:
        /*01b0*/ 	.byte	0x04, 0x2f
        /*01b2*/ 	.short	(.L_99 - .L_98)
	.align		4
.L_98:
        /*01b4*/ 	.word	index@(my_integrate_particles_cuda_kernel_forward)
        /*01b8*/ 	.word	0x0000001a


	//----- nvinfo : EIATTR_MIN_STACK_SIZE
	.align		4
.L_99:
        /*01bc*/ 	.byte	0x04, 0x12
        /*01be*/ 	.short	(.L_101 - .L_100)
	.align		4
.L_100:
        /*01c0*/ 	.word	index@($__internal_30_$__cuda_sm3x_div_rn_noftz_f32_slowpath)
        /*01c4*/ 	.word	0x00000000


	//----- nvinfo : EIATTR_FRAME_SIZE
	.align		4
.L_101:
        /*01c8*/ 	.byte	0x04, 0x11
        /*01ca*/ 	.short	(.L_103 - .L_102)
	.align		4
.L_102:
        /*01cc*/ 	.word	index@($__internal_30_$__cuda_sm3x_div_rn_noftz_f32_slowpath)
        /*01d0*/ 	.word	0x00000000


	//----- nvinfo : EIATTR_MIN_STACK_SIZE
	.align		4
.L_103:
        /*01d4*/ 	.byte	0x04, 0x12
        /*01d6*/ 	.short	(.L_105 - .L_104)
	.align		4
.L_104:
        /*01d8*/ 	.word	index@($__internal_29_$__cuda_sm20_sqrt_rn_f32_slowpath)
        /*01dc*/ 	.word	0x00000000


	//----- nvinfo : EIATTR_FRAME_SIZE
	.align		4
.L_105:
        /*01e0*/ 	.byte	0x04, 0x11
        /*01e2*/ 	.short	(.L_107 - .L_106)
	.align		4
.L_106:
        /*01e4*/ 	.word	index@($__internal_29_$__cuda_sm20_sqrt_rn_f32_slowpath)
        /*01e8*/ 	.word	0x00000000


	//----- nvinfo : EIATTR_MIN_STACK_SIZE
	.align		4
.L_107:
        /*01ec*/ 	.byte	0x04, 0x12
        /*01ee*/ 	.short	(.L_109 - .L_108)
	.align		4
.L_108:
        /*01f0*/ 	.word	index@(my_integrate_particles_cuda_kernel_forward)
        /*01f4*/ 	.word	0x00000000


	//----- nvinfo : EIATTR_FRAME_SIZE
	.align		4
.L_109:
        /*01f8*/ 	.byte	0x04, 0x11
        /*01fa*/ 	.short	(.L_111 - .L_110)
	.align		4
.L_110:
        /*01fc*/ 	.word	index@(my_integrate_particles_cuda_kernel_forward)
        /*0200*/ 	.word	0x00000000


	//----- nvinfo : EIATTR_REGCOUNT
	.align		4
.L_111:
        /*0204*/ 	.byte	0x04, 0x2f
        /*0206*/ 	.short	(.L_113 - .L_112)
	.align		4
.L_112:
        /*0208*/ 	.word	index@(my_integrate_particles_cuda_kernel_backward)
        /*020c*/ 	.word	0x00000023


	//----- nvinfo : EIATTR_MIN_STACK_SIZE
	.align		4
.L_113:
        /*0210*/ 	.byte	0x04, 0x12
        /*0212*/ 	.short	(.L_115 - .L_114)
	.align		4
.L_114:
        /*0214*/ 	.word	index@($__internal_28_$__cuda_sm3x_div_rn_noftz_f32_slowpath)
        /*0218*/ 	.word	0x00000000


	//----- nvinfo : EIATTR_FRAME_SIZE
	.align		4
.L_115:
        /*021c*/ 	.byte	0x04, 0x11
        /*021e*/ 	.short	(.L_117 - .L_116)
	.align		4
.L_116:
        /*0220*/ 	.word	index@($__internal_28_$__cuda_sm3x_div_rn_noftz_f32_slowpath)
        /*0224*/ 	.word	0x00000000


	//----- nvinfo : EIATTR_MIN_STACK_SIZE
	.align		4
.L_117:
        /*0228*/ 	.byte	0x04, 0x12
        /*022a*/ 	.short	(.L_119 - .L_118)
	.align		4
.L_118:
        /*022c*/ 	.word	index@($__internal_27_$__cuda_sm20_sqrt_rn_f32_slowpath)
        /*0230*/ 	.word	0x00000000


	//----- nvinfo : EIATTR_FRAME_SIZE
	.align		4
.L_119:
        /*0234*/ 	.byte	0x04, 0x11
        /*0236*/ 	.short	(.L_121 - .L_120)
	.align		4
.L_120:
        /*0238*/ 	.word	index@($__internal_27_$__cuda_sm20_sqrt_rn_f32_slowpath)
        /*023c*/ 	.word	0x00000000


	//----- nvinfo : EIATTR_MIN_STACK_SIZE
	.align		4
.L_121:
        /*0240*/ 	.byte	0x04, 0x12
        /*0242*/ 	.short	(.L_123 - .L_122)
	.align		4
.L_122:
        /*0244*/ 	.word	index@(my_integrate_particles_cuda_kernel_backward)
        /*0248*/ 	.word	0x00000000


	//----- nvinfo : EIATTR_FRAME_SIZE
	.align		4
.L_123:
        /*024c*/ 	.byte	0x04, 0x11
        /*024e*/ 	.short	(.L_125 - .L_124)
	.align		4
.L_124:
        /*0250*/ 	.word	index@(my_integrate_particles_cuda_kernel_backward)
        /*0254*/ 	.word	0x00000000


	//----- nvinfo : EIATTR_REGCOUNT
	.align		4
.L_125:
        /*0258*/ 	.byte	0x04, 0x2f
        /*025a*/ 	.short	(.L_127 - .L_126)
	.align		4
.L_126:
        /*025c*/ 	.word	index@(my_apply_particle_deltas_cuda_kernel_forward)
        /*0260*/ 	.word	0x00000018


	//----- nvinfo : EIATTR_MIN_STACK_SIZE
	.align		4
.L_127:
        /*0264*/ 	.byte	0x04, 0x12
        /*0266*/ 	.short	(.L_129 - .L_128)
	.align		4
.L_128:
        /*0268*/ 	.word	index@($__internal_26_$__cuda_sm3x_div_rn_noftz_f32_slowpath)
        /*026c*/ 	.word	0x00000000


	//----- nvinfo : EIATTR_FRAME_SIZE
	.align		4
.L_129:
        /*0270*/ 	.byte	0x04, 0x11
        /*0272*/ 	.short	(.L_131 - .L_130)
	.align		4
.L_130:
        /*0274*/ 	.word	index@($__internal_26_$__cuda_sm3x_div_rn_noftz_f32_slowpath)
        /*0278*/ 	.word	0x00000000


	//----- nvinfo : EIATTR_MIN_STACK_SIZE
	.align		4
.L_131:
        /*027c*/ 	.byte	0x04, 0x12
        /*027e*/ 	.short	(.L_133 - .L_132)
	.align		4
.L_132:
        /*0280*/ 	.word	index@($__internal_25_$__cuda_sm20_sqrt_rn_f32_slowpath)
        /*0284*/ 	.word	0x00000000


	//----- nvinfo : EIATTR_FRAME_SIZE
	.align		4
.L_133:
        /*0288*/ 	.byte	0x04, 0x11
        /*028a*/ 	.short	(.L_135 - .L_134)
	.align		4
.L_134:
        /*028c*/ 	.word	index@($__internal_25_$__cuda_sm20_sqrt_rn_f32_slowpath)
        /*0290*/ 	.word	0x00000000


	//----- nvinfo : EIATTR_MIN_STACK_SIZE
	.align		4
.L_135:
        /*0294*/ 	.byte	0x04, 0x12
        /*0296*/ 	.short	(.L_137 - .L_136)
	.align		4
.L_136:
        /*0298*/ 	.word	index@(my_apply_particle_deltas_cuda_kernel_forward)
        /*029c*/ 	.word	0x00000000


	//----- nvinfo : EIATTR_FRAME_SIZE
	.align		4
.L_137:
        /*02a0*/ 	.byte	0x04, 0x11
        /*02a2*/ 	.short	(.L_139 - .L_138)
	.align		4
.L_138:
        /*02a4*/ 	.word	index@(my_apply_particle_deltas_cuda_kernel_forward)
        /*02a8*/ 	.word	0x00000000


	//----- nvinfo : EIATTR_REGCOUNT
	.align		4
.L_139:
        /*02ac*/ 	.byte	0x04, 0x2f
        /*02ae*/ 	.short	(.L_141 - .L_140)
	.align		4
.L_140:
        /*02b0*/ 	.word	index@(my_apply_particle_deltas_cuda_kernel_backward)
        /*02b4*/ 	.word	0x00000022


	//----- nvinfo : EIATTR_MIN_STACK_SIZE
	.align		4
.L_141:
        /*02b8*/ 	.byte	0x04, 0x12
        /*02ba*/ 	.short	(.L_143 - .L_142)
	.align		4
.L_142:
        /*02bc*/ 	.word	index@($__internal_24_$__cuda_sm3x_div_rn_noftz_f32_slowpath)
        /*02c0*/ 	.word	0x00000000


	//----- nvinfo : EIATTR_FRAME_SIZE
	.align		4
.L_143:
        /*02c4*/ 	.byte	0x04, 0x11
        /*02c6*/ 	.short	(.L_145 - .L_144)
	.align		4
.L_144:
        /*02c8*/ 	.word	index@($__internal_24_$__cuda_sm3x_div_rn_noftz_f32_slowpath)
        /*02cc*/ 	.word	0x00000000


	//----- nvinfo : EIATTR_MIN_STACK_SIZE
	.align		4
.L_145:
        /*02d0*/ 	.byte	0x04, 0x12
        /*02d2*/ 	.short	(.L_147 - .L_146)
	.align		4
.L_146:
        /*02d4*/ 	.word	index@($__internal_23_$__cuda_sm20_sqrt_rn_f32_slowpath)
        /*02d8*/ 	.word	0x00000000


	//----- nvinfo : EIATTR_FRAME_SIZE
	.align		4
.L_147:
        /*02dc*/ 	.byte	0x04, 0x11
        /*02de*/ 	.short	(.L_149 - .L_148)
	.align		4
.L_148:
        /*02e0*/ 	.word	index@($__internal_23_$__cuda_sm20_sqrt_rn_f32_slowpath)
        /*02e4*/ 	.word	0x00000000


	//----- nvinfo : EIATTR_MIN_STACK_SIZE
	.align		4
.L_149:
        /*02e8*/ 	.byte	0x04, 0x12
        /*02ea*/ 	.short	(.L_151 - .L_150)
	.align		4
.L_150:
        /*02ec*/ 	.word	index@(my_apply_particle_deltas_cuda_kernel_backward)
        /*02f0*/ 	.word	0x00000000


	//----- nvinfo : EIATTR_FRAME_SIZE
	.align		4
.L_151:
        /*02f4*/ 	.byte	0x04, 0x11
        /*02f6*/ 	.short	(.L_153 - .L_152)
	.align		4
.L_152:
        /*02f8*/ 	.word	index@(my_apply_particle_deltas_cuda_kernel_backward)
        /*02fc*/ 	.word	0x00000000


	//----- nvinfo : EIATTR_REGCOUNT
	.align		4
.L_153:
        /*0300*/ 	.byte	0x04, 0x2f
        /*0302*/ 	.short	(.L_155 - .L_154)
	.align		4
.L_154:
        /*0304*/ 	.word	index@(my_solve_particle_ground_contacts_cuda_kernel_forward)
        /*0308*/ 	.word	0x0000001b


	//----- nvinfo : EIATTR_MIN_STACK_SIZE
	.align		4
.L_155:
        /*030c*/ 	.byte	0x04, 0x12
        /*030e*/ 	.short	(.L_157 - .L_156)
	.align		4
.L_156:
        /*0310*/ 	.word	index@($__internal_22_$__cuda_sm3x_div_rn_noftz_f32_slowpath)
        /*0314*/ 	.word	0x00000000


	//----- nvinfo : EIATTR_FRAME_SIZE
	.align		4
.L_157:
        /*0318*/ 	.byte	0x04, 0x11
        /*031a*/ 	.short	(.L_159 - .L_158)
	.align		4
.L_158:
        /*031c*/ 	.word	index@($__internal_22_$__cuda_sm3x_div_rn_noftz_f32_slowpath)
        /*0320*/ 	.word	0x00000000


	//----- nvinfo : EIATTR_MIN_STACK_SIZE
	.align		4
.L_159:
        /*0324*/ 	.byte	0x04, 0x12
        /*0326*/ 	.short	(.L_161 - .L_160)
	.align		4
.L_160:
        /*0328*/ 	.word	index@($__internal_21_$__cuda_sm20_sqrt_rn_f32_slowpath)
        /*032c*/ 	.word	0x00000000


	//----- nvinfo : EIATTR_FRAME_SIZE
	.align		4
.L_161:
        /*0330*/ 	.byte	0x04, 0x11
        /*0332*/ 	.short	(.L_163 - .L_162)
	.align		4
.L_162:
        /*0334*/ 	.word	index@($__internal_21_$__cuda_sm20_sqrt_rn_f32_slowpath)
        /*0338*/ 	.word	0x00000000


	//----- nvinfo : EIATTR_MIN_STACK_SIZE
	.align		4
.L_163:
        /*033c*/ 	.byte	0x04, 0x12
        /*033e*/ 	.short	(.L_165 - .L_164)
	.align		4
.L_164:
        /*0340*/ 	.word	index@(my_solve_particle_ground_contacts_cuda_kernel_forward)
        /*0344*/ 	.word	0x00000000


	//----- nvinfo : EIATTR_FRAME_SIZE
	.align		4
.L_165:
        /*0348*/ 	.byte	0x04, 0x11
        /*034a*/ 	.short	(.L_167 - .L_166)
	.align		4
.L_166:
        /*034c*/ 	.word	index@(my_solve_particle_ground_contacts_cuda_kernel_forward)
        /*0350*/ 	.word	0x00000000


	//----- nvinfo : EIATTR_REGCOUNT
	.align		4
.L_167:
        /*0354*/ 	.byte	0x04, 0x2f
        /*0356*/ 	.short	(.L_169 - .L_168)
	.align		4
.L_168:
        /*0358*/ 	.word	index@(my_solve_particle_ground_contacts_cuda_kernel_backward)
        /*035c*/ 	.word	0x00000038


	//----- nvinfo : EIATTR_MIN_STACK_SIZE
	.align		4
.L_169:
        /*0360*/ 	.byte	0x04, 0x12
        /*0362*/ 	.short	(.L_171 - .L_170)
	.align		4
.L_170:
        /*0364*/ 	.word	index@($__internal_20_$__cuda_sm3x_div_rn_noftz_f32_slowpath)
        /*0368*/ 	.word	0x00000000


	//----- nvinfo : EIATTR_FRAME_SIZE
	.align		4
.L_171:
        /*036c*/ 	.byte	0x04, 0x11
        /*036e*/ 	.short	(.L_173 - .L_172)
	.align		4
.L_172:
        /*0370*/ 	.word	index@($__internal_20_$__cuda_sm3x_div_rn_noftz_f32_slowpath)
        /*0374*/ 	.word	0x00000000


	//----- nvinfo : EIATTR_MIN_STACK_SIZE
	.align		4
.L_173:
        /*0378*/ 	.byte	0x04, 0x12
        /*037a*/ 	.short	(.L_175 - .L_174)
	.align		4
.L_174:
        /*037c*/ 	.word	index@($__internal_19_$__cuda_sm20_sqrt_rn_f32_slowpath)
        /*0380*/ 	.word	0x00000000


	//----- nvinfo : EIATTR_FRAME_SIZE
	.align		4
.L_175:
        /*0384*/ 	.byte	0x04, 0x11
        /*0386*/ 	.short	(.L_177 - .L_176)
	.align		4
.L_176:
        /*0388*/ 	.word	index@($__internal_19_$__cuda_sm20_sqrt_rn_f32_slowpath)
        /*038c*/ 	.word	0x00000000


	//----- nvinfo : EIATTR_MIN_STACK_SIZE
	.align		4
.L_177:
        /*0390*/ 	.byte	0x04, 0x12
        /*0392*/ 	.short	(.L_179 - .L_178)
	.align		4
.L_178:
        /*0394*/ 	.word	index@($__internal_18_$__cuda_sm20_rcp_rn_f32_slowpath)
        /*0398*/ 	.word	0x00000000


	//----- nvinfo : EIATTR_FRAME_SIZE
	.align		4
.L_179:
        /*039c*/ 	.byte	0x04, 0x11
        /*039e*/ 	.short	(.L_181 - .L_180)
	.align		4
.L_180:
        /*03a0*/ 	.word	index@($__internal_18_$__cuda_sm20_rcp_rn_f32_slowpath)
        /*03a4*/ 	.word	0x00000000


	//----- nvinfo : EIATTR_MIN_STACK_SIZE
	.align		4
.L_181:
        /*03a8*/ 	.byte	0x04, 0x12
        /*03aa*/ 	.short	(.L_183 - .L_182)
	.align		4
.L_182:
        /*03ac*/ 	.word	index@(my_solve_particle_ground_contacts_cuda_kernel_backward)
        /*03b0*/ 	.word	0x00000000


	//----- nvinfo : EIATTR_FRAME_SIZE
	.align		4
.L_183:
        /*03b4*/ 	.byte	0x04, 0x11
        /*03b6*/ 	.short	(.L_185 - .L_184)
	.align		4
.L_184:
        /*03b8*/ 	.word	index@(my_solve_particle_ground_contacts_cuda_kernel_backward)
        /*03bc*/ 	.word	0x00000000


	//----- nvinfo : EIATTR_REGCOUNT
	.align		4
.L_185:
        /*03c0*/ 	.byte	0x04, 0x2f
        /*03c2*/ 	.short	(.L_187 - .L_186)
	.align		4
.L_186:
        /*03c4*/ 	.word	index@(my_solve_particle_particle_contacts_cuda_kernel_forward)
        /*03c8*/ 	.word	0x0000003b


	//----- nvinfo : EIATTR_MIN_STACK_SIZE
	.align		4
.L_187:
        /*03cc*/ 	.byte	0x04, 0x12
        /*03ce*/ 	.short	(.L_189 - .L_188)
	.align		4
.L_188:
        /*03d0*/ 	.word	index@($__internal_17_$__cuda_sm3x_div_rn_noftz_f32_slowpath)
        /*03d4*/ 	.word	0x00000000


	//----- nvinfo : EIATTR_FRAME_SIZE
	.align		4
.L_189:
        /*03d8*/ 	.byte	0x04, 0x11
        /*03da*/ 	.short	(.L_191 - .L_190)
	.align		4
.L_190:
        /*03dc*/ 	.word	index@($__internal_17_$__cuda_sm3x_div_rn_noftz_f32_slowpath)
        /*03e0*/ 	.word	0x00000000


	//----- nvinfo : EIATTR_MIN_STACK_SIZE
	.align		4
.L_191:
        /*03e4*/ 	.byte	0x04, 0x12
        /*03e6*/ 	.short	(.L_193 - .L_192)
	.align		4
.L_192:
        /*03e8*/ 	.word	index@($__internal_16_$__cuda_sm20_sqrt_rn_f32_slowpath)
        /*03ec*/ 	.word	0x00000000


	//----- nvinfo : EIATTR_FRAME_SIZE
	.align		4
.L_193:
        /*03f0*/ 	.byte	0x04, 0x11
        /*03f2*/ 	.short	(.L_195 - .L_194)
	.align		4
.L_194:
        /*03f4*/ 	.word	index@($__internal_16_$__cuda_sm20_sqrt_rn_f32_slowpath)
        /*03f8*/ 	.word	0x00000000


	//----- nvinfo : EIATTR_MIN_STACK_SIZE
	.align		4
.L_195:
        /*03fc*/ 	.byte	0x04, 0x12
        /*03fe*/ 	.short	(.L_197 - .L_196)
	.align		4
.L_196:
        /*0400*/ 	.word	index@(my_solve_particle_particle_contacts_cuda_kernel_forward)
        /*0404*/ 	.word	0x00000000


	//----- nvinfo : EIATTR_FRAME_SIZE
	.align		4
.L_197:
        /*0408*/ 	.byte	0x04, 0x11
        /*040a*/ 	.short	(.L_199 - .L_198)
	.align		4
.L_198:
        /*040c*/ 	.word	index@(my_solve_particle_particle_contacts_cuda_kernel_forward)
        /*0410*/ 	.word	0x00000000


	//----- nvinfo : EIATTR_REGCOUNT
	.align		4
.L_199:
        /*0414*/ 	.byte	0x04, 0x2f
        /*0416*/ 	.short	(.L_201 - .L_200)
	.align		4
.L_200:
        /*0418*/ 	.word	index@(my_solve_particle_particle_contacts_cuda_kernel_backward)
        /*041c*/ 	.word	0x00000066


	//----- nvinfo : EIATTR_MIN_STACK_SIZE
	.align		4
.L_201:
        /*0420*/ 	.byte	0x04, 0x12
        /*0422*/ 	.short	(.L_203 - .L_202)
	.align		4
.L_202:
        /*0424*/ 	.word	index@($__internal_15_$__cuda_sm3x_div_rn_noftz_f32_slowpath)
        /*0428*/ 	.word	0x00000000


	//----- nvinfo : EIATTR_FRAME_SIZE
	.align		4
.L_203:
        /*042c*/ 	.byte	0x04, 0x11
        /*042e*/ 	.short	(.L_205 - .L_204)
	.align		4
.L_204:
        /*0430*/ 	.word	index@($__internal_15_$__cuda_sm3x_div_rn_noftz_f32_slowpath)
        /*0434*/ 	.word	0x00000000


	//----- nvinfo : EIATTR_MIN_STACK_SIZE
	.align		4
.L_205:
        /*0438*/ 	.byte	0x04, 0x12
        /*043a*/ 	.short	(.L_207 - .L_206)
	.align		4
.L_206:
        /*043c*/ 	.word	index@($__internal_14_$__cuda_sm20_sqrt_rn_f32_slowpath)
        /*0440*/ 	.word	0x00000000


	//----- nvinfo : EIATTR_FRAME_SIZE
	.align		4
.L_207:
        /*0444*/ 	.byte	0x04, 0x11
        /*0446*/ 	.short	(.L_209 - .L_208)
	.align		4
.L_208:
        /*0448*/ 	.word	index@($__internal_14_$__cuda_sm20_sqrt_rn_f32_slowpath)
        /*044c*/ 	.word	0x00000000


	//----- nvinfo : EIATTR_MIN_STACK_SIZE
	.align		4
.L_209:
        /*0450*/ 	.byte	0x04, 0x12
        /*0452*/ 	.short	(.L_211 - .L_210)
	.align		4
.L_210:
        /*0454*/ 	.word	index@($__internal_13_$__cuda_sm20_rcp_rn_f32_slowpath)
        /*0458*/ 	.word	0x00000000


	//----- nvinfo : EIATTR_FRAME_SIZE
	.align		4
.L_211:
        /*045c*/ 	.byte	0x04, 0x11
        /*045e*/ 	.short	(.L_213 - .L_212)
	.align		4
.L_212:
        /*0460*/ 	.word	index@($__internal_13_$__cuda_sm20_rcp_rn_f32_slowpath)
        /*0464*/ 	.word	0x00000000


	//----- nvinfo : EIATTR_MIN_STACK_SIZE
	.align		4
.L_213:
        /*0468*/ 	.byte	0x04, 0x12
        /*046a*/ 	.short	(.L_215 - .L_214)
	.align		4
.L_214:
        /*046c*/ 	.word	index@(my_solve_particle_particle_contacts_cuda_kernel_backward)
        /*0470*/ 	.word	0x00000000


	//----- nvinfo : EIATTR_FRAME_SIZE
	.align		4
.L_215:
        /*0474*/ 	.byte	0x04, 0x11
        /*0476*/ 	.short	(.L_217 - .L_216)
	.align		4
.L_216:
        /*0478*/ 	.word	index@(my_solve_particle_particle_contacts_cuda_kernel_backward)
        /*047c*/ 	.word	0x00000000


	//----- nvinfo : EIATTR_REGCOUNT
	.align		4
.L_217:
        /*0480*/ 	.byte	0x04, 0x2f
        /*0482*/ 	.short	(.L_219 - .L_218)
	.align		4
.L_218:
        /*0484*/ 	.word	index@(my_solve_particle_shape_contacts_cuda_kernel_forward)
        /*0488*/ 	.word	0x00000028


	//----- nvinfo : EIATTR_MIN_STACK_SIZE
	.align		4
.L_219:
        /*048c*/ 	.byte	0x04, 0x12
        /*048e*/ 	.short	(.L_221 - .L_220)
	.align		4
.L_220:
        /*0490*/ 	.word	index@($__internal_12_$__cuda_sm3x_div_rn_noftz_f32_slowpath)
        /*0494*/ 	.word	0x00000000


	//----- nvinfo : EIATTR_FRAME_SIZE
	.align		4
.L_221:
        /*0498*/ 	.byte	0x04, 0x11
        /*049a*/ 	.short	(.L_223 - .L_222)
	.align		4
.L_222:
        /*049c*/ 	.word	index@($__internal_12_$__cuda_sm3x_div_rn_noftz_f32_slowpath)
        /*04a0*/ 	.word	0x00000000


	//----- nvinfo : EIATTR_MIN_STACK_SIZE
	.align		4
.L_223:
        /*04a4*/ 	.byte	0x04, 0x12
        /*04a6*/ 	.short	(.L_225 - .L_224)
	.align		4
.L_224:
        /*04a8*/ 	.word	index@($__internal_11_$__cuda_sm20_sqrt_rn_f32_slowpath)
        /*04ac*/ 	.word	0x00000000


	//----- nvinfo : EIATTR_FRAME_SIZE
	.align		4
.L_225:
        /*04b0*/ 	.byte	0x04, 0x11
        /*04b2*/ 	.short	(.L_227 - .L_226)
	.align		4
.L_226:
        /*04b4*/ 	.word	index@($__internal_11_$__cuda_sm20_sqrt_rn_f32_slowpath)
        /*04b8*/ 	.word	0x00000000


	//----- nvinfo : EIATTR_MIN_STACK_SIZE
	.align		4
.L_227:
        /*04bc*/ 	.byte	0x04, 0x12
        /*04be*/ 	.short	(.L_229 - .L_228)
	.align		4
.L_228:
        /*04c0*/ 	.word	index@(my_solve_particle_shape_contacts_cuda_kernel_forward)
        /*04c4*/ 	.word	0x00000000


	//----- nvinfo : EIATTR_FRAME_SIZE
	.align		4
.L_229:
        /*04c8*/ 	.byte	0x04, 0x11
        /*04ca*/ 	.short	(.L_231 - .L_230)
	.align		4
.L_230:
        /*04cc*/ 	.word	index@(my_solve_particle_shape_contacts_cuda_kernel_forward)
        /*04d0*/ 	.word	0x00000000


	//----- nvinfo : EIATTR_REGCOUNT
	.align		4
.L_231:
        /*04d4*/ 	.byte	0x04, 0x2f
        /*04d6*/ 	.short	(.L_233 - .L_232)
	.align		4
.L_232:
        /*04d8*/ 	.word	index@(my_solve_particle_shape_contacts_cuda_kernel_backward)
        /*04dc*/ 	.word	0x00000069


	//----- nvinfo : EIATTR_MIN_STACK_SIZE
	.align		4
.L_233:
        /*04e0*/ 	.byte	0x04, 0x12
        /*04e2*/ 	.short	(.L_235 - .L_234)
	.align		4
.L_234:
        /*04e4*/ 	.word	index@($__internal_10_$__cuda_sm3x_div_rn_noftz_f32_slowpath)
        /*04e8*/ 	.word	0x00000000


	//----- nvinfo : EIATTR_FRAME_SIZE
	.align		4
.L_235:
        /*04ec*/ 	.byte	0x04, 0x11
        /*04ee*/ 	.short	(.L_237 - .L_236)
	.align		4
.L_236:
        /*04f0*/ 	.word	index@($__internal_10_$__cuda_sm3x_div_rn_noftz_f32_slowpath)
        /*04f4*/ 	.word	0x00000000


	//----- nvinfo : EIATTR_MIN_STACK_SIZE
	.align		4
.L_237:
        /*04f8*/ 	.byte	0x04, 0x12
        /*04fa*/ 	.short	(.L_239 - .L_238)
	.align		4
.L_238:
        /*04fc*/ 	.word	index@($__internal_9_$__cuda_sm20_sqrt_rn_f32_slowpath)
        /*0500*/ 	.word	0x00000000


	//----- nvinfo : EIATTR_FRAME_SIZE
	.align		4
.L_239:
        /*0504*/ 	.byte	0x04, 0x11
        /*0506*/ 	.short	(.L_241 - .L_240)
	.align		4
.L_240:
        /*0508*/ 	.word	index@($__internal_9_$__cuda_sm20_sqrt_rn_f32_slowpath)
        /*050c*/ 	.word	0x00000000


	//----- nvinfo : EIATTR_MIN_STACK_SIZE
	.align		4
.L_241:
        /*0510*/ 	.byte	0x04, 0x12
        /*0512*/ 	.short	(.L_243 - .L_242)
	.align		4
.L_242:
        /*0514*/ 	.word	index@($__internal_8_$__cuda_sm20_rcp_rn_f32_slowpath)
        /*0518*/ 	.word	0x00000000


	//----- nvinfo : EIATTR_FRAME_SIZE
	.align		4
.L_243:
        /*051c*/ 	.byte	0x04, 0x11
        /*051e*/ 	.short	(.L_245 - .L_244)
	.align		4
.L_244:
        /*0520*/ 	.word	index@($__internal_8_$__cuda_sm20_rcp_rn_f32_slowpath)
        /*0524*/ 	.word	0x00000000


	//----- nvinfo : EIATTR_MIN_STACK_SIZE
	.align		4
.L_245:
        /*0528*/ 	.byte	0x04, 0x12
        /*052a*/ 	.short	(.L_247 - .L_246)
	.align		4
.L_246:
        /*052c*/ 	.word	index@(my_solve_particle_shape_contacts_cuda_kernel_backward)
        /*0530*/ 	.word	0x00000000


	//----- nvinfo : EIATTR_FRAME_SIZE
	.align		4
.L_247:
        /*0534*/ 	.byte	0x04, 0x11
        /*0536*/ 	.short	(.L_249 - .L_248)
	.align		4
.L_248:
        /*0538*/ 	.word	index@(my_solve_particle_shape_contacts_cuda_kernel_backward)
        /*053c*/ 	.word	0x00000000


	//----- nvinfo : EIATTR_REGCOUNT
	.align		4
.L_249:
        /*0540*/ 	.byte	0x04, 0x2f
        /*0542*/ 	.short	(.L_251 - .L_250)
	.align		4
.L_250:
        /*0544*/ 	.word	index@(my_create_soft_contacts_cuda_kernel_forward)
        /*0548*/ 	.word	0x00000058


	//----- nvinfo : EIATTR_MIN_STACK_SIZE
	.align		4
.L_251:
        /*054c*/ 	.byte	0x04, 0x12
        /*054e*/ 	.short	(.L_253 - .L_252)
	.align		4
.L_252:
        /*0550*/ 	.word	index@($__internal_7_$__cuda_sm3x_div_rn_noftz_f32_slowpath)
        /*0554*/ 	.word	0x00000000


	//----- nvinfo : EIATTR_FRAME_SIZE
	.align		4
.L_253:
        /*0558*/ 	.byte	0x04, 0x11
        /*055a*/ 	.short	(.L_255 - .L_254)
	.align		4
.L_254:
        /*055c*/ 	.word	index@($__internal_7_$__cuda_sm3x_div_rn_noftz_f32_slowpath)
        /*0560*/ 	.word	0x00000000


	//----- nvinfo : EIATTR_MIN_STACK_SIZE
	.align		4
.L_255:
        /*0564*/ 	.byte	0x04, 0x12
        /*0566*/ 	.short	(.L_257 - .L_256)
	.align		4
.L_256:
        /*0568*/ 	.word	index@($__internal_6_$__cuda_sm20_sqrt_rn_f32_slowpath)
        /*056c*/ 	.word	0x00000000


	//----- nvinfo : EIATTR_FRAME_SIZE
	.align		4
.L_257:
        /*0570*/ 	.byte	0x04, 0x11
        /*0572*/ 	.short	(.L_259 - .L_258)
	.align		4
.L_258:
        /*0574*/ 	.word	index@($__internal_6_$__cuda_sm20_sqrt_rn_f32_slowpath)
        /*0578*/ 	.word	0x00000000


	//----- nvinfo : EIATTR_MIN_STACK_SIZE
	.align		4
.L_259:
        /*057c*/ 	.byte	0x04, 0x12
        /*057e*/ 	.short	(.L_261 - .L_260)
	.align		4
.L_260:
        /*0580*/ 	.word	index@($__internal_5_$__cuda_sm20_rcp_rn_f32_slowpath)
        /*0584*/ 	.word	0x00000000


	//----- nvinfo : EIATTR_FRAME_SIZE
	.align		4
.L_261:
        /*0588*/ 	.byte	0x04, 0x11
        /*058a*/ 	.short	(.L_263 - .L_262)
	.align		4
.L_262:
        /*058c*/ 	.word	index@($__internal_5_$__cuda_sm20_rcp_rn_f32_slowpath)
        /*0590*/ 	.word	0x00000000


	//----- nvinfo : EIATTR_MIN_STACK_SIZE
	.align		4
.L_263:
        /*0594*/ 	.byte	0x04, 0x12
        /*0596*/ 	.short	(.L_265 - .L_264)
	.align		4
.L_264:
        /*0598*/ 	.word	index@($__internal_4_$__cuda_sm20_div_u64)
        /*059c*/ 	.word	0x00000000


	//----- nvinfo : EIATTR_FRAME_SIZE
	.align		4
.L_265:
        /*05a0*/ 	.byte	0x04, 0x11
        /*05a2*/ 	.short	(.L_267 - .L_266)
	.align		4
.L_266:
        /*05a4*/ 	.word	index@($__internal_4_$__cuda_sm20_div_u64)
        /*05a8*/ 	.word	0x00000000


	//----- nvinfo : EIATTR_MIN_STACK_SIZE
	.align		4
.L_267:
        /*05ac*/ 	.byte	0x04, 0x12
        /*05ae*/ 	.short	(.L_269 - .L_268)
	.align		4
.L_268:
        /*05b0*/ 	.word	index@(my_create_soft_contacts_cuda_kernel_forward)
        /*05b4*/ 	.word	0x00000080


	//----- nvinfo : EIATTR_FRAME_SIZE
	.align		4
.L_269:
        /*05b8*/ 	.byte	0x04, 0x11
        /*05ba*/ 	.short	(.L_271 - .L_270)
	.align		4
.L_270:
        /*05bc*/ 	.word	index@(my_create_soft_contacts_cuda_kernel_forward)
        /*05c0*/ 	.word	0x00000080


	//----- nvinfo : EIATTR_REGCOUNT
	.align		4
.L_271:
        /*05c4*/ 	.byte	0x04, 0x2f
        /*05c6*/ 	.short	(.L_273 - .L_272)
	.align		4
.L_272:
        /*05c8*/ 	.word	index@(my_create_soft_contacts_cuda_kernel_backward)
        /*05cc*/ 	.word	0x00000082


	//----- nvinfo : EIATTR_MIN_STACK_SIZE
	.align		4
.L_273:
        /*05d0*/ 	.byte	0x04, 0x12
        /*05d2*/ 	.short	(.L_275 - .L_274)
	.align		4
.L_274:
        /*05d4*/ 	.word	index@($__internal_3_$__cuda_sm3x_div_rn_noftz_f32_slowpath)
        /*05d8*/ 	.word	0x00000000


	//----- nvinfo : EIATTR_FRAME_SIZE
	.align		4
.L_275:
        /*05dc*/ 	.byte	0x04, 0x11
        /*05de*/ 	.short	(.L_277 - .L_276)
	.align		4
.L_276:
        /*05e0*/ 	.word	index@($__internal_3_$__cuda_sm3x_div_rn_noftz_f32_slowpath)
        /*05e4*/ 	.word	0x00000000


	//----- nvinfo : EIATTR_MIN_STACK_SIZE
	.align		4
.L_277:
        /*05e8*/ 	.byte	0x04, 0x12
        /*05ea*/ 	.short	(.L_279 - .L_278)
	.align		4
.L_278:
        /*05ec*/ 	.word	index@($__internal_2_$__cuda_sm20_sqrt_rn_f32_slowpath)
        /*05f0*/ 	.word	0x00000000


	//----- nvinfo : EIATTR_FRAME_SIZE
	.align		4
.L_279:
        /*05f4*/ 	.byte	0x04, 0x11
        /*05f6*/ 	.short	(.L_281 - .L_280)
	.align		4
.L_280:
        /*05f8*/ 	.word	index@($__internal_2_$__cuda_sm20_sqrt_rn_f32_slowpath)
        /*05fc*/ 	.word	0x00000000


	//----- nvinfo : EIATTR_MIN_STACK_SIZE
	.align		4
.L_281:
        /*0600*/ 	.byte	0x04, 0x12
        /*0602*/ 	.short	(.L_283 - .L_282)
	.align		4
.L_282:
        /*0604*/ 	.word	index@($__internal_1_$__cuda_sm20_rcp_rn_f32_slowpath)
        /*0608*/ 	.word	0x00000000


	//----- nvinfo : EIATTR_FRAME_SIZE
	.align		4
.L_283:
        /*060c*/ 	.byte	0x04, 0x11
        /*060e*/ 	.short	(.L_285 - .L_284)
	.align		4
.L_284:
        /*0610*/ 	.word	index@($__internal_1_$__cuda_sm20_rcp_rn_f32_slowpath)
        /*0614*/ 	.word	0x00000000


	//----- nvinfo : EIATTR_MIN_STACK_SIZE
	.align		4
.L_285:
        /*0618*/ 	.byte	0x04, 0x12
        /*061a*/ 	.short	(.L_287 - .L_286)
	.align		4
.L_286:
        /*061c*/ 	.word	index@($__internal_0_$__cuda_sm20_div_u64)
        /*0620*/ 	.word	0x00000000


	//----- nvinfo : EIATTR_FRAME_SIZE
	.align		4
.L_287:
        /*0624*/ 	.byte	0x04, 0x11
        /*0626*/ 	.short	(.L_289 - .L_288)
	.align		4
.L_288:
        /*0628*/ 	.word	index@($__internal_0_$__cuda_sm20_div_u64)
        /*062c*/ 	.word	0x00000000


	//----- nvinfo : EIATTR_MIN_STACK_SIZE
	.align		4
.L_289:
        /*0630*/ 	.byte	0x04, 0x12
        /*0632*/ 	.short	(.L_291 - .L_290)
	.align		4
.L_290:
        /*0634*/ 	.word	index@(my_create_soft_contacts_cuda_kernel_backward)
        /*0638*/ 	.word	0x00000080


	//----- nvinfo : EIATTR_FRAME_SIZE
	.align		4
.L_291:
        /*063c*/ 	.byte	0x04, 0x11
        /*063e*/ 	.short	(.L_293 - .L_292)
	.align		4
.L_292:
        /*0640*/ 	.word	index@(my_create_soft_contacts_cuda_kernel_backward)
        /*0644*/ 	.word	0x00000080


	//----- nvinfo : EIATTR_MIN_STACK_SIZE
	.align		4
.L_293:
        /*0648*/ 	.byte	0x04, 0x12
        /*064a*/ 	.short	(.L_295 - .L_294)
	.align		4
.L_294:
        /*064c*/ 	.word	index@(my_create_soft_contacts_cuda_kernel_backward)
        /*0650*/ 	.word	0x00000080


	//----- nvinfo : EIATTR_MIN_STACK_SIZE
	.align		4
.L_295:
        /*0654*/ 	.byte	0x04, 0x12
        /*0656*/ 	.short	(.L_297 - .L_296)
	.align		4
.L_296:
        /*0658*/ 	.word	index@(my_create_soft_contacts_cuda_kernel_forward)
        /*065c*/ 	.word	0x00000080


	//----- nvinfo : EIATTR_MIN_STACK_SIZE
	.align		4
.L_297:
        /*0660*/ 	.byte	0x04, 0x12
        /*0662*/ 	.short	(.L_299 - .L_298)
	.align		4
.L_298:
        /*0664*/ 	.word	index@(my_solve_particle_shape_contacts_cuda_kernel_backward)
        /*0668*/ 	.word	0x00000000


	//----- nvinfo : EIATTR_MIN_STACK_SIZE
	.align		4
.L_299:
        /*066c*/ 	.byte	0x04, 0x12
        /*066e*/ 	.short	(.L_301 - .L_300)
	.align		4
.L_300:
        /*0670*/ 	.word	index@(my_solve_particle_shape_contacts_cuda_kernel_forward)
        /*0674*/ 	.word	0x00000000


	//----- nvinfo : EIATTR_MIN_STACK_SIZE
	.align		4
.L_301:
        /*0678*/ 	.byte	0x04, 0x12
        /*067a*/ 	.short	(.L_303 - .L_302)
	.align		4
.L_302:
        /*067c*/ 	.word	index@(my_solve_particle_particle_contacts_cuda_kernel_backward)
        /*0680*/ 	.word	0x00000000


	//----- nvinfo : EIATTR_MIN_STACK_SIZE
	.align		4
.L_303:
        /*0684*/ 	.byte	0x04, 0x12
        /*0686*/ 	.short	(.L_305 - .L_304)
	.align		4
.L_304:
        /*0688*/ 	.word	index@(my_solve_particle_particle_contacts_cuda_kernel_forward)
        /*068c*/ 	.word	0x00000000


	//----- nvinfo : EIATTR_MIN_STACK_SIZE
	.align		4
.L_305:
        /*0690*/ 	.byte	0x04, 0x12
        /*0692*/ 	.short	(.L_307 - .L_306)
	.align		4
.L_306:
        /*0694*/ 	.word	index@(my_solve_particle_ground_contacts_cuda_kernel_backward)
        /*0698*/ 	.word	0x00000000


	//----- nvinfo : EIATTR_MIN_STACK_SIZE
	.align		4
.L_307:
        /*069c*/ 	.byte	0x04, 0x12
        /*069e*/ 	.short	(.L_309 - .L_308)
	.align		4
.L_308:
        /*06a0*/ 	.word	index@(my_solve_particle_ground_contacts_cuda_kernel_forward)
        /*06a4*/ 	.word	0x00000000


	//----- nvinfo : EIATTR_MIN_STACK_SIZE
	.align		4
.L_309:
        /*06a8*/ 	.byte	0x04, 0x12
        /*06aa*/ 	.short	(.L_311 - .L_310)
	.align		4
.L_310:
        /*06ac*/ 	.word	index@(my_apply_particle_deltas_cuda_kernel_backward)
        /*06b0*/ 	.word	0x00000000


	//----- nvinfo : EIATTR_MIN_STACK_SIZE
	.align		4
.L_311:
        /*06b4*/ 	.byte	0x04, 0x12
        /*06b6*/ 	.short	(.L_313 - .L_312)
	.align		4
.L_312:
        /*06b8*/ 	.word	index@(my_apply_particle_deltas_cuda_kernel_forward)
        /*06bc*/ 	.word	0x00000000


	//----- nvinfo : EIATTR_MIN_STACK_SIZE
	.align		4
.L_313:
        /*06c0*/ 	.byte	0x04, 0x12
        /*06c2*/ 	.short	(.L_315 - .L_314)
	.align		4
.L_314:
        /*06c4*/ 	.word	index@(my_integrate_particles_cuda_kernel_backward)
        /*06c8*/ 	.word	0x00000000


	//----- nvinfo : EIATTR_MIN_STACK_SIZE
	.align		4
.L_315:
        /*06cc*/ 	.byte	0x04, 0x12
        /*06ce*/ 	.short	(.L_317 - .L_316)
	.align		4
.L_316:
        /*06d0*/ 	.word	index@(my_integrate_particles_cuda_kernel_forward)
        /*06d4*/ 	.word	0x00000000


	//----- nvinfo : EIATTR_MIN_STACK_SIZE
	.align		4
.L_317:
        /*06d8*/ 	.byte	0x04, 0x12
        /*06da*/ 	.short	(.L_319 - .L_318)
	.align		4
.L_318:
        /*06dc*/ 	.word	index@(swellParticlesStage2_cuda_kernel_backward)
        /*06e0*/ 	.word	0x00000000


	//----- nvinfo : EIATTR_MIN_STACK_SIZE
	.align		4
.L_319:
        /*06e4*/ 	.byte	0x04, 0x12
        /*06e6*/ 	.short	(.L_321 - .L_320)
	.align		4
.L_320:
        /*06e8*/ 	.word	index@(swellParticlesStage2_cuda_kernel_forward)
        /*06ec*/ 	.word	0x00000000


	//----- nvinfo : EIATTR_MIN_STACK_SIZE
	.align		4
.L_321:
        /*06f0*/ 	.byte	0x04, 0x12
        /*06f2*/ 	.short	(.L_323 - .L_322)
	.align		4
.L_322:
        /*06f4*/ 	.word	index@(swellParticles_cuda_kernel_backward)
        /*06f8*/ 	.word	0x00000000


	//----- nvinfo : EIATTR_MIN_STACK_SIZE
	.align		4
.L_323:
        /*06fc*/ 	.byte	0x04, 0x12
        /*06fe*/ 	.short	(.L_325 - .L_324)
	.align		4
.L_324:
        /*0700*/ 	.word	index@(swellParticles_cuda_kernel_forward)
        /*0704*/ 	.word	0x00000020


	//----- nvinfo : EIATTR_MIN_STACK_SIZE
	.align		4
.L_325:
        /*0708*/ 	.byte	0x04, 0x12
        /*070a*/ 	.short	(.L_327 - .L_326)
	.align		4
.L_326:
        /*070c*/ 	.word	index@(sleepParticles_cuda_kernel_backward)
        /*0710*/ 	.word	0x00000000


	//----- nvinfo : EIATTR_MIN_STACK_SIZE
	.align		4
.L_327:
        /*0714*/ 	.byte	0x04, 0x12
        /*0716*/ 	.short	(.L_329 - .L_328)
	.align		4
.L_328:
        /*0718*/ 	.word	index@(sleepParticles_cuda_kernel_forward)
        /*071c*/ 	.word	0x00000000
.L_329:


//--------------------- .nv.info.my_create_soft_contacts_cuda_kernel_backward --------------------------
	.section	.nv.info.my_create_soft_contacts_cuda_kernel_backward,"",@"SHT_CUDA_INFO"
	.sectionflags	@""
	.align	4


	//----- nvinfo : EIATTR_CUDA_API_VERSION
	.align		4
        /*0000*/ 	.byte	0x04, 0x37
        /*0002*/ 	.short	(.L_331 - .L_330)
.L_330:
        /*0004*/ 	.word	0x0000007d


	//----- nvinfo : EIATTR_PARAM_CBANK
	.align		4
.L_331:
        /*0008*/ 	.byte	0x04, 0x0a
        /*000a*/ 	.short	(.L_333 - .L_332)
	.align		4
.L_332:
        /*000c*/ 	.word	index@(.nv.constant0.my_create_soft_contacts_cuda_kernel_backward)
        /*0010*/ 	.short	0x0160
        /*0012*/ 	.short	0x07ac


	//----- nvinfo : EIATTR_CBANK_PARAM_SIZE
	.align		4
.L_333:
        /*0014*/ 	.byte	0x03, 0x19
        /*0016*/ 	.short	0x07ac


	//----- nvinfo : EIATTR_KPARAM_INFO
	.align		4
        /*0018*/ 	.byte	0x04, 0x17
        /*001a*/ 	.short	(.L_335 - .L_334)
.L_334:
        /*001c*/ 	.word	0x00000000
        /*0020*/ 	.short	0x0020
        /*0022*/ 	.short	0x07a8
        /*0024*/ 	.byte	0x00, 0xf0, 0x11, 0x00


	//----- nvinfo : EIATTR_KPARAM_INFO
	.align		4
.L_335:
        /*0028*/ 	.byte	0x04, 0x17
        /*002a*/ 	.short	(.L_337 - .L_336)
.L_336:
        /*002c*/ 	.word	0x00000000
        /*0030*/ 	.short	0x001f
        /*0032*/ 	.short	0x0770
        /*0034*/ 	.byte	0x00, 0xf0, 0xe1, 0x00


	//----- nvinfo : EIATTR_KPARAM_INFO
	.align		4
.L_337:
        /*0038*/ 	.byte	0x04, 0x17
        /*003a*/ 	.short	(.L_339 - .L_338)
.L_338:
        /*003c*/ 	.word	0x00000000
        /*0040*/ 	.short	0x001e
        /*0042*/ 	.short	0x0738
        /*0044*/ 	.byte	0x00, 0xf0, 0xe1, 0x00


	//----- nvinfo : EIATTR_KPARAM_INFO
	.align		4
.L_339:
        /*0048*/ 	.byte	0x04, 0x17
        /*004a*/ 	.short	(.L_341 - .L_340)
.L_340:
        /*004c*/ 	.word	0x00000000
        /*0050*/ 	.short	0x001d
        /*0052*/ 	.short	0x0700
        /*0054*/ 	.byte	0x00, 0xf0, 0xe1, 0x00


	//----- nvinfo : EIATTR_KPARAM_INFO
	.align		4
.L_341:
        /*0058*/ 	.byte	0x04, 0x17
        /*005a*/ 	.short	(.L_343 - .L_342)
.L_342:
        /*005c*/ 	.word	0x00000000
        /*0060*/ 	.short	0x001c
        /*0062*/ 	.short	0x06c8
        /*0064*/ 	.byte	0x00, 0xf0, 0xe1, 0x00


	//----- nvinfo : EIATTR_KPARAM_INFO
	.align		4
.L_343:
        /*0068*/ 	.byte	0x04, 0x17
        /*006a*/ 	.short	(.L_345 - .L_344)
.L_344:
        /*006c*/ 	.word	0x00000000
        /*0070*/ 	.short	0x001b
        /*0072*/ 	.short	0x0690
        /*0074*/ 	.byte	0x00, 0xf0, 0xe1, 0x00


	//----- nvinfo : EIATTR_KPARAM_INFO
	.align		4
.L_345:
        /*0078*/ 	.byte	0x04, 0x17
        /*007a*/ 	.short	(.L_347 - .L_346)
.L_346:
        /*007c*/ 	.word	0x00000000
        /*0080*/ 	.short	0x001a
        /*0082*/ 	.short	0x0658
        /*0084*/ 	.byte	0x00, 0xf0, 0xe1, 0x00


	//----- nvinfo : EIATTR_KPARAM_INFO
	.align		4
.L_347:
        /*0088*/ 	.byte	0x04, 0x17
        /*008a*/ 	.short	(.L_349 - .L_348)
.L_348:
        /*008c*/ 	.word	0x00000000
        /*0090*/ 	.short	0x0019
        /*0092*/ 	.short	0x0654
        /*0094*/ 	.byte	0x00, 0xf0, 0x11, 0x00


	//----- nvinfo : EIATTR_KPARAM_INFO
	.align		4
.L_349:
        /*0098*/ 	.byte	0x04, 0x17
        /*009a*/ 	.short	(.L_351 - .L_350)
.L_350:
        /*009c*/ 	.word	0x00000000
        /*00a0*/ 	.short	0x0018
        /*00a2*/ 	.short	0x0650
        /*00a4*/ 	.byte	0x00, 0xf0, 0x11, 0x00


	//----- nvinfo : EIATTR_KPARAM_INFO
	.align		4
.L_351:
        /*00a8*/ 	.byte	0x04, 0x17
        /*00aa*/ 	.short	(.L_353 - .L_352)
.L_352:
        /*00ac*/ 	.word	0x00000000
        /*00b0*/ 	.short	0x0017
        /*00b2*/ 	.short	0x0538
        /*00b4*/ 	.byte	0x00, 0xf0, 0x61, 0x04


	//----- nvinfo : EIATTR_KPARAM_INFO
	.align		4
.L_353:
        /*00b8*/ 	.byte	0x04, 0x17
        /*00ba*/ 	.short	(.L_355 - .L_354)
.L_354:
        /*00bc*/ 	.word	0x00000000
        /*00c0*/ 	.short	0x0016
        /*00c2*/ 	.short	0x0500
        /*00c4*/ 	.byte	0x00, 0xf0, 0xe1, 0x00


	//----- nvinfo : EIATTR_KPARAM_INFO
	.align		4
.L_355:
        /*00c8*/ 	.byte	0x04, 0x17
        /*00ca*/ 	.short	(.L_357 - .L_356)
.L_356:
        /*00cc*/ 	.word	0x00000000
        /*00d0*/ 	.short	0x0015
        /*00d2*/ 	.short	0x04c8
        /*00d4*/ 	.byte	0x00, 0xf0, 0xe1, 0x00


	//----- nvinfo : EIATTR_KPARAM_INFO
	.align		4
.L_357:
        /*00d8*/ 	.byte	0x04, 0x17
        /*00da*/ 	.short	(.L_359 - .L_358)
.L_358:
        /*00dc*/ 	.word	0x00000000
        /*00e0*/ 	.short	0x0014
        /*00e2*/ 	.short	0x0490
        /*00e4*/ 	.byte	0x00, 0xf0, 0xe1, 0x00


	//----- nvinfo : EIATTR_KPARAM_INFO
	.align		4
.L_359:
        /*00e8*/ 	.byte	0x04, 0x17
        /*00ea*/ 	.short	(.L_361 - .L_360)
.L_360:
        /*00ec*/ 	.word	0x00000000
        /*00f0*/ 	.short	0x0013
        /*00f2*/ 	.short	0x0458
        /*00f4*/ 	.byte	0x00, 0xf0, 0xe1, 0x00


	//----- nvinfo : EIATTR_KPARAM_INFO
	.align		4
.L_361:
        /*00f8*/ 	.byte	0x04, 0x17
        /*00fa*/ 	.short	(.L_363 - .L_362)
.L_362:
        /*00fc*/ 	.word	0x00000000
        /*0100*/ 	.short	0x0012
        /*0102*/ 	.short	0x0420
        /*0104*/ 	.byte	0x00, 0xf0, 0xe1, 0x00


	//----- nvinfo : EIATTR_KPARAM_INFO
	.align		4
.L_363:
        /*0108*/ 	.byte	0x04, 0x17
        /*010a*/ 	.short	(.L_365 - .L_364)
.L_364:
        /*010c*/ 	.word	0x00000000
        /*0110*/ 	.short	0x0011
        /*0112*/ 	.short	0x03e8
        /*0114*/ 	.byte	0x00, 0xf0, 0xe1, 0x00


	//----- nvinfo : EIATTR_KPARAM_INFO
	.align		4
.L_365:
        /*0118*/ 	.byte	0x04, 0x17
        /*011a*/ 	.short	(.L_367 - .L_366)
.L_366:
        /*011c*/ 	.word	0x00000000
        /*0120*/ 	.short	0x0010
        /*0122*/ 	.short	0x03e0
        /*0124*/ 	.byte	0x00, 0xf0, 0x11, 0x00


	//----- nvinfo : EIATTR_KPARAM_INFO
	.align		4
.L_367:
        /*0128*/ 	.byte	0x04, 0x17
        /*012a*/ 	.short	(.L_369 - .L_368)
.L_368:
        /*012c*/ 	.word	0x00000000
        /*0130*/ 	.short	0x000f
        /*0132*/ 	.short	0x03a8
        /*0134*/ 	.byte	0x00, 0xf0, 0xe1, 0x00


	//----- nvinfo : EIATTR_KPARAM_INFO
	.align		4
.L_369:
        /*0138*/ 	.byte	0x04, 0x17
        /*013a*/ 	.short	(.L_371 - .L_370)
.L_370:
        /*013c*/ 	.word	0x00000000
        /*0140*/ 	.short	0x000e
        /*0142*/ 	.short	0x0370
        /*0144*/ 	.byte	0x00, 0xf0, 0xe1, 0x00


	//----- nvinfo : EIATTR_KPARAM_INFO
	.align		4
.L_371:
        /*0148*/ 	.byte	0x04, 0x17
        /*014a*/ 	.short	(.L_373 - .L_372)
.L_372:
        /*014c*/ 	.word	0x00000000
        /*0150*/ 	.short	0x000d
        /*0152*/ 	.short	0x0338
        /*0154*/ 	.byte	0x00, 0xf0, 0xe1, 0x00


	//----- nvinfo : EIATTR_KPARAM_INFO
	.align		4
.L_373:
        /*0158*/ 	.byte	0x04, 0x17
        /*015a*/ 	.short	(.L_375 - .L_374)
.L_374:
        /*015c*/ 	.word	0x00000000
        /*0160*/ 	.short	0x000c
        /*0162*/ 	.short	0x0300
        /*0164*/ 	.byte	0x00, 0xf0, 0xe1, 0x00


	//----- nvinfo : EIATTR_KPARAM_INFO
	.align		4
.L_375:
        /*0168*/ 	.byte	0x04, 0x17
        /*016a*/ 	.short	(.L_377 - .L_376)
.L_376:
        /*016c*/ 	.word	0x00000000
        /*0170*/ 	.short	0x000b
        /*0172*/ 	.short	0x02c8
        /*0174*/ 	.byte	0x00, 0xf0, 0xe1, 0x00


	//----- nvinfo : EIATTR_KPARAM_INFO
	.align		4
.L_377:
        /*0178*/ 	.byte	0x04, 0x17
        /*017a*/ 	.short	(.L_379 - .L_378)
.L_378:
        /*017c*/ 	.word	0x00000000
        /*0180*/ 	.short	0x000a
        /*0182*/ 	.short	0x0290
        /*0184*/ 	.byte	0x00, 0xf0, 0xe1, 0x00


	//----- nvinfo : EIATTR_KPARAM_INFO
	.align		4
.L_379:
        /*0188*/ 	.byte	0x04, 0x17
        /*018a*/ 	.short	(.L_381 - .L_380)
.L_380:
        /*018c*/ 	.word	0x00000000
        /*0190*/ 	.short	0x0009
        /*0192*/ 	.short	0x028c
        /*0194*/ 	.byte	0x00, 0xf0, 0x11, 0x00


	//----- nvinfo : EIATTR_KPARAM_INFO
	.align		4
.L_381:
        /*0198*/ 	.byte	0x04, 0x17
        /*019a*/ 	.short	(.L_383 - .L_382)
.L_382:
        /*019c*/ 	.word	0x00000000
        /*01a0*/ 	.short	0x0008
        /*01a2*/ 	.short	0x0288
        /*01a4*/ 	.byte	0x00, 0xf0, 0x11, 0x00


	//----- nvinfo : EIATTR_KPARAM_INFO
	.align		4
.L_383:
        /*01a8*/ 	.byte	0x04, 0x17
        /*01aa*/ 	.short	(.L_385 - .L_384)
.L_384:
        /*01ac*/ 	.word	0x00000000
        /*01b0*/ 	.short	0x0007
        /*01b2*/ 	.short	0x0170
        /*01b4*/ 	.byte	0x00, 0xf0, 0x61, 0x04


	//----- nvinfo : EIATTR_KPARAM_INFO
	.align		4
.L_385:
        /*01b8*/ 	.byte	0x04, 0x17
        /*01ba*/ 	.short	(.L_387 - .L_386)
.L_386:
        /*01bc*/ 	.word	0x00000000
        /*01c0*/ 	.short	0x0006
        /*01c2*/ 	.short	0x0138
        /*01c4*/ 	.byte	0x00, 0xf0, 0xe1, 0x00


	//----- nvinfo : EIATTR_KPARAM_INFO
	.align		4
.L_387:
        /*01c8*/ 	.byte	0x04, 0x17
        /*01ca*/ 	.short	(.L_389 - .L_388)
.L_388:
        /*01cc*/ 	.word	0x00000000
        /*01d0*/ 	.short	0x0005
        /*01d2*/ 	.short	0x0100
        /*01d4*/ 	.byte	0x00, 0xf0, 0xe1, 0x00


	//----- nvinfo : EIATTR_KPARAM_INFO
	.align		4
.L_389:
        /*01d8*/ 	.byte	0x04, 0x17
        /*01da*/ 	.short	(.L_391 - .L_390)
.L_390:
        /*01dc*/ 	.word	0x00000000
        /*01e0*/ 	.short	0x0004
        /*01e2*/ 	.short	0x00c8
        /*01e4*/ 	.byte	0x00, 0xf0, 0xe1, 0x00


	//----- nvinfo : EIATTR_KPARAM_INFO
	.align		4
.L_391:
        /*01e8*/ 	.byte	0x04, 0x17
        /*01ea*/ 	.short	(.L_393 - .L_392)
.L_392:
        /*01ec*/ 	.word	0x00000000
        /*01f0*/ 	.short	0x0003
        /*01f2*/ 	.short	0x0090
        /*01f4*/ 	.byte	0x00, 0xf0, 0xe1, 0x00


	//----- nvinfo : EIATTR_KPARAM_INFO
	.align		4
.L_393:
        /*01f8*/ 	.byte	0x04, 0x17
        /*01fa*/ 	.short	(.L_395 - .L_394)
.L_394:
        /*01fc*/ 	.word	0x00000000
        /*0200*/ 	.short	0x0002
        /*0202*/ 	.short	0x0058
        /*0204*/ 	.byte	0x00, 0xf0, 0xe1, 0x00


	//----- nvinfo : EIATTR_KPARAM_INFO
	.align		4
.L_395:
        /*0208*/ 	.byte	0x04, 0x17
        /*020a*/ 	.short	(.L_397 - .L_396)
.L_396:
        /*020c*/ 	.word	0x00000000
        /*0210*/ 	.short	0x0001
        /*0212*/ 	.short	0x0020
        /*0214*/ 	.byte	0x00, 0xf0, 0xe1, 0x00


	//----- nvinfo : EIATTR_KPARAM_INFO
	.align		4
.L_397:
        /*0218*/ 	.byte	0x04, 0x17
        /*021a*/ 	.short	(.L_399 - .L_398)
.L_398:
        /*021c*/ 	.word	0x00000000
        /*0220*/ 	.short	0x0000
        /*0222*/ 	.short	0x0000
        /*0224*/ 	.byte	0x00, 0xf0, 0x81, 0x00


	//----- nvinfo : EIATTR_MAXREG_COUNT
	.align		4
.L_399:
        /*0228*/ 	.byte	0x03, 0x1b
        /*022a*/ 	.short	0x00ff


	//----- nvinfo : EIATTR_EXIT_INSTR_OFFSETS
	.align		4
        /*022c*/ 	.byte	0x04, 0x1c
        /*022e*/ 	.short	(.L_401 - .L_400)


	//   ....[0]....
.L_400:
        /*0230*/ 	.word	0x00000080


	//   ....[1]....
        /*0234*/ 	.word	0x0000c7f0


	//----- nvinfo : EIATTR_CRS_STACK_SIZE
	.align		4
.L_401:
        /*0238*/ 	.byte	0x04, 0x1e
        /*023a*/ 	.short	(.L_403 - .L_402)
.L_402:
        /*023c*/ 	.word	0x00000000
.L_403:


//--------------------- .nv.info.my_create_soft_contacts_cuda_kernel_forward --------------------------
	.section	.nv.info.my_create_soft_contacts_cuda_kernel_forward,"",@"SHT_CUDA_INFO"
	.sectionflags	@""
	.align	4


	//----- nvinfo : EIATTR_CUDA_API_VERSION
	.align		4
        /*0000*/ 	.byte	0x04, 0x37
        /*0002*/ 	.short	(.L_405 - .L_404)
.L_404:
        /*0004*/ 	.word	0x0000007d


	//----- nvinfo : EIATTR_PARAM_CBANK
	.align		4
.L_405:
        /*0008*/ 	.byte	0x04, 0x0a
        /*000a*/ 	.short	(.L_407 - .L_406)
	.align		4
.L_406:
        /*000c*/ 	.word	index@(.nv.constant0.my_create_soft_contacts_cuda_kernel_forward)
        /*0010*/ 	.short	0x0160
        /*0012*/ 	.short	0x03e4


	//----- nvinfo : EIATTR_CBANK_PARAM_SIZE
	.align		4
.L_407:
        /*0014*/ 	.byte	0x03, 0x19
        /*0016*/ 	.short	0x03e4


	//----- nvinfo : EIATTR_KPARAM_INFO
	.align		4
        /*0018*/ 	.byte	0x04, 0x17
        /*001a*/ 	.short	(.L_409 - .L_408)
.L_408:
        /*001c*/ 	.word	0x00000000
        /*0020*/ 	.short	0x0010
        /*0022*/ 	.short	0x03e0
        /*0024*/ 	.byte	0x00, 0xf0, 0x11, 0x00


	//----- nvinfo : EIATTR_KPARAM_INFO
	.align		4
.L_409:
        /*0028*/ 	.byte	0x04, 0x17
        /*002a*/ 	.short	(.L_411 - .L_410)
.L_410:
        /*002c*/ 	.word	0x00000000
        /*0030*/ 	.short	0x000f
        /*0032*/ 	.short	0x03a8
        /*0034*/ 	.byte	0x00, 0xf0, 0xe1, 0x00


	//----- nvinfo : EIATTR_KPARAM_INFO
	.align		4
.L_411:
        /*0038*/ 	.byte	0x04, 0x17
        /*003a*/ 	.short	(.L_413 - .L_412)
.L_412:
        /*003c*/ 	.word	0x00000000
        /*0040*/ 	.short	0x000e
        /*0042*/ 	.short	0x0370
        /*0044*/ 	.byte	0x00, 0xf0, 0xe1, 0x00


	//----- nvinfo : EIATTR_KPARAM_INFO
	.align		4
.L_413:
        /*0048*/ 	.byte	0x04, 0x17
        /*004a*/ 	.short	(.L_415 - .L_414)
.L_414:
        /*004c*/ 	.word	0x00000000
        /*0050*/ 	.short	0x000d
        /*0052*/ 	.short	0x0338
        /*0054*/ 	.byte	0x00, 0xf0, 0xe1, 0x00


	//----- nvinfo : EIATTR_KPARAM_INFO
	.align		4
.L_415:
        /*0058*/ 	.byte	0x04, 0x17
        /*005a*/ 	.short	(.L_417 - .L_416)
.L_416:
        /*005c*/ 	.word	0x00000000
        /*0060*/ 	.short	0x000c
        /*0062*/ 	.short	0x0300
        /*0064*/ 	.byte	0x00, 0xf0, 0xe1, 0x00


	//----- nvinfo : EIATTR_KPARAM_INFO
	.align		4
.L_417:
        /*0068*/ 	.byte	0x04, 0x17
        /*006a*/ 	.short	(.L_419 - .L_418)
.L_418:
        /*006c*/ 	.word	0x00000000
        /*0070*/ 	.short	0x000b
        /*0072*/ 	.short	0x02c8
        /*0074*/ 	.byte	0x00, 0xf0, 0xe1, 0x00


	//----- nvinfo : EIATTR_KPARAM_INFO
	.align		4
.L_419:
        /*0078*/ 	.byte	0x04, 0x17
        /*007a*/ 	.short	(.L_421 - .L_420)
.L_420:
        /*007c*/ 	.word	0x00000000
        /*0080*/ 	.short	0x000a
        /*0082*/ 	.short	0x0290
        /*0084*/ 	.byte	0x00, 0xf0, 0xe1, 0x00


	//----- nvinfo : EIATTR_KPARAM_INFO
	.align		4
.L_421:
        /*0088*/ 	.byte	0x04, 0x17
        /*008a*/ 	.short	(.L_423 - .L_422)
.L_422:
        /*008c*/ 	.word	0x00000000
        /*0090*/ 	.short	0x0009
        /*0092*/ 	.short	0x028c
        /*0094*/ 	.byte	0x00, 0xf0, 0x11, 0x00


	//----- nvinfo : EIATTR_KPARAM_INFO
	.align		4
.L_423:
        /*0098*/ 	.byte	0x04, 0x17
        /*009a*/ 	.short	(.L_425 - .L_424)
.L_424:
        /*009c*/ 	.word	0x00000000
        /*00a0*/ 	.short	0x0008
        /*00a2*/ 	.short	0x0288
        /*00a4*/ 	.byte	0x00, 0xf0, 0x11, 0x00


	//----- nvinfo : EIATTR_KPARAM_INFO
	.align		4
.L_425:
        /*00a8*/ 	.byte	0x04, 0x17
        /*00aa*/ 	.short	(.L_427 - .L_426)
.L_426:
        /*00ac*/ 	.word	0x00000000
        /*00b0*/ 	.short	0x0007
        /*00b2*/ 	.short	0x0170
        /*00b4*/ 	.byte	0x00, 0xf0, 0x61, 0x04


	//----- nvinfo : EIATTR_KPARAM_INFO
	.align		4
.L_427:
        /*00b8*/ 	.byte	0x04, 0x17
        /*00ba*/ 	.short	(.L_429 - .L_428)
.L_428:
        /*00bc*/ 	.word	0x00000000
        /*00c0*/ 	.short	0x0006
        /*00c2*/ 	.short	0x0138
        /*00c4*/ 	.byte	0x00, 0xf0, 0xe1, 0x00


	//----- nvinfo : EIATTR_KPARAM_INFO
	.align		4
.L_429:
        /*00c8*/ 	.byte	0x04, 0x17
        /*00ca*/ 	.short	(.L_431 - .L_430)
.L_430:
        /*00cc*/ 	.word	0x00000000
        /*00d0*/ 	.short	0x0005
        /*00d2*/ 	.short	0x0100
        /*00d4*/ 	.byte	0x00, 0xf0, 0xe1, 0x00


	//----- nvinfo : EIATTR_KPARAM_INFO
	.align		4
.L_431:
        /*00d8*/ 	.byte	0x04, 0x17
        /*00da*/ 	.short	(.L_433 - .L_432)
.L_432:
        /*00dc*/ 	.word	0x00000000
        /*00e0*/ 	.short	0x0004
        /*00e2*/ 	.short	0x00c8
        /*00e4*/ 	.byte	0x00, 0xf0, 0xe1, 0x00


	//----- nvinfo : EIATTR_KPARAM_INFO
	.align		4
.L_433:
        /*00e8*/ 	.byte	0x04, 0x17
        /*00ea*/ 	.short	(.L_435 - .L_434)
.L_434:
        /*00ec*/ 	.word	0x00000000
        /*00f0*/ 	.short	0x0003
        /*00f2*/ 	.short	0x0090
        /*00f4*/ 	.byte	0x00, 0xf0, 0xe1, 0x00


	//----- nvinfo : EIATTR_KPARAM_INFO
	.align		4
.L_435:
        /*00f8*/ 	.byte	0x04, 0x17
        /*00fa*/ 	.short	(.L_437 - .L_436)
.L_436:
        /*00fc*/ 	.word	0x00000000
        /*0100*/ 	.short	0x0002
        /*0102*/ 	.short	0x0058
        /*0104*/ 	.byte	0x00, 0xf0, 0xe1, 0x00


	//----- nvinfo : EIATTR_KPARAM_INFO
	.align		4
.L_437:
        /*0108*/ 	.byte	0x04, 0x17
        /*010a*/ 	.short	(.L_439 - .L_438)
.L_438:
        /*010c*/ 	.word	0x00000000
        /*0110*/ 	.short	0x0001
        /*0112*/ 	.short	0x0020
        /*0114*/ 	.byte	0x00, 0xf0, 0xe1, 0x00


	//----- nvinfo : EIATTR_KPARAM_INFO
	.align		4
.L_439:
        /*0118*/ 	.byte	0x04, 0x17
        /*011a*/ 	.short	(.L_441 - .L_440)
.L_440:
        /*011c*/ 	.word	0x00000000
        /*0120*/ 	.short	0x0000
        /*0122*/ 	.short	0x0000
        /*0124*/ 	.byte	0x00, 0xf0, 0x81, 0x00


	//----- nvinfo : EIATTR_MAXREG_COUNT
	.align		4
.L_441:
        /*0128*/ 	.byte	0x03, 0x1b
        /*012a*/ 	.short	0x00ff


	//----- nvinfo : EIATTR_INT_WARP_WIDE_INSTR_OFFSETS
	.align		4
        /*012c*/ 	.byte	0x04, 0x31
        /*012e*/ 	.short	(.L_443 - .L_442)


	//   ....[0]....
.L_442:
        /*0130*/ 	.word	0x000063d0


	//   ....[1]....
        /*0134*/ 	.word	0x00006890


	//----- nvinfo : EIATTR_EXIT_INSTR_OFFSETS
	.align		4
.L_443:
        /*0138*/ 	.byte	0x04, 0x1c
        /*013a*/ 	.short	(.L_445 - .L_444)


	//   ....[0]....
.L_444:
        /*013c*/ 	.word	0x00000080


	//   ....[1]....
        /*0140*/ 	.word	0x00000510


	//   ....[2]....
        /*0144*/ 	.word	0x00006c40


	//----- nvinfo : EIATTR_CRS_STACK_SIZE
	.align		4
.L_445:
        /*0148*/ 	.byte	0x04, 0x1e
        /*014a*/ 	.short	(.L_447 - .L_446)
.L_446:
        /*014c*/ 	.word	0x00000000
.L_447:


//--------------------- .nv.info.my_solve_particle_shape_contacts_cuda_kernel_backward --------------------------
	.section	.nv.info.my_solve_particle_shape_contacts_cuda_kernel_backward,"",@"SHT_CUDA_INFO"
	.sectionflags	@""
	.align	4


	//----- nvinfo : EIATTR_CUDA_API_VERSION
	.align		4
        /*0000*/ 	.byte	0x04, 0x37
        /*0002*/ 	.short	(.L_449 - .L_448)
.L_448:
        /*0004*/ 	.word	0x0000007d


	//----- nvinfo : EIATTR_PARAM_CBANK
	.align		4
.L_449:
        /*0008*/ 	.byte	0x04, 0x0a
        /*000a*/ 	.short	(.L_451 - .L_450)
	.align		4
.L_450:
        /*000c*/ 	.word	index@(.nv.constant0.my_solve_particle_shape_contacts_cuda_kernel_backward)
        /*0010*/ 	.short	0x0160
        /*0012*/ 	.short	0x0ae0


	//----- nvinfo : EIATTR_CBANK_PARAM_SIZE
	.align		4
.L_451:
        /*0014*/ 	.byte	0x03, 0x19
        /*0016*/ 	.short	0x0ae0


	//----- nvinfo : EIATTR_KPARAM_INFO
	.align		4
        /*0018*/ 	.byte	0x04, 0x17
        /*001a*/ 	.short	(.L_453 - .L_452)
.L_452:
        /*001c*/ 	.word	0x00000000
        /*0020*/ 	.short	0x0036
        /*0022*/ 	.short	0x0aa8
        /*0024*/ 	.byte	0x00, 0xf0, 0xe1, 0x00


	//----- nvinfo : EIATTR_KPARAM_INFO
	.align		4
.L_453:
        /*0028*/ 	.byte	0x04, 0x17
        /*002a*/ 	.short	(.L_455 - .L_454)
.L_454:
        /*002c*/ 	.word	0x00000000
        /*0030*/ 	.short	0x0035
        /*0032*/ 	.short	0x0a70
        /*0034*/ 	.byte	0x00, 0xf0, 0xe1, 0x00


	//----- nvinfo : EIATTR_KPARAM_INFO
	.align		4
.L_455:
        /*0038*/ 	.byte	0x04, 0x17
        /*003a*/ 	.short	(.L_457 - .L_456)
.L_456:
        /*003c*/ 	.word	0x00000000
        /*0040*/ 	.short	0x0034
        /*0042*/ 	.short	0x0a68
        /*0044*/ 	.byte	0x00, 0xf0, 0x11, 0x00


	//----- nvinfo : EIATTR_KPARAM_INFO
	.align		4
.L_457:
        /*0048*/ 	.byte	0x04, 0x17
        /*004a*/ 	.short	(.L_459 - .L_458)
.L_458:
        /*004c*/ 	.word	0x00000000
        /*0050*/ 	.short	0x0033
        /*0052*/ 	.short	0x0a64
        /*0054*/ 	.byte	0x00, 0xf0, 0x11, 0x00


	//----- nvinfo : EIATTR_KPARAM_INFO
	.align		4
.L_459:
        /*0058*/ 	.byte	0x04, 0x17
        /*005a*/ 	.short	(.L_461 - .L_460)
.L_460:
        /*005c*/ 	.word	0x00000000
        /*0060*/ 	.short	0x0032
        /*0062*/ 	.short	0x0a60
        /*0064*/ 	.byte	0x00, 0xf0, 0x11, 0x00


	//----- nvinfo : EIATTR_KPARAM_INFO
	.align		4
.L_461:
        /*0068*/ 	.byte	0x04, 0x17
        /*006a*/ 	.short	(.L_463 - .L_462)
.L_462:
        /*006c*/ 	.word	0x00000000
        /*0070*/ 	.short	0x0031
        /*0072*/ 	.short	0x0a28
        /*0074*/ 	.byte	0x00, 0xf0, 0xe1, 0x00


	//----- nvinfo : EIATTR_KPARAM_INFO
	.align		4
.L_463:
        /*0078*/ 	.byte	0x04, 0x17
        /*007a*/ 	.short	(.L_465 - .L_464)
.L_464:
        /*007c*/ 	.word	0x00000000
        /*0080*/ 	.short	0x0030
        /*0082*/ 	.short	0x09f0
        /*0084*/ 	.byte	0x00, 0xf0, 0xe1, 0x00


	//----- nvinfo : EIATTR_KPARAM_INFO
	.align		4
.L_465:
        /*0088*/ 	.byte	0x04, 0x17
        /*008a*/ 	.short	(.L_467 - .L_466)
.L_466:
        /*008c*/ 	.word	0x00000000
        /*0090*/ 	.short	0x002f
        /*0092*/ 	.short	0x09b8
        /*0094*/ 	.byte	0x00, 0xf0, 0xe1, 0x00


	//----- nvinfo : EIATTR_KPARAM_INFO
	.align		4
.L_467:
        /*0098*/ 	.byte	0x04, 0x17
        /*009a*/ 	.short	(.L_469 - .L_468)
.L_468:
        /*009c*/ 	.word	0x00000000
        /*00a0*/ 	.short	0x002e
        /*00a2*/ 	.short	0x0980
        /*00a4*/ 	.byte	0x00, 0xf0, 0xe1, 0x00


	//----- nvinfo : EIATTR_KPARAM_INFO
	.align		4
.L_469:
        /*00a8*/ 	.byte	0x04, 0x17
        /*00aa*/ 	.short	(.L_471 - .L_470)
.L_470:
        /*00ac*/ 	.word	0x00000000
        /*00b0*/ 	.short	0x002d
        /*00b2*/ 	.short	0x0948
        /*00b4*/ 	.byte	0x00, 0xf0, 0xe1, 0x00


	//----- nvinfo : EIATTR_KPARAM_INFO
	.align		4
.L_471:
        /*00b8*/ 	.byte	0x04, 0x17
        /*00ba*/ 	.short	(.L_473 - .L_472)
.L_472:
        /*00bc*/ 	.word	0x00000000
        /*00c0*/ 	.short	0x002c
        /*00c2*/ 	.short	0x0910
        /*00c4*/ 	.byte	0x00, 0xf0, 0xe1, 0x00


	//----- nvinfo : EIATTR_KPARAM_INFO
	.align		4
.L_473:
        /*00c8*/ 	.byte	0x04, 0x17
        /*00ca*/ 	.short	(.L_475 - .L_474)
.L_474:
        /*00cc*/ 	.word	0x00000000
        /*00d0*/ 	.short	0x002b
        /*00d2*/ 	.short	0x090c
        /*00d4*/ 	.byte	0x00, 0xf0, 0x11, 0x00


	//----- nvinfo : EIATTR_KPARAM_INFO
	.align		4
.L_475:
        /*00d8*/ 	.byte	0x04, 0x17
        /*00da*/ 	.short	(.L_477 - .L_476)
.L_476:
        /*00dc*/ 	.word	0x00000000
        /*00e0*/ 	.short	0x002a
        /*00e2*/ 	.short	0x0908
        /*00e4*/ 	.byte	0x00, 0xf0, 0x11, 0x00


	//----- nvinfo : EIATTR_KPARAM_INFO
	.align		4
.L_477:
        /*00e8*/ 	.byte	0x04, 0x17
        /*00ea*/ 	.short	(.L_479 - .L_478)
.L_478:
        /*00ec*/ 	.word	0x00000000
        /*00f0*/ 	.short	0x0029
        /*00f2*/ 	.short	0x0904
        /*00f4*/ 	.byte	0x00, 0xf0, 0x11, 0x00


	//----- nvinfo : EIATTR_KPARAM_INFO
	.align		4
.L_479:
        /*00f8*/ 	.byte	0x04, 0x17
        /*00fa*/ 	.short	(.L_481 - .L_480)
.L_480:
        /*00fc*/ 	.word	0x00000000
        /*0100*/ 	.short	0x0028
        /*0102*/ 	.short	0x0900
        /*0104*/ 	.byte	0x00, 0xf0, 0x11, 0x00


	//----- nvinfo : EIATTR_KPARAM_INFO
	.align		4
.L_481:
        /*0108*/ 	.byte	0x04, 0x17
        /*010a*/ 	.short	(.L_483 - .L_482)
.L_482:
        /*010c*/ 	.word	0x00000000
        /*0110*/ 	.short	0x0027
        /*0112*/ 	.short	0x07e8
        /*0114*/ 	.byte	0x00, 0xf0, 0x61, 0x04


	//----- nvinfo : EIATTR_KPARAM_INFO
	.align		4
.L_483:
        /*0118*/ 	.byte	0x04, 0x17
        /*011a*/ 	.short	(.L_485 - .L_484)
.L_484:
        /*011c*/ 	.word	0x00000000
        /*0120*/ 	.short	0x0026
        /*0122*/ 	.short	0x07b0
        /*0124*/ 	.byte	0x00, 0xf0, 0xe1, 0x00


	//----- nvinfo : EIATTR_KPARAM_INFO
	.align		4
.L_485:
        /*0128*/ 	.byte	0x04, 0x17
        /*012a*/ 	.short	(.L_487 - .L_486)
.L_486:
        /*012c*/ 	.word	0x00000000
        /*0130*/ 	.short	0x0025
        /*0132*/ 	.short	0x0778
        /*0134*/ 	.byte	0x00, 0xf0, 0xe1, 0x00


	//----- nvinfo : EIATTR_KPARAM_INFO
	.align		4
.L_487:
        /*0138*/ 	.byte	0x04, 0x17
        /*013a*/ 	.short	(.L_489 - .L_488)
.L_488:
        /*013c*/ 	.word	0x00000000
        /*0140*/ 	.short	0x0024
        /*0142*/ 	.short	0x0740
        /*0144*/ 	.byte	0x00, 0xf0, 0xe1, 0x00


	//----- nvinfo : EIATTR_KPARAM_INFO
	.align		4
.L_489:
        /*0148*/ 	.byte	0x04, 0x17
        /*014a*/ 	.short	(.L_491 - .L_490)
.L_490:
        /*014c*/ 	.word	0x00000000
        /*0150*/ 	.short	0x0023
        /*0152*/ 	.short	0x0708
        /*0154*/ 	.byte	0x00, 0xf0, 0xe1, 0x00


	//----- nvinfo : EIATTR_KPARAM_INFO
	.align		4
.L_491:
        /*0158*/ 	.byte	0x04, 0x17
        /*015a*/ 	.short	(.L_493 - .L_492)
.L_492:
        /*015c*/ 	.word	0x00000000
        /*0160*/ 	.short	0x0022
        /*0162*/ 	.short	0x06d0
        /*0164*/ 	.byte	0x00, 0xf0, 0xe1, 0x00


	//----- nvinfo : EIATTR_KPARAM_INFO
	.align		4
.L_493:
        /*0168*/ 	.byte	0x04, 0x17
        /*016a*/ 	.short	(.L_495 - .L_494)
.L_494:
        /*016c*/ 	.word	0x00000000
        /*0170*/ 	.short	0x0021
        /*0172*/ 	.short	0x0698
        /*0174*/ 	.byte	0x00, 0xf0, 0xe1, 0x00


	//----- nvinfo : EIATTR_KPARAM_INFO
	.align		4
.L_495:
        /*0178*/ 	.byte	0x04, 0x17
        /*017a*/ 	.short	(.L_497 - .L_496)
.L_496:
        /*017c*/ 	.word	0x00000000
        /*0180*/ 	.short	0x0020
        /*0182*/ 	.short	0x0660
        /*0184*/ 	.byte	0x00, 0xf0, 0xe1, 0x00


	//----- nvinfo : EIATTR_KPARAM_INFO
	.align		4
.L_497:
        /*0188*/ 	.byte	0x04, 0x17
        /*018a*/ 	.short	(.L_499 - .L_498)
.L_498:
        /*018c*/ 	.word	0x00000000
        /*0190*/ 	.short	0x001f
        /*0192*/ 	.short	0x0628
        /*0194*/ 	.byte	0x00, 0xf0, 0xe1, 0x00


	//----- nvinfo : EIATTR_KPARAM_INFO
	.align		4
.L_499:
        /*0198*/ 	.byte	0x04, 0x17
        /*019a*/ 	.short	(.L_501 - .L_500)
.L_500:
        /*019c*/ 	.word	0x00000000
        /*01a0*/ 	.short	0x001e
        /*01a2*/ 	.short	0x05f0
        /*01a4*/ 	.byte	0x00, 0xf0, 0xe1, 0x00


	//----- nvinfo : EIATTR_KPARAM_INFO
	.align		4
.L_501:
        /*01a8*/ 	.byte	0x04, 0x17
        /*01aa*/ 	.short	(.L_503 - .L_502)
.L_502:
        /*01ac*/ 	.word	0x00000000
        /*01b0*/ 	.short	0x001d
        /*01b2*/ 	.short	0x05b8
        /*01b4*/ 	.byte	0x00, 0xf0, 0xe1, 0x00


	//----- nvinfo : EIATTR_KPARAM_INFO
	.align		4
.L_503:
        /*01b8*/ 	.byte	0x04, 0x17
        /*01ba*/ 	.short	(.L_505 - .L_504)
.L_504:
        /*01bc*/ 	.word	0x00000000
        /*01c0*/ 	.short	0x001c
        /*01c2*/ 	.short	0x0580
        /*01c4*/ 	.byte	0x00, 0xf0, 0xe1, 0x00


	//----- nvinfo : EIATTR_KPARAM_INFO
	.align		4
.L_505:
        /*01c8*/ 	.byte	0x04, 0x17
        /*01ca*/ 	.short	(.L_507 - .L_506)
.L_506:
        /*01cc*/ 	.word	0x00000000
        /*01d0*/ 	.short	0x001b
        /*01d2*/ 	.short	0x0548
        /*01d4*/ 	.byte	0x00, 0xf0, 0xe1, 0x00


	//----- nvinfo : EIATTR_KPARAM_INFO
	.align		4
.L_507:
        /*01d8*/ 	.byte	0x04, 0x17
        /*01da*/ 	.short	(.L_509 - .L_508)
.L_508:
        /*01dc*/ 	.word	0x00000000
        /*01e0*/ 	.short	0x001a
        /*01e2*/ 	.short	0x0510
        /*01e4*/ 	.byte	0x00, 0xf0, 0xe1, 0x00


	//----- nvinfo : EIATTR_KPARAM_INFO
	.align		4
.L_509:
        /*01e8*/ 	.byte	0x04, 0x17
        /*01ea*/ 	.short	(.L_511 - .L_510)
.L_510:
        /*01ec*/ 	.word	0x00000000
        /*01f0*/ 	.short	0x0019
        /*01f2*/ 	.short	0x0508
        /*01f4*/ 	.byte	0x00, 0xf0, 0x11, 0x00


	//----- nvinfo : EIATTR_KPARAM_INFO
	.align		4
.L_511:
        /*01f8*/ 	.byte	0x04, 0x17
        /*01fa*/ 	.short	(.L_513 - .L_512)
.L_512:
        /*01fc*/ 	.word	0x00000000
        /*0200*/ 	.short	0x0018
        /*0202*/ 	.short	0x0504
        /*0204*/ 	.byte	0x00, 0xf0, 0x11, 0x00


	//----- nvinfo : EIATTR_KPARAM_INFO
	.align		4
.L_513:
        /*0208*/ 	.byte	0x04, 0x17
        /*020a*/ 	.short	(.L_515 - .L_514)
.L_514:
        /*020c*/ 	.word	0x00000000
        /*0210*/ 	.short	0x0017
        /*0212*/ 	.short	0x0500
        /*0214*/ 	.byte	0x00, 0xf0, 0x11, 0x00


	//----- nvinfo : EIATTR_KPARAM_INFO
	.align		4
.L_515:
        /*0218*/ 	.byte	0x04, 0x17
        /*021a*/ 	.short	(.L_517 - .L_516)
.L_516:
        /*021c*/ 	.word	0x00000000
        /*0220*/ 	.short	0x0016
        /*0222*/ 	.short	0x04c8
        /*0224*/ 	.byte	0x00, 0xf0, 0xe1, 0x00


	//----- nvinfo : EIATTR_KPARAM_INFO
	.align		4
.L_517:
        /*0228*/ 	.byte	0x04, 0x17
        /*022a*/ 	.short	(.L_519 - .L_518)
.L_518:
        /*022c*/ 	.word	0x00000000
        /*0230*/ 	.short	0x0015
        /*0232*/ 	.short	0x0490
        /*0234*/ 	.byte	0x00, 0xf0, 0xe1, 0x00


	//----- nvinfo : EIATTR_KPARAM_INFO
	.align		4
.L_519:
        /*0238*/ 	.byte	0x04, 0x17
        /*023a*/ 	.short	(.L_521 - .L_520)
.L_520:
        /*023c*/ 	.word	0x00000000
        /*0240*/ 	.short	0x0014
        /*0242*/ 	.short	0x0458
        /*0244*/ 	.byte	0x00, 0xf0, 0xe1, 0x00


	//----- nvinfo : EIATTR_KPARAM_INFO
	.align		4
.L_521:
        /*0248*/ 	.byte	0x04, 0x17
        /*024a*/ 	.short	(.L_523 - .L_522)
.L_522:
        /*024c*/ 	.word	0x00000000
        /*0250*/ 	.short	0x0013
        /*0252*/ 	.short	0x0420
        /*0254*/ 	.byte	0x00, 0xf0, 0xe1, 0x00


	//----- nvinfo : EIATTR_KPARAM_INFO
	.align		4
.L_523:
        /*0258*/ 	.byte	0x04, 0x17
        /*025a*/ 	.short	(.L_525 - .L_524)
.L_524:
        /*025c*/ 	.word	0x00000000
        /*0260*/ 	.short	0x0012
        /*0262*/ 	.short	0x03e8
        /*0264*/ 	.byte	0x00, 0xf0, 0xe1, 0x00


	//----- nvinfo : EIATTR_KPARAM_INFO
	.align		4
.L_525:
        /*0268*/ 	.byte	0x04, 0x17
        /*026a*/ 	.short	(.L_527 - .L_526)
.L_526:
        /*026c*/ 	.word	0x00000000
        /*0270*/ 	.short	0x0011
        /*0272*/ 	.short	0x03b0
        /*0274*/ 	.byte	0x00, 0xf0, 0xe1, 0x00


	//----- nvinfo : EIATTR_KPARAM_INFO
	.align		4
.L_527:
        /*0278*/ 	.byte	0x04, 0x17
        /*027a*/ 	.short	(.L_529 - .L_528)
.L_528:
        /*027c*/ 	.word	0x00000000
        /*0280*/ 	.short	0x0010
        /*0282*/ 	.short	0x03ac
        /*0284*/ 	.byte	0x00, 0xf0, 0x11, 0x00


	//----- nvinfo : EIATTR_KPARAM_INFO
	.align		4
.L_529:
        /*0288*/ 	.byte	0x04, 0x17
        /*028a*/ 	.short	(.L_531 - .L_530)
.L_530:
        /*028c*/ 	.word	0x00000000
        /*0290*/ 	.short	0x000f
        /*0292*/ 	.short	0x03a8
        /*0294*/ 	.byte	0x00, 0xf0, 0x11, 0x00


	//----- nvinfo : EIATTR_KPARAM_INFO
	.align		4
.L_531:
        /*0298*/ 	.byte	0x04, 0x17
        /*029a*/ 	.short	(.L_533 - .L_532)
.L_532:
        /*029c*/ 	.word	0x00000000
        /*02a0*/ 	.short	0x000e
        /*02a2*/ 	.short	0x03a4
        /*02a4*/ 	.byte	0x00, 0xf0, 0x11, 0x00


	//----- nvinfo : EIATTR_KPARAM_INFO
	.align		4
.L_533:
        /*02a8*/ 	.byte	0x04, 0x17
        /*02aa*/ 	.short	(.L_535 - .L_534)
.L_534:
        /*02ac*/ 	.word	0x00000000
        /*02b0*/ 	.short	0x000d
        /*02b2*/ 	.short	0x03a0
        /*02b4*/ 	.byte	0x00, 0xf0, 0x11, 0x00


	//----- nvinfo : EIATTR_KPARAM_INFO
	.align		4
.L_535:
        /*02b8*/ 	.byte	0x04, 0x17
        /*02ba*/ 	.short	(.L_537 - .L_536)
.L_536:
        /*02bc*/ 	.word	0x00000000
        /*02c0*/ 	.short	0x000c
        /*02c2*/ 	.short	0x0288
        /*02c4*/ 	.byte	0x00, 0xf0, 0x61, 0x04


	//----- nvinfo : EIATTR_KPARAM_INFO
	.align		4
.L_537:
        /*02c8*/ 	.byte	0x04, 0x17
        /*02ca*/ 	.short	(.L_539 - .L_538)
.L_538:
        /*02cc*/ 	.word	0x00000000
        /*02d0*/ 	.short	0x000b
        /*02d2*/ 	.short	0x0250
        /*02d4*/ 	.byte	0x00, 0xf0, 0xe1, 0x00


	//----- nvinfo : EIATTR_KPARAM_INFO
	.align		4
.L_539:
        /*02d8*/ 	.byte	0x04, 0x17
        /*02da*/ 	.short	(.L_541 - .L_540)
.L_540:
        /*02dc*/ 	.word	0x00000000
        /*02e0*/ 	.short	0x000a
        /*02e2*/ 	.short	0x0218
        /*02e4*/ 	.byte	0x00, 0xf0, 0xe1, 0x00


	//----- nvinfo : EIATTR_KPARAM_INFO
	.align		4
.L_541:
        /*02e8*/ 	.byte	0x04, 0x17
        /*02ea*/ 	.short	(.L_543 - .L_542)
.L_542:
        /*02ec*/ 	.word	0x00000000
        /*02f0*/ 	.short	0x0009
        /*02f2*/ 	.short	0x01e0
        /*02f4*/ 	.byte	0x00, 0xf0, 0xe1, 0x00


	//----- nvinfo : EIATTR_KPARAM_INFO
	.align		4
.L_543:
        /*02f8*/ 	.byte	0x04, 0x17
        /*02fa*/ 	.short	(.L_545 - .L_544)
.L_544:
        /*02fc*/ 	.word	0x00000000
        /*0300*/ 	.short	0x0008
        /*0302*/ 	.short	0x01a8
        /*0304*/ 	.byte	0x00, 0xf0, 0xe1, 0x00


	//----- nvinfo : EIATTR_KPARAM_INFO
	.align		4
.L_545:
        /*0308*/ 	.byte	0x04, 0x17
        /*030a*/ 	.short	(.L_547 - .L_546)
.L_546:
        /*030c*/ 	.word	0x00000000
        /*0310*/ 	.short	0x0007
        /*0312*/ 	.short	0x0170
        /*0314*/ 	.byte	0x00, 0xf0, 0xe1, 0x00


	//----- nvinfo : EIATTR_KPARAM_INFO
	.align		4
.L_547:
        /*0318*/ 	.byte	0x04, 0x17
        /*031a*/ 	.short	(.L_549 - .L_548)
.L_548:
        /*031c*/ 	.word	0x00000000
        /*0320*/ 	.short	0x0006
        /*0322*/ 	.short	0x0138
        /*0324*/ 	.byte	0x00, 0xf0, 0xe1, 0x00


	//----- nvinfo : EIATTR_KPARAM_INFO
	.align		4
.L_549:
        /*0328*/ 	.byte	0x04, 0x17
        /*032a*/ 	.short	(.L_551 - .L_550)
.L_550:
        /*032c*/ 	.word	0x00000000
        /*0330*/ 	.short	0x0005
        /*0332*/ 	.short	0x0100
        /*0334*/ 	.byte	0x00, 0xf0, 0xe1, 0x00


	//----- nvinfo : EIATTR_KPARAM_INFO
	.align		4
.L_551:
        /*0338*/ 	.byte	0x04, 0x17
        /*033a*/ 	.short	(.L_553 - .L_552)
.L_552:
        /*033c*/ 	.word	0x00000000
        /*0340*/ 	.short	0x0004
        /*0342*/ 	.short	0x00c8
        /*0344*/ 	.byte	0x00, 0xf0, 0xe1, 0x00


	//----- nvinfo : EIATTR_KPARAM_INFO
	.align		4
.L_553:
        /*0348*/ 	.byte	0x04, 0x17
        /*034a*/ 	.short	(.L_555 - .L_554)
.L_554:
        /*034c*/ 	.word	0x00000000
        /*0350*/ 	.short	0x0003
        /*0352*/ 	.short	0x0090
        /*0354*/ 	.byte	0x00, 0xf0, 0xe1, 0x00


	//----- nvinfo : EIATTR_KPARAM_INFO
	.align		4
.L_555:
        /*0358*/ 	.byte	0x04, 0x17
        /*035a*/ 	.short	(.L_557 - .L_556)
.L_556:
        /*035c*/ 	.word	0x00000000
        /*0360*/ 	.short	0x0002
        /*0362*/ 	.short	0x0058
        /*0364*/ 	.byte	0x00, 0xf0, 0xe1, 0x00


	//----- nvinfo : EIATTR_KPARAM_INFO
	.align		4
.L_557:
        /*0368*/ 	.byte	0x04, 0x17
        /*036a*/ 	.short	(.L_559 - .L_558)
.L_558:
        /*036c*/ 	.word	0x00000000
        /*0370*/ 	.short	0x0001
        /*0372*/ 	.short	0x0020
        /*0374*/ 	.byte	0x00, 0xf0, 0xe1, 0x00


	//----- nvinfo : EIATTR_KPARAM_INFO
	.align		4
.L_559:
        /*0378*/ 	.byte	0x04, 0x17
        /*037a*/ 	.short	(.L_561 - .L_560)
.L_560:
        /*037c*/ 	.word	0x00000000
        /*0380*/ 	.short	0x0000
        /*0382*/ 	.short	0x0000
        /*0384*/ 	.byte	0x00, 0xf0, 0x81, 0x00


	//----- nvinfo : EIATTR_MAXREG_COUNT
	.align		4
.L_561:
        /*0388*/ 	.byte	0x03, 0x1b
        /*038a*/ 	.short	0x00ff


	//----- nvinfo : EIATTR_EXIT_INSTR_OFFSETS
	.align		4
        /*038c*/ 	.byte	0x04, 0x1c
        /*038e*/ 	.short	(.L_563 - .L_562)


	//   ....[0]....
.L_562:
        /*0390*/ 	.word	0x00000070


	//   ....[1]....
        /*0394*/ 	.word	0x00006ca0


	//----- nvinfo : EIATTR_CRS_STACK_SIZE
	.align		4
.L_563:
        /*0398*/ 	.byte	0x04, 0x1e
        /*039a*/ 	.short	(.L_565 - .L_564)
.L_564:
        /*039c*/ 	.word	0x00000000
.L_565:


//--------------------- .nv.info.my_solve_particle_shape_contacts_cuda_kernel_forward --------------------------
	.section	.nv.info.my_solve_particle_shape_contacts_cuda_kernel_forward,"",@"SHT_CUDA_INFO"
	.sectionflags	@""
	.align	4


	//----- nvinfo : EIATTR_CUDA_API_VERSION
	.align		4
        /*0000*/ 	.byte	0x04, 0x37
        /*0002*/ 	.short	(.L_567 - .L_566)
.L_566:
        /*0004*/ 	.word	0x0000007d


	//----- nvinfo : EIATTR_PARAM_CBANK
	.align		4
.L_567:
        /*0008*/ 	.byte	0x04, 0x0a
        /*000a*/ 	.short	(.L_569 - .L_568)
	.align		4
.L_568:
        /*000c*/ 	.word	index@(.nv.constant0.my_solve_particle_shape_contacts_cuda_kernel_forward)
        /*0010*/ 	.short	0x0160
        /*0012*/ 	.short	0x0580


	//----- nvinfo : EIATTR_CBANK_PARAM_SIZE
	.align		4
.L_569:
        /*0014*/ 	.byte	0x03, 0x19
        /*0016*/ 	.short	0x0580


	//----- nvinfo : EIATTR_KPARAM_INFO
	.align		4
        /*0018*/ 	.byte	0x04, 0x17
        /*001a*/ 	.short	(.L_571 - .L_570)
.L_570:
        /*001c*/ 	.word	0x00000000
        /*0020*/ 	.short	0x001b
        /*0022*/ 	.short	0x0548
        /*0024*/ 	.byte	0x00, 0xf0, 0xe1, 0x00


	//----- nvinfo : EIATTR_KPARAM_INFO
	.align		4
.L_571:
        /*0028*/ 	.byte	0x04, 0x17
        /*002a*/ 	.short	(.L_573 - .L_572)
.L_572:
        /*002c*/ 	.word	0x00000000
        /*0030*/ 	.short	0x001a
        /*0032*/ 	.short	0x0510
        /*0034*/ 	.byte	0x00, 0xf0, 0xe1, 0x00


	//----- nvinfo : EIATTR_KPARAM_INFO
	.align		4
.L_573:
        /*0038*/ 	.byte	0x04, 0x17
        /*003a*/ 	.short	(.L_575 - .L_574)
.L_574:
        /*003c*/ 	.word	0x00000000
        /*0040*/ 	.short	0x0019
        /*0042*/ 	.short	0x0508
        /*0044*/ 	.byte	0x00, 0xf0, 0x11, 0x00


	//----- nvinfo : EIATTR_KPARAM_INFO
	.align		4
.L_575:
        /*0048*/ 	.byte	0x04, 0x17
        /*004a*/ 	.short	(.L_577 - .L_576)
.L_576:
        /*004c*/ 	.word	0x00000000
        /*0050*/ 	.short	0x0018
        /*0052*/ 	.short	0x0504
        /*0054*/ 	.byte	0x00, 0xf0, 0x11, 0x00


	//----- nvinfo : EIATTR_KPARAM_INFO
	.align		4
.L_577:
        /*0058*/ 	.byte	0x04, 0x17
        /*005a*/ 	.short	(.L_579 - .L_578)
.L_578:
        /*005c*/ 	.word	0x00000000
        /*0060*/ 	.short	0x0017
        /*0062*/ 	.short	0x0500
        /*0064*/ 	.byte	0x00, 0xf0, 0x11, 0x00


	//----- nvinfo : EIATTR_KPARAM_INFO
	.align		4
.L_579:
        /*0068*/ 	.byte	0x04, 0x17
        /*006a*/ 	.short	(.L_581 - .L_580)
.L_580:
        /*006c*/ 	.word	0x00000000
        /*0070*/ 	.short	0x0016
        /*0072*/ 	.short	0x04c8
        /*0074*/ 	.byte	0x00, 0xf0, 0xe1, 0x00


	//----- nvinfo : EIATTR_KPARAM_INFO
	.align		4
.L_581:
        /*0078*/ 	.byte	0x04, 0x17
        /*007a*/ 	.short	(.L_583 - .L_582)
.L_582:
        /*007c*/ 	.word	0x00000000
        /*0080*/ 	.short	0x0015
        /*0082*/ 	.short	0x0490
        /*0084*/ 	.byte	0x00, 0xf0, 0xe1, 0x00


	//----- nvinfo : EIATTR_KPARAM_INFO
	.align		4
.L_583:
        /*0088*/ 	.byte	0x04, 0x17
        /*008a*/ 	.short	(.L_585 - .L_584)
.L_584:
        /*008c*/ 	.word	0x00000000
        /*0090*/ 	.short	0x0014
        /*0092*/ 	.short	0x0458
        /*0094*/ 	.byte	0x00, 0xf0, 0xe1, 0x00


	//----- nvinfo : EIATTR_KPARAM_INFO
	.align		4
.L_585:
        /*0098*/ 	.byte	0x04, 0x17
        /*009a*/ 	.short	(.L_587 - .L_586)
.L_586:
        /*009c*/ 	.word	0x00000000
        /*00a0*/ 	.short	0x0013
        /*00a2*/ 	.short	0x0420
        /*00a4*/ 	.byte	0x00, 0xf0, 0xe1, 0x00


	//----- nvinfo : EIATTR_KPARAM_INFO
	.align		4
.L_587:
        /*00a8*/ 	.byte	0x04, 0x17
        /*00aa*/ 	.short	(.L_589 - .L_588)
.L_588:
        /*00ac*/ 	.word	0x00000000
        /*00b0*/ 	.short	0x0012
        /*00b2*/ 	.short	0x03e8
        /*00b4*/ 	.byte	0x00, 0xf0, 0xe1, 0x00


	//----- nvinfo : EIATTR_KPARAM_INFO
	.align		4
.L_589:
        /*00b8*/ 	.byte	0x04, 0x17
        /*00ba*/ 	.short	(.L_591 - .L_590)
.L_590:
        /*00bc*/ 	.word	0x00000000
        /*00c0*/ 	.short	0x0011
        /*00c2*/ 	.short	0x03b0
        /*00c4*/ 	.byte	0x00, 0xf0, 0xe1, 0x00


	//----- nvinfo : EIATTR_KPARAM_INFO
	.align		4
.L_591:
        /*00c8*/ 	.byte	0x04, 0x17
        /*00ca*/ 	.short	(.L_593 - .L_592)
.L_592:
        /*00cc*/ 	.word	0x00000000
        /*00d0*/ 	.short	0x0010
        /*00d2*/ 	.short	0x03ac
        /*00d4*/ 	.byte	0x00, 0xf0, 0x11, 0x00


	//----- nvinfo : EIATTR_KPARAM_INFO
	.align		4
.L_593:
        /*00d8*/ 	.byte	0x04, 0x17
        /*00da*/ 	.short	(.L_595 - .L_594)
.L_594:
        /*00dc*/ 	.word	0x00000000
        /*00e0*/ 	.short	0x000f
        /*00e2*/ 	.short	0x03a8
        /*00e4*/ 	.byte	0x00, 0xf0, 0x11, 0x00


	//----- nvinfo : EIATTR_KPARAM_INFO
	.align		4
.L_595:
        /*00e8*/ 	.byte	0x04, 0x17
        /*00ea*/ 	.short	(.L_597 - .L_596)
.L_596:
        /*00ec*/ 	.word	0x00000000
        /*00f0*/ 	.short	0x000e
        /*00f2*/ 	.short	0x03a4
        /*00f4*/ 	.byte	0x00, 0xf0, 0x11, 0x00


	//----- nvinfo : EIATTR_KPARAM_INFO
	.align		4
.L_597:
        /*00f8*/ 	.byte	0x04, 0x17
        /*00fa*/ 	.short	(.L_599 - .L_598)
.L_598:
        /*00fc*/ 	.word	0x00000000
        /*0100*/ 	.short	0x000d
        /*0102*/ 	.short	0x03a0
        /*0104*/ 	.byte	0x00, 0xf0, 0x11, 0x00


	//----- nvinfo : EIATTR_KPARAM_INFO
	.align		4
.L_599:
        /*0108*/ 	.byte	0x04, 0x17
        /*010a*/ 	.short	(.L_601 - .L_600)
.L_600:
        /*010c*/ 	.word	0x00000000
        /*0110*/ 	.short	0x000c
        /*0112*/ 	.short	0x0288
        /*0114*/ 	.byte	0x00, 0xf0, 0x61, 0x04


	//----- nvinfo : EIATTR_KPARAM_INFO
	.align		4
.L_601:
        /*0118*/ 	.byte	0x04, 0x17
        /*011a*/ 	.short	(.L_603 - .L_602)
.L_602:
        /*011c*/ 	.word	0x00000000
        /*0120*/ 	.short	0x000b
        /*0122*/ 	.short	0x0250
        /*0124*/ 	.byte	0x00, 0xf0, 0xe1, 0x00


	//----- nvinfo : EIATTR_KPARAM_INFO
	.align		4
.L_603:
        /*0128*/ 	.byte	0x04, 0x17
        /*012a*/ 	.short	(.L_605 - .L_604)
.L_604:
        /*012c*/ 	.word	0x00000000
        /*0130*/ 	.short	0x000a
        /*0132*/ 	.short	0x0218
        /*0134*/ 	.byte	0x00, 0xf0, 0xe1, 0x00


	//----- nvinfo : EIATTR_KPARAM_INFO
	.align		4
.L_605:
        /*0138*/ 	.byte	0x04, 0x17
        /*013a*/ 	.short	(.L_607 - .L_606)
.L_606:
        /*013c*/ 	.word	0x00000000
        /*0140*/ 	.short	0x0009
        /*0142*/ 	.short	0x01e0
        /*0144*/ 	.byte	0x00, 0xf0, 0xe1, 0x00


	//----- nvinfo : EIATTR_KPARAM_INFO
	.align		4
.L_607:
        /*0148*/ 	.byte	0x04, 0x17
        /*014a*/ 	.short	(.L_609 - .L_608)
.L_608:
        /*014c*/ 	.word	0x00000000
        /*0150*/ 	.short	0x0008
        /*0152*/ 	.short	0x01a8
        /*0154*/ 	.byte	0x00, 0xf0, 0xe1, 0x00


	//----- nvinfo : EIATTR_KPARAM_INFO
	.align		4
.L_609:
        /*0158*/ 	.byte	0x04, 0x17
        /*015a*/ 	.short	(.L_611 - .L_610)
.L_610:
        /*015c*/ 	.word	0x00000000
        /*0160*/ 	.short	0x0007
        /*0162*/ 	.short	0x0170
        /*0164*/ 	.byte	0x00, 0xf0, 0xe1, 0x00


	//----- nvinfo : EIATTR_KPARAM_INFO
	.align		4
.L_611:
        /*0168*/ 	.byte	0x04, 0x17
        /*016a*/ 	.short	(.L_613 - .L_612)
.L_612:
        /*016c*/ 	.word	0x00000000
        /*0170*/ 	.short	0x0006
        /*0172*/ 	.short	0x0138
        /*0174*/ 	.byte	0x00, 0xf0, 0xe1, 0x00


	//----- nvinfo : EIATTR_KPARAM_INFO
	.align		4
.L_613:
        /*0178*/ 	.byte	0x04, 0x17
        /*017a*/ 	.short	(.L_615 - .L_614)
.L_614:
        /*017c*/ 	.word	0x00000000
        /*0180*/ 	.short	0x0005
        /*0182*/ 	.short	0x0100
        /*0184*/ 	.byte	0x00, 0xf0, 0xe1, 0x00


	//----- nvinfo : EIATTR_KPARAM_INFO
	.align		4
.L_615:
        /*0188*/ 	.byte	0x04, 0x17
        /*018a*/ 	.short	(.L_617 - .L_616)
.L_616:
        /*018c*/ 	.word	0x00000000
        /*0190*/ 	.short	0x0004
        /*0192*/ 	.short	0x00c8
        /*0194*/ 	.byte	0x00, 0xf0, 0xe1, 0x00


	//----- nvinfo : EIATTR_KPARAM_INFO
	.align		4
.L_617:
        /*0198*/ 	.byte	0x04, 0x17
        /*019a*/ 	.short	(.L_619 - .L_618)
.L_618:
        /*019c*/ 	.word	0x00000000
        /*01a0*/ 	.short	0x0003
        /*01a2*/ 	.short	0x0090
        /*01a4*/ 	.byte	0x00, 0xf0, 0xe1, 0x00


	//----- nvinfo : EIATTR_KPARAM_INFO
	.align		4
.L_619:
        /*01a8*/ 	.byte	0x04, 0x17
        /*01aa*/ 	.short	(.L_621 - .L_620)
.L_620:
        /*01ac*/ 	.word	0x00000000
        /*01b0*/ 	.short	0x0002
        /*01b2*/ 	.short	0x0058
        /*01b4*/ 	.byte	0x00, 0xf0, 0xe1, 0x00


	//----- nvinfo : EIATTR_KPARAM_INFO
	.align		4
.L_621:
        /*01b8*/ 	.byte	0x04, 0x17
        /*01ba*/ 	.short	(.L_623 - .L_622)
.L_622:
        /*01bc*/ 	.word	0x00000000
        /*01c0*/ 	.short	0x0001
        /*01c2*/ 	.short	0x0020
        /*01c4*/ 	.byte	0x00, 0xf0, 0xe1, 0x00


	//----- nvinfo : EIATTR_KPARAM_INFO
	.align		4
.L_623:
        /*01c8*/ 	.byte	0x04, 0x17
        /*01ca*/ 	.short	(.L_625 - .L_624)
.L_624:
        /*01cc*/ 	.word	0x00000000
        /*01d0*/ 	.short	0x0000
        /*01d2*/ 	.short	0x0000
        /*01d4*/ 	.byte	0x00, 0xf0, 0x81, 0x00


	//----- nvinfo : EIATTR_MAXREG_COUNT
	.align		4
.L_625:
        /*01d8*/ 	.byte	0x03, 0x1b
        /*01da*/ 	.short	0x00ff


	//----- nvinfo : EIATTR_EXIT_INSTR_OFFSETS
	.align		4
        /*01dc*/ 	.byte	0x04, 0x1c
        /*01de*/ 	.short	(.L_627 - .L_626)


	//   ....[0]....
.L_626:
        /*01e0*/ 	.word	0x00000070


	//   ....[1]....
        /*01e4*/ 	.word	0x00000200


	//   ....[2]....
        /*01e8*/ 	.word	0x00000480


	//   ....[3]....
        /*01ec*/ 	.word	0x00000d80


	//   ....[4]....
        /*01f0*/ 	.word	0x00001700


	//   ....[5]....
        /*01f4*/ 	.word	0x00002280


	//----- nvinfo : EIATTR_CRS_STACK_SIZE
	.align		4
.L_627:
        /*01f8*/ 	.byte	0x04, 0x1e
        /*01fa*/ 	.short	(.L_629 - .L_628)
.L_628:
        /*01fc*/ 	.word	0x00000000
.L_629:


//--------------------- .nv.info.my_solve_particle_particle_contacts_cuda_kernel_backward --------------------------
	.section	.nv.info.my_solve_particle_particle_contacts_cuda_kernel_backward,"",@"SHT_CUDA_INFO"
	.sectionflags	@""
	.align	4


	//----- nvinfo : EIATTR_CUDA_API_VERSION
	.align		4
        /*0000*/ 	.byte	0x04, 0x37
        /*0002*/ 	.short	(.L_631 - .L_630)
.L_630:
        /*0004*/ 	.word	0x0000007d


	//----- nvinfo : EIATTR_PARAM_CBANK
	.align		4
.L_631:
        /*0008*/ 	.byte	0x04, 0x0a
        /*000a*/ 	.short	(.L_633 - .L_632)
	.align		4
.L_632:
        /*000c*/ 	.word	index@(.nv.constant0.my_solve_particle_particle_contacts_cuda_kernel_backward)
        /*0010*/ 	.short	0x0160
        /*0012*/ 	.short	0x0310


	//----- nvinfo : EIATTR_CBANK_PARAM_SIZE
	.align		4
.L_633:
        /*0014*/ 	.byte	0x03, 0x19
        /*0016*/ 	.short	0x0310


	//----- nvinfo : EIATTR_KPARAM_INFO
	.align		4
        /*0018*/ 	.byte	0x04, 0x17
        /*001a*/ 	.short	(.L_635 - .L_634)
.L_634:
        /*001c*/ 	.word	0x00000000
        /*0020*/ 	.short	0x001c
        /*0022*/ 	.short	0x02d8
        /*0024*/ 	.byte	0x00, 0xf0, 0xe1, 0x00


	//----- nvinfo : EIATTR_KPARAM_INFO
	.align		4
.L_635:
        /*0028*/ 	.byte	0x04, 0x17
        /*002a*/ 	.short	(.L_637 - .L_636)
.L_636:
        /*002c*/ 	.word	0x00000000
        /*0030*/ 	.short	0x001b
        /*0032*/ 	.short	0x02d0
        /*0034*/ 	.byte	0x00, 0xf0, 0x11, 0x00


	//----- nvinfo : EIATTR_KPARAM_INFO
	.align		4
.L_637:
        /*0038*/ 	.byte	0x04, 0x17
        /*003a*/ 	.short	(.L_639 - .L_638)
.L_638:
        /*003c*/ 	.word	0x00000000
        /*0040*/ 	.short	0x001a
        /*0042*/ 	.short	0x02cc
        /*0044*/ 	.byte	0x00, 0xf0, 0x11, 0x00


	//----- nvinfo : EIATTR_KPARAM_INFO
	.align		4
.L_639:
        /*0048*/ 	.byte	0x04, 0x17
        /*004a*/ 	.short	(.L_641 - .L_640)
.L_640:
        /*004c*/ 	.word	0x00000000
        /*0050*/ 	.short	0x0019
        /*0052*/ 	.short	0x02c8
        /*0054*/ 	.byte	0x00, 0xf0, 0x11, 0x00


	//----- nvinfo : EIATTR_KPARAM_INFO
	.align		4
.L_641:
        /*0058*/ 	.byte	0x04, 0x17
        /*005a*/ 	.short	(.L_643 - .L_642)
.L_642:
        /*005c*/ 	.word	0x00000000
        /*0060*/ 	.short	0x0018
        /*0062*/ 	.short	0x02c4
        /*0064*/ 	.byte	0x00, 0xf0, 0x11, 0x00


	//----- nvinfo : EIATTR_KPARAM_INFO
	.align		4
.L_643:
        /*0068*/ 	.byte	0x04, 0x17
        /*006a*/ 	.short	(.L_645 - .L_644)
.L_644:
        /*006c*/ 	.word	0x00000000
        /*0070*/ 	.short	0x0017
        /*0072*/ 	.short	0x02c0
        /*0074*/ 	.byte	0x00, 0xf0, 0x11, 0x00


	//----- nvinfo : EIATTR_KPARAM_INFO
	.align		4
.L_645:
        /*0078*/ 	.byte	0x04, 0x17
        /*007a*/ 	.short	(.L_647 - .L_646)
.L_646:
        /*007c*/ 	.word	0x00000000
        /*0080*/ 	.short	0x0016
        /*0082*/ 	.short	0x02bc
        /*0084*/ 	.byte	0x00, 0xf0, 0x11, 0x00


	//----- nvinfo : EIATTR_KPARAM_INFO
	.align		4
.L_647:
        /*0088*/ 	.byte	0x04, 0x17
        /*008a*/ 	.short	(.L_649 - .L_648)
.L_648:
        /*008c*/ 	.word	0x00000000
        /*0090*/ 	.short	0x0015
        /*0092*/ 	.short	0x02b8
        /*0094*/ 	.byte	0x00, 0xf0, 0x11, 0x00


	//----- nvinfo : EIATTR_KPARAM_INFO
	.align		4
.L_649:
        /*0098*/ 	.byte	0x04, 0x17
        /*009a*/ 	.short	(.L_651 - .L_650)
.L_650:
        /*009c*/ 	.word	0x00000000
        /*00a0*/ 	.short	0x0014
        /*00a2*/ 	.short	0x0280
        /*00a4*/ 	.byte	0x00, 0xf0, 0xe1, 0x00


	//----- nvinfo : EIATTR_KPARAM_INFO
	.align		4
.L_651:
        /*00a8*/ 	.byte	0x04, 0x17
        /*00aa*/ 	.short	(.L_653 - .L_652)
.L_652:
        /*00ac*/ 	.word	0x00000000
        /*00b0*/ 	.short	0x0013
        /*00b2*/ 	.short	0x0248
        /*00b4*/ 	.byte	0x00, 0xf0, 0xe1, 0x00


	//----- nvinfo : EIATTR_KPARAM_INFO
	.align		4
.L_653:
        /*00b8*/ 	.byte	0x04, 0x17
        /*00ba*/ 	.short	(.L_655 - .L_654)
.L_654:
        /*00bc*/ 	.word	0x00000000
        /*00c0*/ 	.short	0x0012
        /*00c2*/ 	.short	0x0210
        /*00c4*/ 	.byte	0x00, 0xf0, 0xe1, 0x00


	//----- nvinfo : EIATTR_KPARAM_INFO
	.align		4
.L_655:
        /*00c8*/ 	.byte	0x04, 0x17
        /*00ca*/ 	.short	(.L_657 - .L_656)
.L_656:
        /*00cc*/ 	.word	0x00000000
        /*00d0*/ 	.short	0x0011
        /*00d2*/ 	.short	0x01d8
        /*00d4*/ 	.byte	0x00, 0xf0, 0xe1, 0x00


	//----- nvinfo : EIATTR_KPARAM_INFO
	.align		4
.L_657:
        /*00d8*/ 	.byte	0x04, 0x17
        /*00da*/ 	.short	(.L_659 - .L_658)
.L_658:
        /*00dc*/ 	.word	0x00000000
        /*00e0*/ 	.short	0x0010
        /*00e2*/ 	.short	0x01a0
        /*00e4*/ 	.byte	0x00, 0xf0, 0xe1, 0x00


	//----- nvinfo : EIATTR_KPARAM_INFO
	.align		4
.L_659:
        /*00e8*/ 	.byte	0x04, 0x17
        /*00ea*/ 	.short	(.L_661 - .L_660)
.L_660:
        /*00ec*/ 	.word	0x00000000
        /*00f0*/ 	.short	0x000f
        /*00f2*/ 	.short	0x0198
        /*00f4*/ 	.byte	0x00, 0xf0, 0x21, 0x00


	//----- nvinfo : EIATTR_KPARAM_INFO
	.align		4
.L_661:
        /*00f8*/ 	.byte	0x04, 0x17
        /*00fa*/ 	.short	(.L_663 - .L_662)
.L_662:
        /*00fc*/ 	.word	0x00000000
        /*0100*/ 	.short	0x000e
        /*0102*/ 	.short	0x0160
        /*0104*/ 	.byte	0x00, 0xf0, 0xe1, 0x00


	//----- nvinfo : EIATTR_KPARAM_INFO
	.align		4
.L_663:
        /*0108*/ 	.byte	0x04, 0x17
        /*010a*/ 	.short	(.L_665 - .L_664)
.L_664:
        /*010c*/ 	.word	0x00000000
        /*0110*/ 	.short	0x000d
        /*0112*/ 	.short	0x0158
        /*0114*/ 	.byte	0x00, 0xf0, 0x11, 0x00


	//----- nvinfo : EIATTR_KPARAM_INFO
	.align		4
.L_665:
        /*0118*/ 	.byte	0x04, 0x17
        /*011a*/ 	.short	(.L_667 - .L_666)
.L_666:
        /*011c*/ 	.word	0x00000000
        /*0120*/ 	.short	0x000c
        /*0122*/ 	.short	0x0154
        /*0124*/ 	.byte	0x00, 0xf0, 0x11, 0x00


	//----- nvinfo : EIATTR_KPARAM_INFO
	.align		4
.L_667:
        /*0128*/ 	.byte	0x04, 0x17
        /*012a*/ 	.short	(.L_669 - .L_668)
.L_668:
        /*012c*/ 	.word	0x00000000
        /*0130*/ 	.short	0x000b
        /*0132*/ 	.short	0x0150
        /*0134*/ 	.byte	0x00, 0xf0, 0x11, 0x00


	//----- nvinfo : EIATTR_KPARAM_INFO
	.align		4
.L_669:
        /*0138*/ 	.byte	0x04, 0x17
        /*013a*/ 	.short	(.L_671 - .L_670)
.L_670:
        /*013c*/ 	.word	0x00000000
        /*0140*/ 	.short	0x000a
        /*0142*/ 	.short	0x014c
        /*0144*/ 	.byte	0x00, 0xf0, 0x11, 0x00


	//----- nvinfo : EIATTR_KPARAM_INFO
	.align		4
.L_671:
        /*0148*/ 	.byte	0x04, 0x17
        /*014a*/ 	.short	(.L_673 - .L_672)
.L_672:
        /*014c*/ 	.word	0x00000000
        /*0150*/ 	.short	0x0009
        /*0152*/ 	.short	0x0148
        /*0154*/ 	.byte	0x00, 0xf0, 0x11, 0x00


	//----- nvinfo : EIATTR_KPARAM_INFO
	.align		4
.L_673:
        /*0158*/ 	.byte	0x04, 0x17
        /*015a*/ 	.short	(.L_675 - .L_674)
.L_674:
        /*015c*/ 	.word	0x00000000
        /*0160*/ 	.short	0x0008
        /*0162*/ 	.short	0x0144
        /*0164*/ 	.byte	0x00, 0xf0, 0x11, 0x00


	//----- nvinfo : EIATTR_KPARAM_INFO
	.align		4
.L_675:
        /*0168*/ 	.byte	0x04, 0x17
        /*016a*/ 	.short	(.L_677 - .L_676)
.L_676:
        /*016c*/ 	.word	0x00000000
        /*0170*/ 	.short	0x0007
        /*0172*/ 	.short	0x0140
        /*0174*/ 	.byte	0x00, 0xf0, 0x11, 0x00


	//----- nvinfo : EIATTR_KPARAM_INFO
	.align		4
.L_677:
        /*0178*/ 	.byte	0x04, 0x17
        /*017a*/ 	.short	(.L_679 - .L_678)
.L_678:
        /*017c*/ 	.word	0x00000000
        /*0180*/ 	.short	0x0006
        /*0182*/ 	.short	0x0108
        /*0184*/ 	.byte	0x00, 0xf0, 0xe1, 0x00


	//----- nvinfo : EIATTR_KPARAM_INFO
	.align		4
.L_679:
        /*0188*/ 	.byte	0x04, 0x17
        /*018a*/ 	.short	(.L_681 - .L_680)
.L_680:
        /*018c*/ 	.word	0x00000000
        /*0190*/ 	.short	0x0005
        /*0192*/ 	.short	0x00d0
        /*0194*/ 	.byte	0x00, 0xf0, 0xe1, 0x00


	//----- nvinfo : EIATTR_KPARAM_INFO
	.align		4
.L_681:
        /*0198*/ 	.byte	0x04, 0x17
        /*019a*/ 	.short	(.L_683 - .L_682)
.L_682:
        /*019c*/ 	.word	0x00000000
        /*01a0*/ 	.short	0x0004
        /*01a2*/ 	.short	0x0098
        /*01a4*/ 	.byte	0x00, 0xf0, 0xe1, 0x00


	//----- nvinfo : EIATTR_KPARAM_INFO
	.align		4
.L_683:
        /*01a8*/ 	.byte	0x04, 0x17
        /*01aa*/ 	.short	(.L_685 - .L_684)
.L_684:
        /*01ac*/ 	.word	0x00000000
        /*01b0*/ 	.short	0x0003
        /*01b2*/ 	.short	0x0060
        /*01b4*/ 	.byte	0x00, 0xf0, 0xe1, 0x00


	//----- nvinfo : EIATTR_KPARAM_INFO
	.align		4
.L_685:
        /*01b8*/ 	.byte	0x04, 0x17
        /*01ba*/ 	.short	(.L_687 - .L_686)
.L_686:
        /*01bc*/ 	.word	0x00000000
        /*01c0*/ 	.short	0x0002
        /*01c2*/ 	.short	0x0028
        /*01c4*/ 	.byte	0x00, 0xf0, 0xe1, 0x00


	//----- nvinfo : EIATTR_KPARAM_INFO
	.align		4
.L_687:
        /*01c8*/ 	.byte	0x04, 0x17
        /*01ca*/ 	.short	(.L_689 - .L_688)
.L_688:
        /*01cc*/ 	.word	0x00000000
        /*01d0*/ 	.short	0x0001
        /*01d2*/ 	.short	0x0020
        /*01d4*/ 	.byte	0x00, 0xf0, 0x21, 0x00


	//----- nvinfo : EIATTR_KPARAM_INFO
	.align		4
.L_689:
        /*01d8*/ 	.byte	0x04, 0x17
        /*01da*/ 	.short	(.L_691 - .L_690)
.L_690:
        /*01dc*/ 	.word	0x00000000
        /*01e0*/ 	.short	0x0000
        /*01e2*/ 	.short	0x0000
        /*01e4*/ 	.byte	0x00, 0xf0, 0x81, 0x00


	//----- nvinfo : EIATTR_MAXREG_COUNT
	.align		4
.L_691:
        /*01e8*/ 	.byte	0x03, 0x1b
        /*01ea*/ 	.short	0x00ff


	//----- nvinfo : EIATTR_EXIT_INSTR_OFFSETS
	.align		4
        /*01ec*/ 	.byte	0x04, 0x1c
        /*01ee*/ 	.short	(.L_693 - .L_692)


	//   ....[0]....
.L_692:
        /*01f0*/ 	.word	0x00000070


	//   ....[1]....
        /*01f4*/ 	.word	0x00004bc0


	//----- nvinfo : EIATTR_CRS_STACK_SIZE
	.align		4
.L_693:
        /*01f8*/ 	.byte	0x04, 0x1e
        /*01fa*/ 	.short	(.L_695 - .L_694)
.L_694:
        /*01fc*/ 	.word	0x00000000
.L_695:


//--------------------- .nv.info.my_solve_particle_particle_contacts_cuda_kernel_forward --------------------------
	.section	.nv.info.my_solve_particle_particle_contacts_cuda_kernel_forward,"",@"SHT_CUDA_INFO"
	.sectionflags	@""
	.align	4


	//----- nvinfo : EIATTR_CUDA_API_VERSION
	.align		4
        /*0000*/ 	.byte	0x04, 0x37
        /*0002*/ 	.short	(.L_697 - .L_696)
.L_696:
        /*0004*/ 	.word	0x0000007d


	//----- nvinfo : EIATTR_PARAM_CBANK
	.align		4
.L_697:
        /*0008*/ 	.byte	0x04, 0x0a
        /*000a*/ 	.short	(.L_699 - .L_698)
	.align		4
.L_698:
        /*000c*/ 	.word	index@(.nv.constant0.my_solve_particle_particle_contacts_cuda_kernel_forward)
        /*0010*/ 	.short	0x0160
        /*0012*/ 	.short	0x0198


	//----- nvinfo : EIATTR_CBANK_PARAM_SIZE
	.align		4
.L_699:
        /*0014*/ 	.byte	0x03, 0x19
        /*0016*/ 	.short	0x0198


	//----- nvinfo : EIATTR_KPARAM_INFO
	.align		4
        /*0018*/ 	.byte	0x04, 0x17
        /*001a*/ 	.short	(.L_701 - .L_700)
.L_700:
        /*001c*/ 	.word	0x00000000
        /*0020*/ 	.short	0x000e
        /*0022*/ 	.short	0x0160
        /*0024*/ 	.byte	0x00, 0xf0, 0xe1, 0x00


	//----- nvinfo : EIATTR_KPARAM_INFO
	.align		4
.L_701:
        /*0028*/ 	.byte	0x04, 0x17
        /*002a*/ 	.short	(.L_703 - .L_702)
.L_702:
        /*002c*/ 	.word	0x00000000
        /*0030*/ 	.short	0x000d
        /*0032*/ 	.short	0x0158
        /*0034*/ 	.byte	0x00, 0xf0, 0x11, 0x00


	//----- nvinfo : EIATTR_KPARAM_INFO
	.align		4
.L_703:
        /*0038*/ 	.byte	0x04, 0x17
        /*003a*/ 	.short	(.L_705 - .L_704)
.L_704:
        /*003c*/ 	.word	0x00000000
        /*0040*/ 	.short	0x000c
        /*0042*/ 	.short	0x0154
        /*0044*/ 	.byte	0x00, 0xf0, 0x11, 0x00


	//----- nvinfo : EIATTR_KPARAM_INFO
	.align		4
.L_705:
        /*0048*/ 	.byte	0x04, 0x17
        /*004a*/ 	.short	(.L_707 - .L_706)
.L_706:
        /*004c*/ 	.word	0x00000000
        /*0050*/ 	.short	0x000b
        /*0052*/ 	.short	0x0150
        /*0054*/ 	.byte	0x00, 0xf0, 0x11, 0x00


	//----- nvinfo : EIATTR_KPARAM_INFO
	.align		4
.L_707:
        /*0058*/ 	.byte	0x04, 0x17
        /*005a*/ 	.short	(.L_709 - .L_708)
.L_708:
        /*005c*/ 	.word	0x00000000
        /*0060*/ 	.short	0x000a
        /*0062*/ 	.short	0x014c
        /*0064*/ 	.byte	0x00, 0xf0, 0x11, 0x00


	//----- nvinfo : EIATTR_KPARAM_INFO
	.align		4
.L_709:
        /*0068*/ 	.byte	0x04, 0x17
        /*006a*/ 	.short	(.L_711 - .L_710)
.L_710:
        /*006c*/ 	.word	0x00000000
        /*0070*/ 	.short	0x0009
        /*0072*/ 	.short	0x0148
        /*0074*/ 	.byte	0x00, 0xf0, 0x11, 0x00


	//----- nvinfo : EIATTR_KPARAM_INFO
	.align		4
.L_711:
        /*0078*/ 	.byte	0x04, 0x17
        /*007a*/ 	.short	(.L_713 - .L_712)
.L_712:
        /*007c*/ 	.word	0x00000000
        /*0080*/ 	.short	0x0008
        /*0082*/ 	.short	0x0144
        /*0084*/ 	.byte	0x00, 0xf0, 0x11, 0x00


	//----- nvinfo : EIATTR_KPARAM_INFO
	.align		4
.L_713:
        /*0088*/ 	.byte	0x04, 0x17
        /*008a*/ 	.short	(.L_715 - .L_714)
.L_714:
        /*008c*/ 	.word	0x00000000
        /*0090*/ 	.short	0x0007
        /*0092*/ 	.short	0x0140
        /*0094*/ 	.byte	0x00, 0xf0, 0x11, 0x00


	//----- nvinfo : EIATTR_KPARAM_INFO
	.align		4
.L_715:
        /*0098*/ 	.byte	0x04, 0x17
        /*009a*/ 	.short	(.L_717 - .L_716)
.L_716:
        /*009c*/ 	.word	0x00000000
        /*00a0*/ 	.short	0x0006
        /*00a2*/ 	.short	0x0108
        /*00a4*/ 	.byte	0x00, 0xf0, 0xe1, 0x00


	//----- nvinfo : EIATTR_KPARAM_INFO
	.align		4
.L_717:
        /*00a8*/ 	.byte	0x04, 0x17
        /*00aa*/ 	.short	(.L_719 - .L_718)
.L_718:
        /*00ac*/ 	.word	0x00000000
        /*00b0*/ 	.short	0x0005
        /*00b2*/ 	.short	0x00d0
        /*00b4*/ 	.byte	0x00, 0xf0, 0xe1, 0x00


	//----- nvinfo : EIATTR_KPARAM_INFO
	.align		4
.L_719:
        /*00b8*/ 	.byte	0x04, 0x17
        /*00ba*/ 	.short	(.L_721 - .L_720)
.L_720:
        /*00bc*/ 	.word	0x00000000
        /*00c0*/ 	.short	0x0004
        /*00c2*/ 	.short	0x0098
        /*00c4*/ 	.byte	0x00, 0xf0, 0xe1, 0x00


	//----- nvinfo : EIATTR_KPARAM_INFO
	.align		4
.L_721:
        /*00c8*/ 	.byte	0x04, 0x17
        /*00ca*/ 	.short	(.L_723 - .L_722)
.L_722:
        /*00cc*/ 	.word	0x00000000
        /*00d0*/ 	.short	0x0003
        /*00d2*/ 	.short	0x0060
        /*00d4*/ 	.byte	0x00, 0xf0, 0xe1, 0x00


	//----- nvinfo : EIATTR_KPARAM_INFO
	.align		4
.L_723:
        /*00d8*/ 	.byte	0x04, 0x17
        /*00da*/ 	.short	(.L_725 - .L_724)
.L_724:
        /*00dc*/ 	.word	0x00000000
        /*00e0*/ 	.short	0x0002
        /*00e2*/ 	.short	0x0028
        /*00e4*/ 	.byte	0x00, 0xf0, 0xe1, 0x00


	//----- nvinfo : EIATTR_KPARAM_INFO
	.align		4
.L_725:
        /*00e8*/ 	.byte	0x04, 0x17
        /*00ea*/ 	.short	(.L_727 - .L_726)
.L_726:
        /*00ec*/ 	.word	0x00000000
        /*00f0*/ 	.short	0x0001
        /*00f2*/ 	.short	0x0020
        /*00f4*/ 	.byte	0x00, 0xf0, 0x21, 0x00


	//----- nvinfo : EIATTR_KPARAM_INFO
	.align		4
.L_727:
        /*00f8*/ 	.byte	0x04, 0x17
        /*00fa*/ 	.short	(.L_729 - .L_728)
.L_728:
        /*00fc*/ 	.word	0x00000000
        /*0100*/ 	.short	0x0000
        /*0102*/ 	.short	0x0000
        /*0104*/ 	.byte	0x00, 0xf0, 0x81, 0x00


	//----- nvinfo : EIATTR_MAXREG_COUNT
	.align		4
.L_729:
        /*0108*/ 	.byte	0x03, 0x1b
        /*010a*/ 	.short	0x00ff


	//----- nvinfo : EIATTR_EXIT_INSTR_OFFSETS
	.align		4
        /*010c*/ 	.byte	0x04, 0x1c
        /*010e*/ 	.short	(.L_731 - .L_730)


	//   ....[0]....
.L_730:
        /*0110*/ 	.word	0x00000070


	//   ....[1]....
        /*0114*/ 	.word	0x000002c0


	//   ....[2]....
        /*0118*/ 	.word	0x00000360


	//   ....[3]....
        /*011c*/ 	.word	0x00002560


	//----- nvinfo : EIATTR_CRS_STACK_SIZE
	.align		4
.L_731:
        /*0120*/ 	.byte	0x04, 0x1e
        /*0122*/ 	.short	(.L_733 - .L_732)
.L_732:
        /*0124*/ 	.word	0x00000000
.L_733:


//--------------------- .nv.info.my_solve_particle_ground_contacts_cuda_kernel_backward --------------------------
	.section	.nv.info.my_solve_particle_ground_contacts_cuda_kernel_backward,"",@"SHT_CUDA_INFO"
	.sectionflags	@""
	.align	4


	//----- nvinfo : EIATTR_CUDA_API_VERSION
	.align		4
        /*0000*/ 	.byte	0x04, 0x37
        /*0002*/ 	.short	(.L_735 - .L_734)
.L_734:
        /*0004*/ 	.word	0x0000007d


	//----- nvinfo : EIATTR_PARAM_CBANK
	.align		4
.L_735:
        /*0008*/ 	.byte	0x04, 0x0a
        /*000a*/ 	.short	(.L_737 - .L_736)
	.align		4
.L_736:
        /*000c*/ 	.word	index@(.nv.constant0.my_solve_particle_ground_contacts_cuda_kernel_backward)
        /*0010*/ 	.short	0x0160
        /*0012*/ 	.short	0x0370


	//----- nvinfo : EIATTR_CBANK_PARAM_SIZE
	.align		4
.L_737:
        /*0014*/ 	.byte	0x03, 0x19
        /*0016*/ 	.short	0x0370


	//----- nvinfo : EIATTR_KPARAM_INFO
	.align		4
        /*0018*/ 	.byte	0x04, 0x17
        /*001a*/ 	.short	(.L_739 - .L_738)
.L_738:
        /*001c*/ 	.word	0x00000000
        /*0020*/ 	.short	0x001e
        /*0022*/ 	.short	0x0338
        /*0024*/ 	.byte	0x00, 0xf0, 0xe1, 0x00


	//----- nvinfo : EIATTR_KPARAM_INFO
	.align		4
.L_739:
        /*0028*/ 	.byte	0x04, 0x17
        /*002a*/ 	.short	(.L_741 - .L_740)
.L_740:
        /*002c*/ 	.word	0x00000000
        /*0030*/ 	.short	0x001d
        /*0032*/ 	.short	0x0334
        /*0034*/ 	.byte	0x00, 0xf0, 0x11, 0x00


	//----- nvinfo : EIATTR_KPARAM_INFO
	.align		4
.L_741:
        /*0038*/ 	.byte	0x04, 0x17
        /*003a*/ 	.short	(.L_743 - .L_742)
.L_742:
        /*003c*/ 	.word	0x00000000
        /*0040*/ 	.short	0x001c
        /*0042*/ 	.short	0x0330
        /*0044*/ 	.byte	0x00, 0xf0, 0x11, 0x00


	//----- nvinfo : EIATTR_KPARAM_INFO
	.align		4
.L_743:
        /*0048*/ 	.byte	0x04, 0x17
        /*004a*/ 	.short	(.L_745 - .L_744)
.L_744:
        /*004c*/ 	.word	0x00000000
        /*0050*/ 	.short	0x001b
        /*0052*/ 	.short	0x02f8
        /*0054*/ 	.byte	0x00, 0xf0, 0xe1, 0x00


	//----- nvinfo : EIATTR_KPARAM_INFO
	.align		4
.L_745:
        /*0058*/ 	.byte	0x04, 0x17
        /*005a*/ 	.short	(.L_747 - .L_746)
.L_746:
        /*005c*/ 	.word	0x00000000
        /*0060*/ 	.short	0x001a
        /*0062*/ 	.short	0x02f4
        /*0064*/ 	.byte	0x00, 0xf0, 0x11, 0x00


	//----- nvinfo : EIATTR_KPARAM_INFO
	.align		4
.L_747:
        /*0068*/ 	.byte	0x04, 0x17
        /*006a*/ 	.short	(.L_749 - .L_748)
.L_748:
        /*006c*/ 	.word	0x00000000
        /*0070*/ 	.short	0x0019
        /*0072*/ 	.short	0x02f0
        /*0074*/ 	.byte	0x00, 0xf0, 0x11, 0x00


	//----- nvinfo : EIATTR_KPARAM_INFO
	.align		4
.L_749:
        /*0078*/ 	.byte	0x04, 0x17
        /*007a*/ 	.short	(.L_751 - .L_750)
.L_750:
        /*007c*/ 	.word	0x00000000
        /*0080*/ 	.short	0x0018
        /*0082*/ 	.short	0x02ec
        /*0084*/ 	.byte	0x00, 0xf0, 0x11, 0x00


	//----- nvinfo : EIATTR_KPARAM_INFO
	.align		4
.L_751:
        /*0088*/ 	.byte	0x04, 0x17
        /*008a*/ 	.short	(.L_753 - .L_752)
.L_752:
        /*008c*/ 	.word	0x00000000
        /*0090*/ 	.short	0x0017
        /*0092*/ 	.short	0x02e8
        /*0094*/ 	.byte	0x00, 0xf0, 0x11, 0x00


	//----- nvinfo : EIATTR_KPARAM_INFO
	.align		4
.L_753:
        /*0098*/ 	.byte	0x04, 0x17
        /*009a*/ 	.short	(.L_755 - .L_754)
.L_754:
        /*009c*/ 	.word	0x00000000
        /*00a0*/ 	.short	0x0016
        /*00a2*/ 	.short	0x02e4
        /*00a4*/ 	.byte	0x00, 0xf0, 0x11, 0x00


	//----- nvinfo : EIATTR_KPARAM_INFO
	.align		4
.L_755:
        /*00a8*/ 	.byte	0x04, 0x17
        /*00aa*/ 	.short	(.L_757 - .L_756)
.L_756:
        /*00ac*/ 	.word	0x00000000
        /*00b0*/ 	.short	0x0015
        /*00b2*/ 	.short	0x02e0
        /*00b4*/ 	.byte	0x00, 0xf0, 0x11, 0x00


	//----- nvinfo : EIATTR_KPARAM_INFO
	.align		4
.L_757:
        /*00b8*/ 	.byte	0x04, 0x17
        /*00ba*/ 	.short	(.L_759 - .L_758)
.L_758:
        /*00bc*/ 	.word	0x00000000
        /*00c0*/ 	.short	0x0014
        /*00c2*/ 	.short	0x02a8
        /*00c4*/ 	.byte	0x00, 0xf0, 0xe1, 0x00


	//----- nvinfo : EIATTR_KPARAM_INFO
	.align		4
.L_759:
        /*00c8*/ 	.byte	0x04, 0x17
        /*00ca*/ 	.short	(.L_761 - .L_760)
.L_760:
        /*00cc*/ 	.word	0x00000000
        /*00d0*/ 	.short	0x0013
        /*00d2*/ 	.short	0x0270
        /*00d4*/ 	.byte	0x00, 0xf0, 0xe1, 0x00


	//----- nvinfo : EIATTR_KPARAM_INFO
	.align		4
.L_761:
        /*00d8*/ 	.byte	0x04, 0x17
        /*00da*/ 	.short	(.L_763 - .L_762)
.L_762:
        /*00dc*/ 	.word	0x00000000
        /*00e0*/ 	.short	0x0012
        /*00e2*/ 	.short	0x0238
        /*00e4*/ 	.byte	0x00, 0xf0, 0xe1, 0x00


	//----- nvinfo : EIATTR_KPARAM_INFO
	.align		4
.L_763:
        /*00e8*/ 	.byte	0x04, 0x17
        /*00ea*/ 	.short	(.L_765 - .L_764)
.L_764:
        /*00ec*/ 	.word	0x00000000
        /*00f0*/ 	.short	0x0011
        /*00f2*/ 	.short	0x0200
        /*00f4*/ 	.byte	0x00, 0xf0, 0xe1, 0x00


	//----- nvinfo : EIATTR_KPARAM_INFO
	.align		4
.L_765:
        /*00f8*/ 	.byte	0x04, 0x17
        /*00fa*/ 	.short	(.L_767 - .L_766)
.L_766:
        /*00fc*/ 	.word	0x00000000
        /*0100*/ 	.short	0x0010
        /*0102*/ 	.short	0x01c8
        /*0104*/ 	.byte	0x00, 0xf0, 0xe1, 0x00


	//----- nvinfo : EIATTR_KPARAM_INFO
	.align		4
.L_767:
        /*0108*/ 	.byte	0x04, 0x17
        /*010a*/ 	.short	(.L_769 - .L_768)
.L_768:
        /*010c*/ 	.word	0x00000000
        /*0110*/ 	.short	0x000f
        /*0112*/ 	.short	0x0190
        /*0114*/ 	.byte	0x00, 0xf0, 0xe1, 0x00


	//----- nvinfo : EIATTR_KPARAM_INFO
	.align		4
.L_769:
        /*0118*/ 	.byte	0x04, 0x17
        /*011a*/ 	.short	(.L_771 - .L_770)
.L_770:
        /*011c*/ 	.word	0x00000000
        /*0120*/ 	.short	0x000e
        /*0122*/ 	.short	0x018c
        /*0124*/ 	.byte	0x00, 0xf0, 0x11, 0x00


	//----- nvinfo : EIATTR_KPARAM_INFO
	.align		4
.L_771:
        /*0128*/ 	.byte	0x04, 0x17
        /*012a*/ 	.short	(.L_773 - .L_772)
.L_772:
        /*012c*/ 	.word	0x00000000
        /*0130*/ 	.short	0x000d
        /*0132*/ 	.short	0x0188
        /*0134*/ 	.byte	0x00, 0xf0, 0x11, 0x00


	//----- nvinfo : EIATTR_KPARAM_INFO
	.align		4
.L_773:
        /*0138*/ 	.byte	0x04, 0x17
        /*013a*/ 	.short	(.L_775 - .L_774)
.L_774:
        /*013c*/ 	.word	0x00000000
        /*0140*/ 	.short	0x000c
        /*0142*/ 	.short	0x0150
        /*0144*/ 	.byte	0x00, 0xf0, 0xe1, 0x00


	//----- nvinfo : EIATTR_KPARAM_INFO
	.align		4
.L_775:
        /*0148*/ 	.byte	0x04, 0x17
        /*014a*/ 	.short	(.L_777 - .L_776)
.L_776:
        /*014c*/ 	.word	0x00000000
        /*0150*/ 	.short	0x000b
        /*0152*/ 	.short	0x014c
        /*0154*/ 	.byte	0x00, 0xf0, 0x11, 0x00


	//----- nvinfo : EIATTR_KPARAM_INFO
	.align		4
.L_777:
        /*0158*/ 	.byte	0x04, 0x17
        /*015a*/ 	.short	(.L_779 - .L_778)
.L_778:
        /*015c*/ 	.word	0x00000000
        /*0160*/ 	.short	0x000a
        /*0162*/ 	.short	0x0148
        /*0164*/ 	.byte	0x00, 0xf0, 0x11, 0x00


	//----- nvinfo : EIATTR_KPARAM_INFO
	.align		4
.L_779:
        /*0168*/ 	.byte	0x04, 0x17
        /*016a*/ 	.short	(.L_781 - .L_780)
.L_780:
        /*016c*/ 	.word	0x00000000
        /*0170*/ 	.short	0x0009
        /*0172*/ 	.short	0x0144
        /*0174*/ 	.byte	0x00, 0xf0, 0x11, 0x00


	//----- nvinfo : EIATTR_KPARAM_INFO
	.align		4
.L_781:
        /*0178*/ 	.byte	0x04, 0x17
        /*017a*/ 	.short	(.L_783 - .L_782)
.L_782:
        /*017c*/ 	.word	0x00000000
        /*0180*/ 	.short	0x0008
        /*0182*/ 	.short	0x0140
        /*0184*/ 	.byte	0x00, 0xf0, 0x11, 0x00


	//----- nvinfo : EIATTR_KPARAM_INFO
	.align		4
.L_783:
        /*0188*/ 	.byte	0x04, 0x17
        /*018a*/ 	.short	(.L_785 - .L_784)
.L_784:
        /*018c*/ 	.word	0x00000000
        /*0190*/ 	.short	0x0007
        /*0192*/ 	.short	0x013c
        /*0194*/ 	.byte	0x00, 0xf0, 0x11, 0x00


	//----- nvinfo : EIATTR_KPARAM_INFO
	.align		4
.L_785:
        /*0198*/ 	.byte	0x04, 0x17
        /*019a*/ 	.short	(.L_787 - .L_786)
.L_786:
        /*019c*/ 	.word	0x00000000
        /*01a0*/ 	.short	0x0006
        /*01a2*/ 	.short	0x0138
        /*01a4*/ 	.byte	0x00, 0xf0, 0x11, 0x00


	//----- nvinfo : EIATTR_KPARAM_INFO
	.align		4
.L_787:
        /*01a8*/ 	.byte	0x04, 0x17
        /*01aa*/ 	.short	(.L_789 - .L_788)
.L_788:
        /*01ac*/ 	.word	0x00000000
        /*01b0*/ 	.short	0x0005
        /*01b2*/ 	.short	0x0100
        /*01b4*/ 	.byte	0x00, 0xf0, 0xe1, 0x00


	//----- nvinfo : EIATTR_KPARAM_INFO
	.align		4
.L_789:
        /*01b8*/ 	.byte	0x04, 0x17
        /*01ba*/ 	.short	(.L_791 - .L_790)
.L_790:
        /*01bc*/ 	.word	0x00000000
        /*01c0*/ 	.short	0x0004
        /*01c2*/ 	.short	0x00c8
        /*01c4*/ 	.byte	0x00, 0xf0, 0xe1, 0x00


	//----- nvinfo : EIATTR_KPARAM_INFO
	.align		4
.L_791:
        /*01c8*/ 	.byte	0x04, 0x17
        /*01ca*/ 	.short	(.L_793 - .L_792)
.L_792:
        /*01cc*/ 	.word	0x00000000
        /*01d0*/ 	.short	0x0003
        /*01d2*/ 	.short	0x0090
        /*01d4*/ 	.byte	0x00, 0xf0, 0xe1, 0x00


	//----- nvinfo : EIATTR_KPARAM_INFO
	.align		4
.L_793:
        /*01d8*/ 	.byte	0x04, 0x17
        /*01da*/ 	.short	(.L_795 - .L_794)
.L_794:
        /*01dc*/ 	.word	0x00000000
        /*01e0*/ 	.short	0x0002
        /*01e2*/ 	.short	0x0058
        /*01e4*/ 	.byte	0x00, 0xf0, 0xe1, 0x00


	//----- nvinfo : EIATTR_KPARAM_INFO
	.align		4
.L_795:
        /*01e8*/ 	.byte	0x04, 0x17
        /*01ea*/ 	.short	(.L_797 - .L_796)
.L_796:
        /*01ec*/ 	.word	0x00000000
        /*01f0*/ 	.short	0x0001
        /*01f2*/ 	.short	0x0020
        /*01f4*/ 	.byte	0x00, 0xf0, 0xe1, 0x00


	//----- nvinfo : EIATTR_KPARAM_INFO
	.align		4
.L_797:
        /*01f8*/ 	.byte	0x04, 0x17
        /*01fa*/ 	.short	(.L_799 - .L_798)
.L_798:
        /*01fc*/ 	.word	0x00000000
        /*0200*/ 	.short	0x0000
        /*0202*/ 	.short	0x0000
        /*0204*/ 	.byte	0x00, 0xf0, 0x81, 0x00


	//----- nvinfo : EIATTR_MAXREG_COUNT
	.align		4
.L_799:
        /*0208*/ 	.byte	0x03, 0x1b
        /*020a*/ 	.short	0x00ff


	//----- nvinfo : EIATTR_EXIT_INSTR_OFFSETS
	.align		4
        /*020c*/ 	.byte	0x04, 0x1c
        /*020e*/ 	.short	(.L_801 - .L_800)


	//   ....[0]....
.L_800:
        /*0210*/ 	.word	0x00000070


	//   ....[1]....
        /*0214*/ 	.word	0x00002a30


	//----- nvinfo : EIATTR_CRS_STACK_SIZE
	.align		4
.L_801:
        /*0218*/ 	.byte	0x04, 0x1e
        /*021a*/ 	.short	(.L_803 - .L_802)
.L_802:
        /*021c*/ 	.word	0x00000000
.L_803:


//--------------------- .nv.info.my_solve_particle_ground_contacts_cuda_kernel_forward --------------------------
	.section	.nv.info.my_solve_particle_ground_contacts_cuda_kernel_forward,"",@"SHT_CUDA_INFO"
	.sectionflags	@""
	.align	4


	//----- nvinfo : EIATTR_CUDA_API_VERSION
	.align		4
        /*0000*/ 	.byte	0x04, 0x37
        /*0002*/ 	.short	(.L_805 - .L_804)
.L_804:
        /*0004*/ 	.word	0x0000007d


	//----- nvinfo : EIATTR_PARAM_CBANK
	.align		4
.L_805:
        /*0008*/ 	.byte	0x04, 0x0a
        /*000a*/ 	.short	(.L_807 - .L_806)
	.align		4
.L_806:
        /*000c*/ 	.word	index@(.nv.constant0.my_solve_particle_ground_contacts_cuda_kernel_forward)
        /*0010*/ 	.short	0x0160
        /*0012*/ 	.short	0x01c8


	//----- nvinfo : EIATTR_CBANK_PARAM_SIZE
	.align		4
.L_807:
        /*0014*/ 	.byte	0x03, 0x19
        /*0016*/ 	.short	0x01c8


	//----- nvinfo : EIATTR_KPARAM_INFO
	.align		4
        /*0018*/ 	.byte	0x04, 0x17
        /*001a*/ 	.short	(.L_809 - .L_808)
.L_808:
        /*001c*/ 	.word	0x00000000
        /*0020*/ 	.short	0x000f
        /*0022*/ 	.short	0x0190
        /*0024*/ 	.byte	0x00, 0xf0, 0xe1, 0x00


	//----- nvinfo : EIATTR_KPARAM_INFO
	.align		4
.L_809:
        /*0028*/ 	.byte	0x04, 0x17
        /*002a*/ 	.short	(.L_811 - .L_810)
.L_810:
        /*002c*/ 	.word	0x00000000
        /*0030*/ 	.short	0x000e
        /*0032*/ 	.short	0x018c
        /*0034*/ 	.byte	0x00, 0xf0, 0x11, 0x00


	//----- nvinfo : EIATTR_KPARAM_INFO
	.align		4
.L_811:
        /*0038*/ 	.byte	0x04, 0x17
        /*003a*/ 	.short	(.L_813 - .L_812)
.L_812:
        /*003c*/ 	.word	0x00000000
        /*0040*/ 	.short	0x000d
        /*0042*/ 	.short	0x0188
        /*0044*/ 	.byte	0x00, 0xf0, 0x11, 0x00


	//----- nvinfo : EIATTR_KPARAM_INFO
	.align		4
.L_813:
        /*0048*/ 	.byte	0x04, 0x17
        /*004a*/ 	.short	(.L_815 - .L_814)
.L_814:
        /*004c*/ 	.word	0x00000000
        /*0050*/ 	.short	0x000c
        /*0052*/ 	.short	0x0150
        /*0054*/ 	.byte	0x00, 0xf0, 0xe1, 0x00


	//----- nvinfo : EIATTR_KPARAM_INFO
	.align		4
.L_815:
        /*0058*/ 	.byte	0x04, 0x17
        /*005a*/ 	.short	(.L_817 - .L_816)
.L_816:
        /*005c*/ 	.word	0x00000000
        /*0060*/ 	.short	0x000b
        /*0062*/ 	.short	0x014c
        /*0064*/ 	.byte	0x00, 0xf0, 0x11, 0x00


	//----- nvinfo : EIATTR_KPARAM_INFO
	.align		4
.L_817:
        /*0068*/ 	.byte	0x04, 0x17
        /*006a*/ 	.short	(.L_819 - .L_818)
.L_818:
        /*006c*/ 	.word	0x00000000
        /*0070*/ 	.short	0x000a
        /*0072*/ 	.short	0x0148
        /*0074*/ 	.byte	0x00, 0xf0, 0x11, 0x00


	//----- nvinfo : EIATTR_KPARAM_INFO
	.align		4
.L_819:
        /*0078*/ 	.byte	0x04, 0x17
        /*007a*/ 	.short	(.L_821 - .L_820)
.L_820:
        /*007c*/ 	.word	0x00000000
        /*0080*/ 	.short	0x0009
        /*0082*/ 	.short	0x0144
        /*0084*/ 	.byte	0x00, 0xf0, 0x11, 0x00


	//----- nvinfo : EIATTR_KPARAM_INFO
	.align		4
.L_821:
        /*0088*/ 	.byte	0x04, 0x17
        /*008a*/ 	.short	(.L_823 - .L_822)
.L_822:
        /*008c*/ 	.word	0x00000000
        /*0090*/ 	.short	0x0008
        /*0092*/ 	.short	0x0140
        /*0094*/ 	.byte	0x00, 0xf0, 0x11, 0x00


	//----- nvinfo : EIATTR_KPARAM_INFO
	.align		4
.L_823:
        /*0098*/ 	.byte	0x04, 0x17
        /*009a*/ 	.short	(.L_825 - .L_824)
.L_824:
        /*009c*/ 	.word	0x00000000
        /*00a0*/ 	.short	0x0007
        /*00a2*/ 	.short	0x013c
        /*00a4*/ 	.byte	0x00, 0xf0, 0x11, 0x00


	//----- nvinfo : EIATTR_KPARAM_INFO
	.align		4
.L_825:
        /*00a8*/ 	.byte	0x04, 0x17
        /*00aa*/ 	.short	(.L_827 - .L_826)
.L_826:
        /*00ac*/ 	.word	0x00000000
        /*00b0*/ 	.short	0x0006
        /*00b2*/ 	.short	0x0138
        /*00b4*/ 	.byte	0x00, 0xf0, 0x11, 0x00


	//----- nvinfo : EIATTR_KPARAM_INFO
	.align		4
.L_827:
        /*00b8*/ 	.byte	0x04, 0x17
        /*00ba*/ 	.short	(.L_829 - .L_828)
.L_828:
        /*00bc*/ 	.word	0x00000000
        /*00c0*/ 	.short	0x0005
        /*00c2*/ 	.short	0x0100
        /*00c4*/ 	.byte	0x00, 0xf0, 0xe1, 0x00


	//----- nvinfo : EIATTR_KPARAM_INFO
	.align		4
.L_829:
        /*00c8*/ 	.byte	0x04, 0x17
        /*00ca*/ 	.short	(.L_831 - .L_830)
.L_830:
        /*00cc*/ 	.word	0x00000000
        /*00d0*/ 	.short	0x0004
        /*00d2*/ 	.short	0x00c8
        /*00d4*/ 	.byte	0x00, 0xf0, 0xe1, 0x00


	//----- nvinfo : EIATTR_KPARAM_INFO
	.align		4
.L_831:
        /*00d8*/ 	.byte	0x04, 0x17
        /*00da*/ 	.short	(.L_833 - .L_832)
.L_832:
        /*00dc*/ 	.word	0x00000000
        /*00e0*/ 	.short	0x0003
        /*00e2*/ 	.short	0x0090
        /*00e4*/ 	.byte	0x00, 0xf0, 0xe1, 0x00


	//----- nvinfo : EIATTR_KPARAM_INFO
	.align		4
.L_833:
        /*00e8*/ 	.byte	0x04, 0x17
        /*00ea*/ 	.short	(.L_835 - .L_834)
.L_834:
        /*00ec*/ 	.word	0x00000000
        /*00f0*/ 	.short	0x0002
        /*00f2*/ 	.short	0x0058
        /*00f4*/ 	.byte	0x00, 0xf0, 0xe1, 0x00


	//----- nvinfo : EIATTR_KPARAM_INFO
	.align		4
.L_835:
        /*00f8*/ 	.byte	0x04, 0x17
        /*00fa*/ 	.short	(.L_837 - .L_836)
.L_836:
        /*00fc*/ 	.word	0x00000000
        /*0100*/ 	.short	0x0001
        /*0102*/ 	.short	0x0020
        /*0104*/ 	.byte	0x00, 0xf0, 0xe1, 0x00


	//----- nvinfo : EIATTR_KPARAM_INFO
	.align		4
.L_837:
        /*0108*/ 	.byte	0x04, 0x17
        /*010a*/ 	.short	(.L_839 - .L_838)
.L_838:
        /*010c*/ 	.word	0x00000000
        /*0110*/ 	.short	0x0000
        /*0112*/ 	.short	0x0000
        /*0114*/ 	.byte	0x00, 0xf0, 0x81, 0x00


	//----- nvinfo : EIATTR_MAXREG_COUNT
	.align		4
.L_839:
        /*0118*/ 	.byte	0x03, 0x1b
        /*011a*/ 	.short	0x00ff


	//----- nvinfo : EIATTR_EXIT_INSTR_OFFSETS
	.align		4
        /*011c*/ 	.byte	0x04, 0x1c
        /*011e*/ 	.short	(.L_841 - .L_840)


	//   ....[0]....
.L_840:
        /*0120*/ 	.word	0x00000070


	//   ....[1]....
        /*0124*/ 	.word	0x000002f0


	//   ....[2]....
        /*0128*/ 	.word	0x00000370


	//   ....[3]....
        /*012c*/ 	.word	0x00000590


	//   ....[4]....
        /*0130*/ 	.word	0x00000f70


	//----- nvinfo : EIATTR_CRS_STACK_SIZE
	.align		4
.L_841:
        /*0134*/ 	.byte	0x04, 0x1e
        /*0136*/ 	.short	(.L_843 - .L_842)
.L_842:
        /*0138*/ 	.word	0x00000000
.L_843:


//--------------------- .nv.info.my_apply_particle_deltas_cuda_kernel_backward --------------------------
	.section	.nv.info.my_apply_particle_deltas_cuda_kernel_backward,"",@"SHT_CUDA_INFO"
	.sectionflags	@""
	.align	4


	//----- nvinfo : EIATTR_CUDA_API_VERSION
	.align		4
        /*0000*/ 	.byte	0x04, 0x37
        /*0002*/ 	.short	(.L_845 - .L_844)
.L_844:
        /*0004*/ 	.word	0x0000007d


	//----- nvinfo : EIATTR_PARAM_CBANK
	.align		4
.L_845:
        /*0008*/ 	.byte	0x04, 0x0a
        /*000a*/ 	.short	(.L_847 - .L_846)
	.align		4
.L_846:
        /*000c*/ 	.word	index@(.nv.constant0.my_apply_particle_deltas_cuda_kernel_backward)
        /*0010*/ 	.short	0x0160
        /*0012*/ 	.short	0x02d0


	//----- nvinfo : EIATTR_CBANK_PARAM_SIZE
	.align		4
.L_847:
        /*0014*/ 	.byte	0x03, 0x19
        /*0016*/ 	.short	0x02d0


	//----- nvinfo : EIATTR_KPARAM_INFO
	.align		4
        /*0018*/ 	.byte	0x04, 0x17
        /*001a*/ 	.short	(.L_849 - .L_848)
.L_848:
        /*001c*/ 	.word	0x00000000
        /*0020*/ 	.short	0x0010
        /*0022*/ 	.short	0x0298
        /*0024*/ 	.byte	0x00, 0xf0, 0xe1, 0x00


	//----- nvinfo : EIATTR_KPARAM_INFO
	.align		4
.L_849:
        /*0028*/ 	.byte	0x04, 0x17
        /*002a*/ 	.short	(.L_851 - .L_850)
.L_850:
        /*002c*/ 	.word	0x00000000
        /*0030*/ 	.short	0x000f
        /*0032*/ 	.short	0x0260
        /*0034*/ 	.byte	0x00, 0xf0, 0xe1, 0x00


	//----- nvinfo : EIATTR_KPARAM_INFO
	.align		4
.L_851:
        /*0038*/ 	.byte	0x04, 0x17
        /*003a*/ 	.short	(.L_853 - .L_852)
.L_852:
        /*003c*/ 	.word	0x00000000
        /*0040*/ 	.short	0x000e
        /*0042*/ 	.short	0x025c
        /*0044*/ 	.byte	0x00, 0xf0, 0x11, 0x00


	//----- nvinfo : EIATTR_KPARAM_INFO
	.align		4
.L_853:
        /*0048*/ 	.byte	0x04, 0x17
        /*004a*/ 	.short	(.L_855 - .L_854)
.L_854:
        /*004c*/ 	.word	0x00000000
        /*0050*/ 	.short	0x000d
        /*0052*/ 	.short	0x0258
        /*0054*/ 	.byte	0x00, 0xf0, 0x11, 0x00


	//----- nvinfo : EIATTR_KPARAM_INFO
	.align		4
.L_855:
        /*0058*/ 	.byte	0x04, 0x17
        /*005a*/ 	.short	(.L_857 - .L_856)
.L_856:
        /*005c*/ 	.word	0x00000000
        /*0060*/ 	.short	0x000c
        /*0062*/ 	.short	0x0220
        /*0064*/ 	.byte	0x00, 0xf0, 0xe1, 0x00


	//----- nvinfo : EIATTR_KPARAM_INFO
	.align		4
.L_857:
        /*0068*/ 	.byte	0x04, 0x17
        /*006a*/ 	.short	(.L_859 - .L_858)
.L_858:
        /*006c*/ 	.word	0x00000000
        /*0070*/ 	.short	0x000b
        /*0072*/ 	.short	0x01e8
        /*0074*/ 	.byte	0x00, 0xf0, 0xe1, 0x00


	//----- nvinfo : EIATTR_KPARAM_INFO
	.align		4
.L_859:
        /*0078*/ 	.byte	0x04, 0x17
        /*007a*/ 	.short	(.L_861 - .L_860)
.L_860:
        /*007c*/ 	.word	0x00000000
        /*0080*/ 	.short	0x000a
        /*0082*/ 	.short	0x01b0
        /*0084*/ 	.byte	0x00, 0xf0, 0xe1, 0x00


	//----- nvinfo : EIATTR_KPARAM_INFO
	.align		4
.L_861:
        /*0088*/ 	.byte	0x04, 0x17
        /*008a*/ 	.short	(.L_863 - .L_862)
.L_862:
        /*008c*/ 	.word	0x00000000
        /*0090*/ 	.short	0x0009
        /*0092*/ 	.short	0x0178
        /*0094*/ 	.byte	0x00, 0xf0, 0xe1, 0x00


	//----- nvinfo : EIATTR_KPARAM_INFO
	.align		4
.L_863:
        /*0098*/ 	.byte	0x04, 0x17
        /*009a*/ 	.short	(.L_865 - .L_864)
.L_864:
        /*009c*/ 	.word	0x00000000
        /*00a0*/ 	.short	0x0008
        /*00a2*/ 	.short	0x0140
        /*00a4*/ 	.byte	0x00, 0xf0, 0xe1, 0x00


	//----- nvinfo : EIATTR_KPARAM_INFO
	.align		4
.L_865:
        /*00a8*/ 	.byte	0x04, 0x17
        /*00aa*/ 	.short	(.L_867 - .L_866)
.L_866:
        /*00ac*/ 	.word	0x00000000
        /*00b0*/ 	.short	0x0007
        /*00b2*/ 	.short	0x0108
        /*00b4*/ 	.byte	0x00, 0xf0, 0xe1, 0x00


	//----- nvinfo : EIATTR_KPARAM_INFO
	.align		4
.L_867:
        /*00b8*/ 	.byte	0x04, 0x17
        /*00ba*/ 	.short	(.L_869 - .L_868)
.L_868:
        /*00bc*/ 	.word	0x00000000
        /*00c0*/ 	.short	0x0006
        /*00c2*/ 	.short	0x0104
        /*00c4*/ 	.byte	0x00, 0xf0, 0x11, 0x00


	//----- nvinfo : EIATTR_KPARAM_INFO
	.align		4
.L_869:
        /*00c8*/ 	.byte	0x04, 0x17
        /*00ca*/ 	.short	(.L_871 - .L_870)
.L_870:
        /*00cc*/ 	.word	0x00000000
        /*00d0*/ 	.short	0x0005
        /*00d2*/ 	.short	0x0100
        /*00d4*/ 	.byte	0x00, 0xf0, 0x11, 0x00


	//----- nvinfo : EIATTR_KPARAM_INFO
	.align		4
.L_871:
        /*00d8*/ 	.byte	0x04, 0x17
        /*00da*/ 	.short	(.L_873 - .L_872)
.L_872:
        /*00dc*/ 	.word	0x00000000
        /*00e0*/ 	.short	0x0004
        /*00e2*/ 	.short	0x00c8
        /*00e4*/ 	.byte	0x00, 0xf0, 0xe1, 0x00


	//----- nvinfo : EIATTR_KPARAM_INFO
	.align		4
.L_873:
        /*00e8*/ 	.byte	0x04, 0x17
        /*00ea*/ 	.short	(.L_875 - .L_874)
.L_874:
        /*00ec*/ 	.word	0x00000000
        /*00f0*/ 	.short	0x0003
        /*00f2*/ 	.short	0x0090
        /*00f4*/ 	.byte	0x00, 0xf0, 0xe1, 0x00


	//----- nvinfo : EIATTR_KPARAM_INFO
	.align		4
.L_875:
        /*00f8*/ 	.byte	0x04, 0x17
        /*00fa*/ 	.short	(.L_877 - .L_876)
.L_876:
        /*00fc*/ 	.word	0x00000000
        /*0100*/ 	.short	0x0002
        /*0102*/ 	.short	0x0058
        /*0104*/ 	.byte	0x00, 0xf0, 0xe1, 0x00


	//----- nvinfo : EIATTR_KPARAM_INFO
	.align		4
.L_877:
        /*0108*/ 	.byte	0x04, 0x17
        /*010a*/ 	.short	(.L_879 - .L_878)
.L_878:
        /*010c*/ 	.word	0x00000000
        /*0110*/ 	.short	0x0001
        /*0112*/ 	.short	0x0020
        /*0114*/ 	.byte	0x00, 0xf0, 0xe1, 0x00


	//----- nvinfo : EIATTR_KPARAM_INFO
	.align		4
.L_879:
        /*0118*/ 	.byte	0x04, 0x17
        /*011a*/ 	.short	(.L_881 - .L_880)
.L_880:
        /*011c*/ 	.word	0x00000000
        /*0120*/ 	.short	0x0000
        /*0122*/ 	.short	0x0000
        /*0124*/ 	.byte	0x00, 0xf0, 0x81, 0x00


	//----- nvinfo : EIATTR_MAXREG_COUNT
	.align		4
.L_881:
        /*0128*/ 	.byte	0x03, 0x1b
        /*012a*/ 	.short	0x00ff


	//----- nvinfo : EIATTR_EXIT_INSTR_OFFSETS
	.align		4
        /*012c*/ 	.byte	0x04, 0x1c
        /*012e*/ 	.short	(.L_883 - .L_882)


	//   ....[0]....
.L_882:
        /*0130*/ 	.word	0x00000070


	//   ....[1]....
        /*0134*/ 	.word	0x00001d00


	//----- nvinfo : EIATTR_CRS_STACK_SIZE
	.align		4
.L_883:
        /*0138*/ 	.byte	0x04, 0x1e
        /*013a*/ 	.short	(.L_885 - .L_884)
.L_884:
        /*013c*/ 	.word	0x00000000
.L_885:


//--------------------- .nv.info.my_apply_particle_deltas_cuda_kernel_forward --------------------------
	.section	.nv.info.my_apply_particle_deltas_cuda_kernel_forward,"",@"SHT_CUDA_INFO"
	.sectionflags	@""
	.align	4


	//----- nvinfo : EIATTR_CUDA_API_VERSION
	.align		4
        /*0000*/ 	.byte	0x04, 0x37
        /*0002*/ 	.short	(.L_887 - .L_886)
.L_886:
        /*0004*/ 	.word	0x0000007d


	//----- nvinfo : EIATTR_PARAM_CBANK
	.align		4
.L_887:
        /*0008*/ 	.byte	0x04, 0x0a
        /*000a*/ 	.short	(.L_889 - .L_888)
	.align		4
.L_888:
        /*000c*/ 	.word	index@(.nv.constant0.my_apply_particle_deltas_cuda_kernel_forward)
        /*0010*/ 	.short	0x0160
        /*0012*/ 	.short	0x0178


	//----- nvinfo : EIATTR_CBANK_PARAM_SIZE
	.align		4
.L_889:
        /*0014*/ 	.byte	0x03, 0x19
        /*0016*/ 	.short	0x0178


	//----- nvinfo : EIATTR_KPARAM_INFO
	.align		4
        /*0018*/ 	.byte	0x04, 0x17
        /*001a*/ 	.short	(.L_891 - .L_890)
.L_890:
        /*001c*/ 	.word	0x00000000
        /*0020*/ 	.short	0x0008
        /*0022*/ 	.short	0x0140
        /*0024*/ 	.byte	0x00, 0xf0, 0xe1, 0x00


	//----- nvinfo : EIATTR_KPARAM_INFO
	.align		4
.L_891:
        /*0028*/ 	.byte	0x04, 0x17
        /*002a*/ 	.short	(.L_893 - .L_892)
.L_892:
        /*002c*/ 	.word	0x00000000
        /*0030*/ 	.short	0x0007
        /*0032*/ 	.short	0x0108
        /*0034*/ 	.byte	0x00, 0xf0, 0xe1, 0x00


	//----- nvinfo : EIATTR_KPARAM_INFO
	.align		4
.L_893:
        /*0038*/ 	.byte	0x04, 0x17
        /*003a*/ 	.short	(.L_895 - .L_894)
.L_894:
        /*003c*/ 	.word	0x00000000
        /*0040*/ 	.short	0x0006
        /*0042*/ 	.short	0x0104
        /*0044*/ 	.byte	0x00, 0xf0, 0x11, 0x00


	//----- nvinfo : EIATTR_KPARAM_INFO
	.align		4
.L_895:
        /*0048*/ 	.byte	0x04, 0x17
        /*004a*/ 	.short	(.L_897 - .L_896)
.L_896:
        /*004c*/ 	.word	0x00000000
        /*0050*/ 	.short	0x0005
        /*0052*/ 	.short	0x0100
        /*0054*/ 	.byte	0x00, 0xf0, 0x11, 0x00


	//----- nvinfo : EIATTR_KPARAM_INFO
	.align		4
.L_897:
        /*0058*/ 	.byte	0x04, 0x17
        /*005a*/ 	.short	(.L_899 - .L_898)
.L_898:
        /*005c*/ 	.word	0x00000000
        /*0060*/ 	.short	0x0004
        /*0062*/ 	.short	0x00c8
        /*0064*/ 	.byte	0x00, 0xf0, 0xe1, 0x00


	//----- nvinfo : EIATTR_KPARAM_INFO
	.align		4
.L_899:
        /*0068*/ 	.byte	0x04, 0x17
        /*006a*/ 	.short	(.L_901 - .L_900)
.L_900:
        /*006c*/ 	.word	0x00000000
        /*0070*/ 	.short	0x0003
        /*0072*/ 	.short	0x0090
        /*0074*/ 	.byte	0x00, 0xf0, 0xe1, 0x00


	//----- nvinfo : EIATTR_KPARAM_INFO
	.align		4
.L_901:
        /*0078*/ 	.byte	0x04, 0x17
        /*007a*/ 	.short	(.L_903 - .L_902)
.L_902:
        /*007c*/ 	.word	0x00000000
        /*0080*/ 	.short	0x0002
        /*0082*/ 	.short	0x0058
        /*0084*/ 	.byte	0x00, 0xf0, 0xe1, 0x00


	//----- nvinfo : EIATTR_KPARAM_INFO
	.align		4
.L_903:
        /*0088*/ 	.byte	0x04, 0x17
        /*008a*/ 	.short	(.L_905 - .L_904)
.L_904:
        /*008c*/ 	.word	0x00000000
        /*0090*/ 	.short	0x0001
        /*0092*/ 	.short	0x0020
        /*0094*/ 	.byte	0x00, 0xf0, 0xe1, 0x00


	//----- nvinfo : EIATTR_KPARAM_INFO
	.align		4
.L_905:
        /*0098*/ 	.byte	0x04, 0x17
        /*009a*/ 	.short	(.L_907 - .L_906)
.L_906:
        /*009c*/ 	.word	0x00000000
        /*00a0*/ 	.short	0x0000
        /*00a2*/ 	.short	0x0000
        /*00a4*/ 	.byte	0x00, 0xf0, 0x81, 0x00


	//----- nvinfo : EIATTR_MAXREG_COUNT
	.align		4
.L_907:
        /*00a8*/ 	.byte	0x03, 0x1b
        /*00aa*/ 	.short	0x00ff


	//----- nvinfo : EIATTR_EXIT_INSTR_OFFSETS
	.align		4
        /*00ac*/ 	.byte	0x04, 0x1c
        /*00ae*/ 	.short	(.L_909 - .L_908)


	//   ....[0]....
.L_908:
        /*00b0*/ 	.word	0x00000070


	//   ....[1]....
        /*00b4*/ 	.word	0x00000240


	//   ....[2]....
        /*00b8*/ 	.word	0x00000b60


	//----- nvinfo : EIATTR_CRS_STACK_SIZE
	.align		4
.L_909:
        /*00bc*/ 	.byte	0x04, 0x1e
        /*00be*/ 	.short	(.L_911 - .L_910)
.L_910:
        /*00c0*/ 	.word	0x00000000
.L_911:


//--------------------- .nv.info.my_integrate_particles_cuda_kernel_backward --------------------------
	.section	.nv.info.my_integrate_particles_cuda_kernel_backward,"",@"SHT_CUDA_INFO"
	.sectionflags	@""
	.align	4


	//----- nvinfo : EIATTR_CUDA_API_VERSION
	.align		4
        /*0000*/ 	.byte	0x04, 0x37
        /*0002*/ 	.short	(.L_913 - .L_912)
.L_912:
        /*0004*/ 	.word	0x0000007d


	//----- nvinfo : EIATTR_PARAM_CBANK
	.align		4
.L_913:
        /*0008*/ 	.byte	0x04, 0x0a
        /*000a*/ 	.short	(.L_915 - .L_914)
	.align		4
.L_914:
        /*000c*/ 	.word	index@(.nv.constant0.my_integrate_particles_cuda_kernel_backward)
        /*0010*/ 	.short	0x0160
        /*0012*/ 	.short	0x0360


	//----- nvinfo : EIATTR_CBANK_PARAM_SIZE
	.align		4
.L_915:
        /*0014*/ 	.byte	0x03, 0x19
        /*0016*/ 	.short	0x0360


	//----- nvinfo : EIATTR_KPARAM_INFO
	.align		4
        /*0018*/ 	.byte	0x04, 0x17
        /*001a*/ 	.short	(.L_917 - .L_916)
.L_916:
        /*001c*/ 	.word	0x00000000
        /*0020*/ 	.short	0x0014
        /*0022*/ 	.short	0x0328
        /*0024*/ 	.byte	0x00, 0xf0, 0xe1, 0x00


	//----- nvinfo : EIATTR_KPARAM_INFO
	.align		4
.L_917:
        /*0028*/ 	.byte	0x04, 0x17
        /*002a*/ 	.short	(.L_919 - .L_918)
.L_918:
        /*002c*/ 	.word	0x00000000
        /*0030*/ 	.short	0x0013
        /*0032*/ 	.short	0x02f0
        /*0034*/ 	.byte	0x00, 0xf0, 0xe1, 0x00


	//----- nvinfo : EIATTR_KPARAM_INFO
	.align		4
.L_919:
        /*0038*/ 	.byte	0x04, 0x17
        /*003a*/ 	.short	(.L_921 - .L_920)
.L_920:
        /*003c*/ 	.word	0x00000000
        /*0040*/ 	.short	0x0012
        /*0042*/ 	.short	0x02e8
        /*0044*/ 	.byte	0x00, 0xf0, 0x11, 0x00


	//----- nvinfo : EIATTR_KPARAM_INFO
	.align		4
.L_921:
        /*0048*/ 	.byte	0x04, 0x17
        /*004a*/ 	.short	(.L_923 - .L_922)
.L_922:
        /*004c*/ 	.word	0x00000000
        /*0050*/ 	.short	0x0011
        /*0052*/ 	.short	0x02e4
        /*0054*/ 	.byte	0x00, 0xf0, 0x11, 0x00


	//----- nvinfo : EIATTR_KPARAM_INFO
	.align		4
.L_923:
        /*0058*/ 	.byte	0x04, 0x17
        /*005a*/ 	.short	(.L_925 - .L_924)
.L_924:
        /*005c*/ 	.word	0x00000000
        /*0060*/ 	.short	0x0010
        /*0062*/ 	.short	0x02d8
        /*0064*/ 	.byte	0x00, 0xf0, 0x31, 0x00


	//----- nvinfo : EIATTR_KPARAM_INFO
	.align		4
.L_925:
        /*0068*/ 	.byte	0x04, 0x17
        /*006a*/ 	.short	(.L_927 - .L_926)
.L_926:
        /*006c*/ 	.word	0x00000000
        /*0070*/ 	.short	0x000f
        /*0072*/ 	.short	0x02a0
        /*0074*/ 	.byte	0x00, 0xf0, 0xe1, 0x00


	//----- nvinfo : EIATTR_KPARAM_INFO
	.align		4
.L_927:
        /*0078*/ 	.byte	0x04, 0x17
        /*007a*/ 	.short	(.L_929 - .L_928)
.L_928:
        /*007c*/ 	.word	0x00000000
        /*0080*/ 	.short	0x000e
        /*0082*/ 	.short	0x0268
        /*0084*/ 	.byte	0x00, 0xf0, 0xe1, 0x00


	//----- nvinfo : EIATTR_KPARAM_INFO
	.align		4
.L_929:
        /*0088*/ 	.byte	0x04, 0x17
        /*008a*/ 	.short	(.L_931 - .L_930)
.L_930:
        /*008c*/ 	.word	0x00000000
        /*0090*/ 	.short	0x000d
        /*0092*/ 	.short	0x0230
        /*0094*/ 	.byte	0x00, 0xf0, 0xe1, 0x00


	//----- nvinfo : EIATTR_KPARAM_INFO
	.align		4
.L_931:
        /*0098*/ 	.byte	0x04, 0x17
        /*009a*/ 	.short	(.L_933 - .L_932)
.L_932:
        /*009c*/ 	.word	0x00000000
        /*00a0*/ 	.short	0x000c
        /*00a2*/ 	.short	0x01f8
        /*00a4*/ 	.byte	0x00, 0xf0, 0xe1, 0x00


	//----- nvinfo : EIATTR_KPARAM_INFO
	.align		4
.L_933:
        /*00a8*/ 	.byte	0x04, 0x17
        /*00aa*/ 	.short	(.L_935 - .L_934)
.L_934:
        /*00ac*/ 	.word	0x00000000
        /*00b0*/ 	.short	0x000b
        /*00b2*/ 	.short	0x01c0
        /*00b4*/ 	.byte	0x00, 0xf0, 0xe1, 0x00


	//----- nvinfo : EIATTR_KPARAM_INFO
	.align		4
.L_935:
        /*00b8*/ 	.byte	0x04, 0x17
        /*00ba*/ 	.short	(.L_937 - .L_936)
.L_936:
        /*00bc*/ 	.word	0x00000000
        /*00c0*/ 	.short	0x000a
        /*00c2*/ 	.short	0x0188
        /*00c4*/ 	.byte	0x00, 0xf0, 0xe1, 0x00


	//----- nvinfo : EIATTR_KPARAM_INFO
	.align		4
.L_937:
        /*00c8*/ 	.byte	0x04, 0x17
        /*00ca*/ 	.short	(.L_939 - .L_938)
.L_938:
        /*00cc*/ 	.word	0x00000000
        /*00d0*/ 	.short	0x0009
        /*00d2*/ 	.short	0x0150
        /*00d4*/ 	.byte	0x00, 0xf0, 0xe1, 0x00


	//----- nvinfo : EIATTR_KPARAM_INFO
	.align		4
.L_939:
        /*00d8*/ 	.byte	0x04, 0x17
        /*00da*/ 	.short	(.L_941 - .L_940)
.L_940:
        /*00dc*/ 	.word	0x00000000
        /*00e0*/ 	.short	0x0008
        /*00e2*/ 	.short	0x0148
        /*00e4*/ 	.byte	0x00, 0xf0, 0x11, 0x00


	//----- nvinfo : EIATTR_KPARAM_INFO
	.align		4
.L_941:
        /*00e8*/ 	.byte	0x04, 0x17
        /*00ea*/ 	.short	(.L_943 - .L_942)
.L_942:
        /*00ec*/ 	.word	0x00000000
        /*00f0*/ 	.short	0x0007
        /*00f2*/ 	.short	0x0144
        /*00f4*/ 	.byte	0x00, 0xf0, 0x11, 0x00


	//----- nvinfo : EIATTR_KPARAM_INFO
	.align		4
.L_943:
        /*00f8*/ 	.byte	0x04, 0x17
        /*00fa*/ 	.short	(.L_945 - .L_944)
.L_944:
        /*00fc*/ 	.word	0x00000000
        /*0100*/ 	.short	0x0006
        /*0102*/ 	.short	0x0138
        /*0104*/ 	.byte	0x00, 0xf0, 0x31, 0x00


	//----- nvinfo : EIATTR_KPARAM_INFO
	.align		4
.L_945:
        /*0108*/ 	.byte	0x04, 0x17
        /*010a*/ 	.short	(.L_947 - .L_946)
.L_946:
        /*010c*/ 	.word	0x00000000
        /*0110*/ 	.short	0x0005
        /*0112*/ 	.short	0x0100
        /*0114*/ 	.byte	0x00, 0xf0, 0xe1, 0x00


	//----- nvinfo : EIATTR_KPARAM_INFO
	.align		4
.L_947:
        /*0118*/ 	.byte	0x04, 0x17
        /*011a*/ 	.short	(.L_949 - .L_948)
.L_948:
        /*011c*/ 	.word	0x00000000
        /*0120*/ 	.short	0x0004
        /*0122*/ 	.short	0x00c8
        /*0124*/ 	.byte	0x00, 0xf0, 0xe1, 0x00


	//----- nvinfo : EIATTR_KPARAM_INFO
	.align		4
.L_949:
        /*0128*/ 	.byte	0x04, 0x17
        /*012a*/ 	.short	(.L_951 - .L_950)
.L_950:
        /*012c*/ 	.word	0x00000000
        /*0130*/ 	.short	0x0003
        /*0132*/ 	.short	0x0090
        /*0134*/ 	.byte	0x00, 0xf0, 0xe1, 0x00


	//----- nvinfo : EIATTR_KPARAM_INFO
	.align		4
.L_951:
        /*0138*/ 	.byte	0x04, 0x17
        /*013a*/ 	.short	(.L_953 - .L_952)
.L_952:
        /*013c*/ 	.word	0x00000000
        /*0140*/ 	.short	0x0002
        /*0142*/ 	.short	0x0058
        /*0144*/ 	.byte	0x00, 0xf0, 0xe1, 0x00


	//----- nvinfo : EIATTR_KPARAM_INFO
	.align		4
.L_953:
        /*0148*/ 	.byte	0x04, 0x17
        /*014a*/ 	.short	(.L_955 - .L_954)
.L_954:
        /*014c*/ 	.word	0x00000000
        /*0150*/ 	.short	0x0001
        /*0152*/ 	.short	0x0020
        /*0154*/ 	.byte	0x00, 0xf0, 0xe1, 0x00


	//----- nvinfo : EIATTR_KPARAM_INFO
	.align		4
.L_955:
        /*0158*/ 	.byte	0x04, 0x17
        /*015a*/ 	.short	(.L_957 - .L_956)
.L_956:
        /*015c*/ 	.word	0x00000000
        /*0160*/ 	.short	0x0000
        /*0162*/ 	.short	0x0000
        /*0164*/ 	.byte	0x00, 0xf0, 0x81, 0x00


	//----- nvinfo : EIATTR_MAXREG_COUNT
	.align		4
.L_957:
        /*0168*/ 	.byte	0x03, 0x1b
        /*016a*/ 	.short	0x00ff


	//----- nvinfo : EIATTR_EXIT_INSTR_OFFSETS
	.align		4
        /*016c*/ 	.byte	0x04, 0x1c
        /*016e*/ 	.short	(.L_959 - .L_958)


	//   ....[0]....
.L_958:
        /*0170*/ 	.word	0x00000070


	//   ....[1]....
        /*0174*/ 	.word	0x00001870


	//----- nvinfo : EIATTR_CRS_STACK_SIZE
	.align		4
.L_959:
        /*0178*/ 	.byte	0x04, 0x1e
        /*017a*/ 	.short	(.L_961 - .L_960)
.L_960:
        /*017c*/ 	.word	0x00000000
.L_961:


//--------------------- .nv.info.my_integrate_particles_cuda_kernel_forward --------------------------
	.section	.nv.info.my_integrate_particles_cuda_kernel_forward,"",@"SHT_CUDA_INFO"
	.sectionflags	@""
	.align	4


	//----- nvinfo : EIATTR_CUDA_API_VERSION
	.align		4
        /*0000*/ 	.byte	0x04, 0x37
        /*0002*/ 	.short	(.L_963 - .L_962)
.L_962:
        /*0004*/ 	.word	0x0000007d


	//----- nvinfo : EIATTR_PARAM_CBANK
	.align		4
.L_963:
        /*0008*/ 	.byte	0x04, 0x0a
        /*000a*/ 	.short	(.L_965 - .L_964)
	.align		4
.L_964:
        /*000c*/ 	.word	index@(.nv.constant0.my_integrate_particles_cuda_kernel_forward)
        /*0010*/ 	.short	0x0160
        /*0012*/ 	.short	0x01c0


	//----- nvinfo : EIATTR_CBANK_PARAM_SIZE
	.align		4
.L_965:
        /*0014*/ 	.byte	0x03, 0x19
        /*0016*/ 	.short	0x01c0


	//----- nvinfo : EIATTR_KPARAM_INFO
	.align		4
        /*0018*/ 	.byte	0x04, 0x17
        /*001a*/ 	.short	(.L_967 - .L_966)
.L_966:
        /*001c*/ 	.word	0x00000000
        /*0020*/ 	.short	0x000a
        /*0022*/ 	.short	0x0188
        /*0024*/ 	.byte	0x00, 0xf0, 0xe1, 0x00


	//----- nvinfo : EIATTR_KPARAM_INFO
	.align		4
.L_967:
        /*0028*/ 	.byte	0x04, 0x17
        /*002a*/ 	.short	(.L_969 - .L_968)
.L_968:
        /*002c*/ 	.word	0x00000000
        /*0030*/ 	.short	0x0009
        /*0032*/ 	.short	0x0150
        /*0034*/ 	.byte	0x00, 0xf0, 0xe1, 0x00


	//----- nvinfo : EIATTR_KPARAM_INFO
	.align		4
.L_969:
        /*0038*/ 	.byte	0x04, 0x17
        /*003a*/ 	.short	(.L_971 - .L_970)
.L_970:
        /*003c*/ 	.word	0x00000000
        /*0040*/ 	.short	0x0008
        /*0042*/ 	.short	0x0148
        /*0044*/ 	.byte	0x00, 0xf0, 0x11, 0x00


	//----- nvinfo : EIATTR_KPARAM_INFO
	.align		4
.L_971:
        /*0048*/ 	.byte	0x04, 0x17
        /*004a*/ 	.short	(.L_973 - .L_972)
.L_972:
        /*004c*/ 	.word	0x00000000
        /*0050*/ 	.short	0x0007
        /*0052*/ 	.short	0x0144
        /*0054*/ 	.byte	0x00, 0xf0, 0x11, 0x00


	//----- nvinfo : EIATTR_KPARAM_INFO
	.align		4
.L_973:
        /*0058*/ 	.byte	0x04, 0x17
        /*005a*/ 	.short	(.L_975 - .L_974)
.L_974:
        /*005c*/ 	.word	0x00000000
        /*0060*/ 	.short	0x0006
        /*0062*/ 	.short	0x0138
        /*0064*/ 	.byte	0x00, 0xf0, 0x31, 0x00


	//----- nvinfo : EIATTR_KPARAM_INFO
	.align		4
.L_975:
        /*0068*/ 	.byte	0x04, 0x17
        /*006a*/ 	.short	(.L_977 - .L_976)
.L_976:
        /*006c*/ 	.word	0x00000000
        /*0070*/ 	.short	0x0005
        /*0072*/ 	.short	0x0100
        /*0074*/ 	.byte	0x00, 0xf0, 0xe1, 0x00


	//----- nvinfo : EIATTR_KPARAM_INFO
	.align		4
.L_977:
        /*0078*/ 	.byte	0x04, 0x17
        /*007a*/ 	.short	(.L_979 - .L_978)
.L_978:
        /*007c*/ 	.word	0x00000000
        /*0080*/ 	.short	0x0004
        /*0082*/ 	.short	0x00c8
        /*0084*/ 	.byte	0x00, 0xf0, 0xe1, 0x00


	//----- nvinfo : EIATTR_KPARAM_INFO
	.align		4
.L_979:
        /*0088*/ 	.byte	0x04, 0x17
        /*008a*/ 	.short	(.L_981 - .L_980)
.L_980:
        /*008c*/ 	.word	0x00000000
        /*0090*/ 	.short	0x0003
        /*0092*/ 	.short	0x0090
        /*0094*/ 	.byte	0x00, 0xf0, 0xe1, 0x00


	//----- nvinfo : EIATTR_KPARAM_INFO
	.align		4
.L_981:
        /*0098*/ 	.byte	0x04, 0x17
        /*009a*/ 	.short	(.L_983 - .L_982)
.L_982:
        /*009c*/ 	.word	0x00000000
        /*00a0*/ 	.short	0x0002
        /*00a2*/ 	.short	0x0058
        /*00a4*/ 	.byte	0x00, 0xf0, 0xe1, 0x00


	//----- nvinfo : EIATTR_KPARAM_INFO
	.align		4
.L_983:
        /*00a8*/ 	.byte	0x04, 0x17
        /*00aa*/ 	.short	(.L_985 - .L_984)
.L_984:
        /*00ac*/ 	.word	0x00000000
        /*00b0*/ 	.short	0x0001
        /*00b2*/ 	.short	0x0020
        /*00b4*/ 	.byte	0x00, 0xf0, 0xe1, 0x00


	//----- nvinfo : EIATTR_KPARAM_INFO
	.align		4
.L_985:
        /*00b8*/ 	.byte	0x04, 0x17
        /*00ba*/ 	.short	(.L_987 - .L_986)
.L_986:
        /*00bc*/ 	.word	0x00000000
        /*00c0*/ 	.short	0x0000
        /*00c2*/ 	.short	0x0000
        /*00c4*/ 	.byte	0x00, 0xf0, 0x81, 0x00


	//----- nvinfo : EIATTR_MAXREG_COUNT
	.align		4
.L_987:
        /*00c8*/ 	.byte	0x03, 0x1b
        /*00ca*/ 	.short	0x00ff


	//----- nvinfo : EIATTR_EXIT_INSTR_OFFSETS
	.align		4
        /*00cc*/ 	.byte	0x04, 0x1c
        /*00ce*/ 	.short	(.L_989 - .L_988)


	//   ....[0]....
.L_988:
        /*00d0*/ 	.word	0x00000070


	//   ....[1]....
        /*00d4*/ 	.word	0x00000260


	//   ....[2]....
        /*00d8*/ 	.word	0x000008d0


	//----- nvinfo : EIATTR_CRS_STACK_SIZE
	.align		4
.L_989:
        /*00dc*/ 	.byte	0x04, 0x1e
        /*00de*/ 	.short	(.L_991 - .L_990)
.L_990:
        /*00e0*/ 	.word	0x00000000
.L_991:


//--------------------- .nv.info.swellParticlesStage2_cuda_kernel_backward --------------------------
	.section	.nv.info.swellParticlesStage2_cuda_kernel_backward,"",@"SHT_CUDA_INFO"
	.sectionflags	@""
	.align	4


	//----- nvinfo : EIATTR_CUDA_API_VERSION
	.align		4
        /*0000*/ 	.byte	0x04, 0x37
        /*0002*/ 	.short	(.L_993 - .L_992)
.L_992:
        /*0004*/ 	.word	0x0000007d


	//----- nvinfo : EIATTR_PARAM_CBANK
	.align		4
.L_993:
        /*0008*/ 	.byte	0x04, 0x0a
        /*000a*/ 	.short	(.L_995 - .L_994)
	.align		4
.L_994:
        /*000c*/ 	.word	index@(.nv.constant0.swellParticlesStage2_cuda_kernel_backward)
        /*0010*/ 	.short	0x0160
        /*0012*/ 	.short	0x018c


	//----- nvinfo : EIATTR_CBANK_PARAM_SIZE
	.align		4
.L_995:
        /*0014*/ 	.byte	0x03, 0x19
        /*0016*/ 	.short	0x018c


	//----- nvinfo : EIATTR_KPARAM_INFO
	.align		4
        /*0018*/ 	.byte	0x04, 0x17
        /*001a*/ 	.short	(.L_997 - .L_996)
.L_996:
        /*001c*/ 	.word	0x00000000
        /*0020*/ 	.short	0x000c
        /*0022*/ 	.short	0x0188
        /*0024*/ 	.byte	0x00, 0xf0, 0x11, 0x00


	//----- nvinfo : EIATTR_KPARAM_INFO
	.align		4
.L_997:
        /*0028*/ 	.byte	0x04, 0x17
        /*002a*/ 	.short	(.L_999 - .L_998)
.L_998:
        /*002c*/ 	.word	0x00000000
        /*0030*/ 	.short	0x000b
        /*0032*/ 	.short	0x0184
        /*0034*/ 	.byte	0x00, 0xf0, 0x11, 0x00


	//----- nvinfo : EIATTR_KPARAM_INFO
	.align		4
.L_999:
        /*0038*/ 	.byte	0x04, 0x17
        /*003a*/ 	.short	(.L_1001 - .L_1000)
.L_1000:
        /*003c*/ 	.word	0x00000000
        /*0040*/ 	.short	0x000a
        /*0042*/ 	.short	0x0180
        /*0044*/ 	.byte	0x00, 0xf0, 0x11, 0x00


	//----- nvinfo : EIATTR_KPARAM_INFO
	.align		4
.L_1001:
        /*0048*/ 	.byte	0x04, 0x17
        /*004a*/ 	.short	(.L_1003 - .L_1002)
.L_1002:
        /*004c*/ 	.word	0x00000000
        /*0050*/ 	.short	0x0009
        /*0052*/ 	.short	0x0148
        /*0054*/ 	.byte	0x00, 0xf0, 0xe1, 0x00


	//----- nvinfo : EIATTR_KPARAM_INFO
	.align		4
.L_1003:
        /*0058*/ 	.byte	0x04, 0x17
        /*005a*/ 	.short	(.L_1005 - .L_1004)
.L_1004:
        /*005c*/ 	.word	0x00000000
        /*0060*/ 	.short	0x0008
        /*0062*/ 	.short	0x0110
        /*0064*/ 	.byte	0x00, 0xf0, 0xe1, 0x00


	//----- nvinfo : EIATTR_KPARAM_INFO
	.align		4
.L_1005:
        /*0068*/ 	.byte	0x04, 0x17
        /*006a*/ 	.short	(.L_1007 - .L_1006)
.L_1006:
        /*006c*/ 	.word	0x00000000
        /*0070*/ 	.short	0x0007
        /*0072*/ 	.short	0x00d8
        /*0074*/ 	.byte	0x00, 0xf0, 0xe1, 0x00


	//----- nvinfo : EIATTR_KPARAM_INFO
	.align		4
.L_1007:
        /*0078*/ 	.byte	0x04, 0x17
        /*007a*/ 	.short	(.L_1009 - .L_1008)
.L_1008:
        /*007c*/ 	.word	0x00000000
        /*0080*/ 	.short	0x0006
        /*0082*/ 	.short	0x00d0
        /*0084*/ 	.byte	0x00, 0xf0, 0x11, 0x00


	//----- nvinfo : EIATTR_KPARAM_INFO
	.align		4
.L_1009:
        /*0088*/ 	.byte	0x04, 0x17
        /*008a*/ 	.short	(.L_1011 - .L_1010)
.L_1010:
        /*008c*/ 	.word	0x00000000
        /*0090*/ 	.short	0x0005
        /*0092*/ 	.short	0x00cc
        /*0094*/ 	.byte	0x00, 0xf0, 0x11, 0x00


	//----- nvinfo : EIATTR_KPARAM_INFO
	.align		4
.L_1011:
        /*0098*/ 	.byte	0x04, 0x17
        /*009a*/ 	.short	(.L_1013 - .L_1012)
.L_1012:
        /*009c*/ 	.word	0x00000000
        /*00a0*/ 	.short	0x0004
        /*00a2*/ 	.short	0x00c8
        /*00a4*/ 	.byte	0x00, 0xf0, 0x11, 0x00


	//----- nvinfo : EIATTR_KPARAM_INFO
	.align		4
.L_1013:
        /*00a8*/ 	.byte	0x04, 0x17
        /*00aa*/ 	.short	(.L_1015 - .L_1014)
.L_1014:
        /*00ac*/ 	.word	0x00000000
        /*00b0*/ 	.short	0x0003
        /*00b2*/ 	.short	0x0090
        /*00b4*/ 	.byte	0x00, 0xf0, 0xe1, 0x00


	//----- nvinfo : EIATTR_KPARAM_INFO
	.align		4
.L_1015:
        /*00b8*/ 	.byte	0x04, 0x17
        /*00ba*/ 	.short	(.L_1017 - .L_1016)
.L_1016:
        /*00bc*/ 	.word	0x00000000
        /*00c0*/ 	.short	0x0002
        /*00c2*/ 	.short	0x0058
        /*00c4*/ 	.byte	0x00, 0xf0, 0xe1, 0x00


	//----- nvinfo : EIATTR_KPARAM_INFO
	.align		4
.L_1017:
        /*00c8*/ 	.byte	0x04, 0x17
        /*00ca*/ 	.short	(.L_1019 - .L_1018)
.L_1018:
        /*00cc*/ 	.word	0x00000000
        /*00d0*/ 	.short	0x0001
        /*00d2*/ 	.short	0x0020
        /*00d4*/ 	.byte	0x00, 0xf0, 0xe1, 0x00


	//----- nvinfo : EIATTR_KPARAM_INFO
	.align		4
.L_1019:
        /*00d8*/ 	.byte	0x04, 0x17
        /*00da*/ 	.short	(.L_1021 - .L_1020)
.L_1020:
        /*00dc*/ 	.word	0x00000000
        /*00e0*/ 	.short	0x0000
        /*00e2*/ 	.short	0x0000
        /*00e4*/ 	.byte	0x00, 0xf0, 0x81, 0x00


	//----- nvinfo : EIATTR_MAXREG_COUNT
	.align		4
.L_1021:
        /*00e8*/ 	.byte	0x03, 0x1b
        /*00ea*/ 	.short	0x00ff


	//----- nvinfo : EIATTR_EXIT_INSTR_OFFSETS
	.align		4
        /*00ec*/ 	.byte	0x04, 0x1c
        /*00ee*/ 	.short	(.L_1023 - .L_1022)


	//   ....[0]....
.L_1022:
        /*00f0*/ 	.word	0x00000070


	//   ....[1]....
        /*00f4*/ 	.word	0x000003e0


	//   ....[2]....
        /*00f8*/ 	.word	0x000006b0


	//----- nvinfo : EIATTR_CRS_STACK_SIZE
	.align		4
.L_1023:
        /*00fc*/ 	.byte	0x04, 0x1e
        /*00fe*/ 	.short	(.L_1025 - .L_1024)
.L_1024:
        /*0100*/ 	.word	0x00000000
.L_1025:


//--------------------- .nv.info.swellParticlesStage2_cuda_kernel_forward --------------------------
	.section	.nv.info.swellParticlesStage2_cuda_kernel_forward,"",@"SHT_CUDA_INFO"
	.sectionflags	@""
	.align	4


	//----- nvinfo : EIATTR_CUDA_API_VERSION
	.align		4
        /*0000*/ 	.byte	0x04, 0x37
        /*0002*/ 	.short	(.L_1027 - .L_1026)
.L_1026:
        /*0004*/ 	.word	0x0000007d


	//----- nvinfo : EIATTR_PARAM_CBANK
	.align		4
.L_1027:
        /*0008*/ 	.byte	0x04, 0x0a
        /*000a*/ 	.short	(.L_1029 - .L_1028)
	.align		4
.L_1028:
        /*000c*/ 	.word	index@(.nv.constant0.swellParticlesStage2_cuda_kernel_forward)
        /*0010*/ 	.short	0x0160
        /*0012*/ 	.short	0x00d4


	//----- nvinfo : EIATTR_CBANK_PARAM_SIZE
	.align		4
.L_1029:
        /*0014*/ 	.byte	0x03, 0x19
        /*0016*/ 	.short	0x00d4


	//----- nvinfo : EIATTR_KPARAM_INFO
	.align		4
        /*0018*/ 	.byte	0x04, 0x17
        /*001a*/ 	.short	(.L_1031 - .L_1030)
.L_1030:
        /*001c*/ 	.word	0x00000000
        /*0020*/ 	.short	0x0006
        /*0022*/ 	.short	0x00d0
        /*0024*/ 	.byte	0x00, 0xf0, 0x11, 0x00


	//----- nvinfo : EIATTR_KPARAM_INFO
	.align		4
.L_1031:
        /*0028*/ 	.byte	0x04, 0x17
        /*002a*/ 	.short	(.L_1033 - .L_1032)
.L_1032:
        /*002c*/ 	.word	0x00000000
        /*0030*/ 	.short	0x0005
        /*0032*/ 	.short	0x00cc
        /*0034*/ 	.byte	0x00, 0xf0, 0x11, 0x00


	//----- nvinfo : EIATTR_KPARAM_INFO
	.align		4
.L_1033:
        /*0038*/ 	.byte	0x04, 0x17
        /*003a*/ 	.short	(.L_1035 - .L_1034)
.L_1034:
        /*003c*/ 	.word	0x00000000
        /*0040*/ 	.short	0x0004
        /*0042*/ 	.short	0x00c8
        /*0044*/ 	.byte	0x00, 0xf0, 0x11, 0x00


	//----- nvinfo : EIATTR_KPARAM_INFO
	.align		4
.L_1035:
        /*0048*/ 	.byte	0x04, 0x17
        /*004a*/ 	.short	(.L_1037 - .L_1036)
.L_1036:
        /*004c*/ 	.word	0x00000000
        /*0050*/ 	.short	0x0003
        /*0052*/ 	.short	0x0090
        /*0054*/ 	.byte	0x00, 0xf0, 0xe1, 0x00


	//----- nvinfo : EIATTR_KPARAM_INFO
	.align		4
.L_1037:
        /*0058*/ 	.byte	0x04, 0x17
        /*005a*/ 	.short	(.L_1039 - .L_1038)
.L_1038:
        /*005c*/ 	.word	0x00000000
        /*0060*/ 	.short	0x0002
        /*0062*/ 	.short	0x0058
        /*0064*/ 	.byte	0x00, 0xf0, 0xe1, 0x00


	//----- nvinfo : EIATTR_KPARAM_INFO
	.align		4
.L_1039:
        /*0068*/ 	.byte	0x04, 0x17
        /*006a*/ 	.short	(.L_1041 - .L_1040)
.L_1040:
        /*006c*/ 	.word	0x00000000
        /*0070*/ 	.short	0x0001
        /*0072*/ 	.short	0x0020
        /*0074*/ 	.byte	0x00, 0xf0, 0xe1, 0x00


	//----- nvinfo : EIATTR_KPARAM_INFO
	.align		4
.L_1041:
        /*0078*/ 	.byte	0x04, 0x17
        /*007a*/ 	.short	(.L_1043 - .L_1042)
.L_1042:
        /*007c*/ 	.word	0x00000000
        /*0080*/ 	.short	0x0000
        /*0082*/ 	.short	0x0000
        /*0084*/ 	.byte	0x00, 0xf0, 0x81, 0x00


	//----- nvinfo : EIATTR_MAXREG_COUNT
	.align		4
.L_1043:
        /*0088*/ 	.byte	0x03, 0x1b
        /*008a*/ 	.short	0x00ff


	//----- nvinfo : EIATTR_EXIT_INSTR_OFFSETS
	.align		4
        /*008c*/ 	.byte	0x04, 0x1c
        /*008e*/ 	.short	(.L_1045 - .L_1044)


	//   ....[0]....
.L_1044:
        /*0090*/ 	.word	0x00000070


	//   ....[1]....
        /*0094*/ 	.word	0x00000410


	//   ....[2]....
        /*0098*/ 	.word	0x00000470


	//----- nvinfo : EIATTR_CRS_STACK_SIZE
	.align		4
.L_1045:
        /*009c*/ 	.byte	0x04, 0x1e
        /*009e*/ 	.short	(.L_1047 - .L_1046)
.L_1046:
        /*00a0*/ 	.word	0x00000000
.L_1047:


//--------------------- .nv.info.swellParticles_cuda_kernel_backward --------------------------
	.section	.nv.info.swellParticles_cuda_kernel_backward,"",@"SHT_CUDA_INFO"
	.sectionflags	@""
	.align	4


	//----- nvinfo : EIATTR_CUDA_API_VERSION
	.align		4
        /*0000*/ 	.byte	0x04, 0x37
        /*0002*/ 	.short	(.L_1049 - .L_1048)
.L_1048:
        /*0004*/ 	.word	0x0000007d


	//----- nvinfo : EIATTR_PARAM_CBANK
	.align		4
.L_1049:
        /*0008*/ 	.byte	0x04, 0x0a
        /*000a*/ 	.short	(.L_1051 - .L_1050)
	.align		4
.L_1050:
        /*000c*/ 	.word	index@(.nv.constant0.swellParticles_cuda_kernel_backward)
        /*0010*/ 	.short	0x0160
        /*0012*/ 	.short	0x0210


	//----- nvinfo : EIATTR_CBANK_PARAM_SIZE
	.align		4
.L_1051:
        /*0014*/ 	.byte	0x03, 0x19
        /*0016*/ 	.short	0x0210


	//----- nvinfo : EIATTR_KPARAM_INFO
	.align		4
        /*0018*/ 	.byte	0x04, 0x17
        /*001a*/ 	.short	(.L_1053 - .L_1052)
.L_1052:
        /*001c*/ 	.word	0x00000000
        /*0020*/ 	.short	0x0014
        /*0022*/ 	.short	0x020c
        /*0024*/ 	.byte	0x00, 0xf0, 0x11, 0x00


	//----- nvinfo : EIATTR_KPARAM_INFO
	.align		4
.L_1053:
        /*0028*/ 	.byte	0x04, 0x17
        /*002a*/ 	.short	(.L_1055 - .L_1054)
.L_1054:
        /*002c*/ 	.word	0x00000000
        /*0030*/ 	.short	0x0013
        /*0032*/ 	.short	0x0208
        /*0034*/ 	.byte	0x00, 0xf0, 0x11, 0x00


	//----- nvinfo : EIATTR_KPARAM_INFO
	.align		4
.L_1055:
        /*0038*/ 	.byte	0x04, 0x17
        /*003a*/ 	.short	(.L_1057 - .L_1056)
.L_1056:
        /*003c*/ 	.word	0x00000000
        /*0040*/ 	.short	0x0012
        /*0042*/ 	.short	0x0204
        /*0044*/ 	.byte	0x00, 0xf0, 0x11, 0x00


	//----- nvinfo : EIATTR_KPARAM_INFO
	.align		4
.L_1057:
        /*0048*/ 	.byte	0x04, 0x17
        /*004a*/ 	.short	(.L_1059 - .L_1058)
.L_1058:
        /*004c*/ 	.word	0x00000000
        /*0050*/ 	.short	0x0011
        /*0052*/ 	.short	0x0200
        /*0054*/ 	.byte	0x00, 0xf0, 0x11, 0x00


	//----- nvinfo : EIATTR_KPARAM_INFO
	.align		4
.L_1059:
        /*0058*/ 	.byte	0x04, 0x17
        /*005a*/ 	.short	(.L_1061 - .L_1060)
.L_1060:
        /*005c*/ 	.word	0x00000000
        /*0060*/ 	.short	0x0010
        /*0062*/ 	.short	0x01fc
        /*0064*/ 	.byte	0x00, 0xf0, 0x11, 0x00


	//----- nvinfo : EIATTR_KPARAM_INFO
	.align		4
.L_1061:
        /*0068*/ 	.byte	0x04, 0x17
        /*006a*/ 	.short	(.L_1063 - .L_1062)
.L_1062:
        /*006c*/ 	.word	0x00000000
        /*0070*/ 	.short	0x000f
        /*0072*/ 	.short	0x01f8
        /*0074*/ 	.byte	0x00, 0xf0, 0x11, 0x00


	//----- nvinfo : EIATTR_KPARAM_INFO
	.align		4
.L_1063:
        /*0078*/ 	.byte	0x04, 0x17
        /*007a*/ 	.short	(.L_1065 - .L_1064)
.L_1064:
        /*007c*/ 	.word	0x00000000
        /*0080*/ 	.short	0x000e
        /*0082*/ 	.short	0x01c0
        /*0084*/ 	.byte	0x00, 0xf0, 0xe1, 0x00


	//----- nvinfo : EIATTR_KPARAM_INFO
	.align		4
.L_1065:
        /*0088*/ 	.byte	0x04, 0x17
        /*008a*/ 	.short	(.L_1067 - .L_1066)
.L_1066:
        /*008c*/ 	.word	0x00000000
        /*0090*/ 	.short	0x000d
        /*0092*/ 	.short	0x0188
        /*0094*/ 	.byte	0x00, 0xf0, 0xe1, 0x00


	//----- nvinfo : EIATTR_KPARAM_INFO
	.align		4
.L_1067:
        /*0098*/ 	.byte	0x04, 0x17
        /*009a*/ 	.short	(.L_1069 - .L_1068)
.L_1068:
        /*009c*/ 	.word	0x00000000
        /*00a0*/ 	.short	0x000c
        /*00a2*/ 	.short	0x0150
        /*00a4*/ 	.byte	0x00, 0xf0, 0xe1, 0x00


	//----- nvinfo : EIATTR_KPARAM_INFO
	.align		4
.L_1069:
        /*00a8*/ 	.byte	0x04, 0x17
        /*00aa*/ 	.short	(.L_1071 - .L_1070)
.L_1070:
        /*00ac*/ 	.word	0x00000000
        /*00b0*/ 	.short	0x000b
        /*00b2*/ 	.short	0x0118
        /*00b4*/ 	.byte	0x00, 0xf0, 0xe1, 0x00


	//----- nvinfo : EIATTR_KPARAM_INFO
	.align		4
.L_1071:
        /*00b8*/ 	.byte	0x04, 0x17
        /*00ba*/ 	.short	(.L_1073 - .L_1072)
.L_1072:
        /*00bc*/ 	.word	0x00000000
        /*00c0*/ 	.short	0x000a
        /*00c2*/ 	.short	0x0114
        /*00c4*/ 	.byte	0x00, 0xf0, 0x11, 0x00


	//----- nvinfo : EIATTR_KPARAM_INFO
	.align		4
.L_1073:
        /*00c8*/ 	.byte	0x04, 0x17
        /*00ca*/ 	.short	(.L_1075 - .L_1074)
.L_1074:
        /*00cc*/ 	.word	0x00000000
        /*00d0*/ 	.short	0x0009
        /*00d2*/ 	.short	0x0110
        /*00d4*/ 	.byte	0x00, 0xf0, 0x11, 0x00


	//----- nvinfo : EIATTR_KPARAM_INFO
	.align		4
.L_1075:
        /*00d8*/ 	.byte	0x04, 0x17
        /*00da*/ 	.short	(.L_1077 - .L_1076)
.L_1076:
        /*00dc*/ 	.word	0x00000000
        /*00e0*/ 	.short	0x0008
        /*00e2*/ 	.short	0x010c
        /*00e4*/ 	.byte	0x00, 0xf0, 0x11, 0x00


	//----- nvinfo : EIATTR_KPARAM_INFO
	.align		4
.L_1077:
        /*00e8*/ 	.byte	0x04, 0x17
        /*00ea*/ 	.short	(.L_1079 - .L_1078)
.L_1078:
        /*00ec*/ 	.word	0x00000000
        /*00f0*/ 	.short	0x0007
        /*00f2*/ 	.short	0x0108
        /*00f4*/ 	.byte	0x00, 0xf0, 0x11, 0x00


	//----- nvinfo : EIATTR_KPARAM_INFO
	.align		4
.L_1079:
        /*00f8*/ 	.byte	0x04, 0x17
        /*00fa*/ 	.short	(.L_1081 - .L_1080)
.L_1080:
        /*00fc*/ 	.word	0x00000000
        /*0100*/ 	.short	0x0006
        /*0102*/ 	.short	0x0104
        /*0104*/ 	.byte	0x00, 0xf0, 0x11, 0x00


	//----- nvinfo : EIATTR_KPARAM_INFO
	.align		4
.L_1081:
        /*0108*/ 	.byte	0x04, 0x17
        /*010a*/ 	.short	(.L_1083 - .L_1082)
.L_1082:
        /*010c*/ 	.word	0x00000000
        /*0110*/ 	.short	0x0005
        /*0112*/ 	.short	0x0100
        /*0114*/ 	.byte	0x00, 0xf0, 0x11, 0x00


	//----- nvinfo : EIATTR_KPARAM_INFO
	.align		4
.L_1083:
        /*0118*/ 	.byte	0x04, 0x17
        /*011a*/ 	.short	(.L_1085 - .L_1084)
.L_1084:
        /*011c*/ 	.word	0x00000000
        /*0120*/ 	.short	0x0004
        /*0122*/ 	.short	0x00c8
        /*0124*/ 	.byte	0x00, 0xf0, 0xe1, 0x00


	//----- nvinfo : EIATTR_KPARAM_INFO
	.align		4
.L_1085:
        /*0128*/ 	.byte	0x04, 0x17
        /*012a*/ 	.short	(.L_1087 - .L_1086)
.L_1086:
        /*012c*/ 	.word	0x00000000
        /*0130*/ 	.short	0x0003
        /*0132*/ 	.short	0x0090
        /*0134*/ 	.byte	0x00, 0xf0, 0xe1, 0x00


	//----- nvinfo : EIATTR_KPARAM_INFO
	.align		4
.L_1087:
        /*0138*/ 	.byte	0x04, 0x17
        /*013a*/ 	.short	(.L_1089 - .L_1088)
.L_1088:
        /*013c*/ 	.word	0x00000000
        /*0140*/ 	.short	0x0002
        /*0142*/ 	.short	0x0058
        /*0144*/ 	.byte	0x00, 0xf0, 0xe1, 0x00


	//----- nvinfo : EIATTR_KPARAM_INFO
	.align		4
.L_1089:
        /*0148*/ 	.byte	0x04, 0x17
        /*014a*/ 	.short	(.L_1091 - .L_1090)
.L_1090:
        /*014c*/ 	.word	0x00000000
        /*0150*/ 	.short	0x0001
        /*0152*/ 	.short	0x0020
        /*0154*/ 	.byte	0x00, 0xf0, 0xe1, 0x00


	//----- nvinfo : EIATTR_KPARAM_INFO
	.align		4
.L_1091:
        /*0158*/ 	.byte	0x04, 0x17
        /*015a*/ 	.short	(.L_1093 - .L_1092)
.L_1092:
        /*015c*/ 	.word	0x00000000
        /*0160*/ 	.short	0x0000
        /*0162*/ 	.short	0x0000
        /*0164*/ 	.byte	0x00, 0xf0, 0x81, 0x00


	//----- nvinfo : EIATTR_MAXREG_COUNT
	.align		4
.L_1093:
        /*0168*/ 	.byte	0x03, 0x1b
        /*016a*/ 	.short	0x00ff


	//----- nvinfo : EIATTR_EXIT_INSTR_OFFSETS
	.align		4
        /*016c*/ 	.byte	0x04, 0x1c
        /*016e*/ 	.short	(.L_1095 - .L_1094)


	//   ....[0]....
.L_1094:
        /*0170*/ 	.word	0x00000070


	//   ....[1]....
        /*0174*/ 	.word	0x00004d60


	//----- nvinfo : EIATTR_CRS_STACK_SIZE
	.align		4
.L_1095:
        /*0178*/ 	.byte	0x04, 0x1e
        /*017a*/ 	.short	(.L_1097 - .L_1096)
.L_1096:
        /*017c*/ 	.word	0x00000000
.L_1097:


//--------------------- .nv.info.swellParticles_cuda_kernel_forward --------------------------
	.section	.nv.info.swellParticles_cuda_kernel_forward,"",@"SHT_CUDA_INFO"
	.sectionflags	@""
	.align	4


	//----- nvinfo : EIATTR_CUDA_API_VERSION
	.align		4
        /*0000*/ 	.byte	0x04, 0x37
        /*0002*/ 	.short	(.L_1099 - .L_1098)
.L_1098:
        /*0004*/ 	.word	0x0000007d


	//----- nvinfo : EIATTR_PARAM_CBANK
	.align		4
.L_1099:
        /*0008*/ 	.byte	0x04, 0x0a
        /*000a*/ 	.short	(.L_1101 - .L_1100)
	.align		4
.L_1100:
        /*000c*/ 	.word	index@(.nv.constant0.swellParticles_cuda_kernel_forward)
        /*0010*/ 	.short	0x0160
        /*0012*/ 	.short	0x0118


	//----- nvinfo : EIATTR_CBANK_PARAM_SIZE
	.align		4
.L_1101:
        /*0014*/ 	.byte	0x03, 0x19
        /*0016*/ 	.short	0x0118


	//----- nvinfo : EIATTR_KPARAM_INFO
	.align		4
        /*0018*/ 	.byte	0x04, 0x17
        /*001a*/ 	.short	(.L_1103 - .L_1102)
.L_1102:
        /*001c*/ 	.word	0x00000000
        /*0020*/ 	.short	0x000a
        /*0022*/ 	.short	0x0114
        /*0024*/ 	.byte	0x00, 0xf0, 0x11, 0x00


	//----- nvinfo : EIATTR_KPARAM_INFO
	.align		4
.L_1103:
        /*0028*/ 	.byte	0x04, 0x17
        /*002a*/ 	.short	(.L_1105 - .L_1104)
.L_1104:
        /*002c*/ 	.word	0x00000000
        /*0030*/ 	.short	0x0009
        /*0032*/ 	.short	0x0110
        /*0034*/ 	.byte	0x00, 0xf0, 0x11, 0x00


	//----- nvinfo : EIATTR_KPARAM_INFO
	.align		4
.L_1105:
        /*0038*/ 	.byte	0x04, 0x17
        /*003a*/ 	.short	(.L_1107 - .L_1106)
.L_1106:
        /*003c*/ 	.word	0x00000000
        /*0040*/ 	.short	0x0008
        /*0042*/ 	.short	0x010c
        /*0044*/ 	.byte	0x00, 0xf0, 0x11, 0x00


	//----- nvinfo : EIATTR_KPARAM_INFO
	.align		4
.L_1107:
        /*0048*/ 	.byte	0x04, 0x17
        /*004a*/ 	.short	(.L_1109 - .L_1108)
.L_1108:
        /*004c*/ 	.word	0x00000000
        /*0050*/ 	.short	0x0007
        /*0052*/ 	.short	0x0108
        /*0054*/ 	.byte	0x00, 0xf0, 0x11, 0x00


	//----- nvinfo : EIATTR_KPARAM_INFO
	.align		4
.L_1109:
        /*0058*/ 	.byte	0x04, 0x17
        /*005a*/ 	.short	(.L_1111 - .L_1110)
.L_1110:
        /*005c*/ 	.word	0x00000000
        /*0060*/ 	.short	0x0006
        /*0062*/ 	.short	0x0104
        /*0064*/ 	.byte	0x00, 0xf0, 0x11, 0x00


	//----- nvinfo : EIATTR_KPARAM_INFO
	.align		4
.L_1111:
        /*0068*/ 	.byte	0x04, 0x17
        /*006a*/ 	.short	(.L_1113 - .L_1112)
.L_1112:
        /*006c*/ 	.word	0x00000000
        /*0070*/ 	.short	0x0005
        /*0072*/ 	.short	0x0100
        /*0074*/ 	.byte	0x00, 0xf0, 0x11, 0x00


	//----- nvinfo : EIATTR_KPARAM_INFO
	.align		4
.L_1113:
        /*0078*/ 	.byte	0x04, 0x17
        /*007a*/ 	.short	(.L_1115 - .L_1114)
.L_1114:
        /*007c*/ 	.word	0x00000000
        /*0080*/ 	.short	0x0004
        /*0082*/ 	.short	0x00c8
        /*0084*/ 	.byte	0x00, 0xf0, 0xe1, 0x00


	//----- nvinfo : EIATTR_KPARAM_INFO
	.align		4
.L_1115:
        /*0088*/ 	.byte	0x04, 0x17
        /*008a*/ 	.short	(.L_1117 - .L_1116)
.L_1116:
        /*008c*/ 	.word	0x00000000
        /*0090*/ 	.short	0x0003
        /*0092*/ 	.short	0x0090
        /*0094*/ 	.byte	0x00, 0xf0, 0xe1, 0x00


	//----- nvinfo : EIATTR_KPARAM_INFO
	.align		4
.L_1117:
        /*0098*/ 	.byte	0x04, 0x17
        /*009a*/ 	.short	(.L_1119 - .L_1118)
.L_1118:
        /*009c*/ 	.word	0x00000000
        /*00a0*/ 	.short	0x0002
        /*00a2*/ 	.short	0x0058
        /*00a4*/ 	.byte	0x00, 0xf0, 0xe1, 0x00


	//----- nvinfo : EIATTR_KPARAM_INFO
	.align		4
.L_1119:
        /*00a8*/ 	.byte	0x04, 0x17
        /*00aa*/ 	.short	(.L_1121 - .L_1120)
.L_1120:
        /*00ac*/ 	.word	0x00000000
        /*00b0*/ 	.short	0x0001
        /*00b2*/ 	.short	0x0020
        /*00b4*/ 	.byte	0x00, 0xf0, 0xe1, 0x00


	//----- nvinfo : EIATTR_KPARAM_INFO
	.align		4
.L_1121:
        /*00b8*/ 	.byte	0x04, 0x17
        /*00ba*/ 	.short	(.L_1123 - .L_1122)
.L_1122:
        /*00bc*/ 	.word	0x00000000
        /*00c0*/ 	.short	0x0000
        /*00c2*/ 	.short	0x0000
        /*00c4*/ 	.byte	0x00, 0xf0, 0x81, 0x00


	//----- nvinfo : EIATTR_MAXREG_COUNT
	.align		4
.L_1123:
        /*00c8*/ 	.byte	0x03, 0x1b
        /*00ca*/ 	.short	0x00ff


	//----- nvinfo : EIATTR_EXIT_INSTR_OFFSETS
	.align		4
        /*00cc*/ 	.byte	0x04, 0x1c
        /*00ce*/ 	.short	(.L_1125 - .L_1124)


	//   ....[0]....
.L_1124:
        /*00d0*/ 	.word	0x00000080


	//   ....[1]....
        /*00d4*/ 	.word	0x00002870


	//----- nvinfo : EIATTR_CRS_STACK_SIZE
	.align		4
.L_1125:
        /*00d8*/ 	.byte	0x04, 0x1e
        /*00da*/ 	.short	(.L_1127 - .L_1126)
.L_1126:
        /*00dc*/ 	.word	0x00000000
.L_1127:


//--------------------- .nv.info.sleepParticles_cuda_kernel_backward --------------------------
	.section	.nv.info.sleepParticles_cuda_kernel_backward,"",@"SHT_CUDA_INFO"
	.sectionflags	@""
	.align	4


	//----- nvinfo : EIATTR_CUDA_API_VERSION
	.align		4
        /*0000*/ 	.byte	0x04, 0x37
        /*0002*/ 	.short	(.L_1129 - .L_1128)
.L_1128:
        /*0004*/ 	.word	0x0000007d


	//----- nvinfo : EIATTR_PARAM_CBANK
	.align		4
.L_1129:
        /*0008*/ 	.byte	0x04, 0x0a
        /*000a*/ 	.short	(.L_1131 - .L_1130)
	.align		4
.L_1130:
        /*000c*/ 	.word	index@(.nv.constant0.sleepParticles_cuda_kernel_backward)
        /*0010*/ 	.short	0x0160
        /*0012*/ 	.short	0x01f4


	//----- nvinfo : EIATTR_CBANK_PARAM_SIZE
	.align		4
.L_1131:
        /*0014*/ 	.byte	0x03, 0x19
        /*0016*/ 	.short	0x01f4


	//----- nvinfo : EIATTR_KPARAM_INFO
	.align		4
        /*0018*/ 	.byte	0x04, 0x17
        /*001a*/ 	.short	(.L_1133 - .L_1132)
.L_1132:
        /*001c*/ 	.word	0x00000000
        /*0020*/ 	.short	0x000c
        /*0022*/ 	.short	0x01f0
        /*0024*/ 	.byte	0x00, 0xf0, 0x11, 0x00


	//----- nvinfo : EIATTR_KPARAM_INFO
	.align		4
.L_1133:
        /*0028*/ 	.byte	0x04, 0x17
        /*002a*/ 	.short	(.L_1135 - .L_1134)
.L_1134:
        /*002c*/ 	.word	0x00000000
        /*0030*/ 	.short	0x000b
        /*0032*/ 	.short	0x01b8
        /*0034*/ 	.byte	0x00, 0xf0, 0xe1, 0x00


	//----- nvinfo : EIATTR_KPARAM_INFO
	.align		4
.L_1135:
        /*0038*/ 	.byte	0x04, 0x17
        /*003a*/ 	.short	(.L_1137 - .L_1136)
.L_1136:
        /*003c*/ 	.word	0x00000000
        /*0040*/ 	.short	0x000a
        /*0042*/ 	.short	0x0180
        /*0044*/ 	.byte	0x00, 0xf0, 0xe1, 0x00


	//----- nvinfo : EIATTR_KPARAM_INFO
	.align		4
.L_1137:
        /*0048*/ 	.byte	0x04, 0x17
        /*004a*/ 	.short	(.L_1139 - .L_1138)
.L_1138:
        /*004c*/ 	.word	0x00000000
        /*0050*/ 	.short	0x0009
        /*0052*/ 	.short	0x0148
        /*0054*/ 	.byte	0x00, 0xf0, 0xe1, 0x00


	//----- nvinfo : EIATTR_KPARAM_INFO
	.align		4
.L_1139:
        /*0058*/ 	.byte	0x04, 0x17
        /*005a*/ 	.short	(.L_1141 - .L_1140)
.L_1140:
        /*005c*/ 	.word	0x00000000
        /*0060*/ 	.short	0x0008
        /*0062*/ 	.short	0x0110
        /*0064*/ 	.byte	0x00, 0xf0, 0xe1, 0x00


	//----- nvinfo : EIATTR_KPARAM_INFO
	.align		4
.L_1141:
        /*0068*/ 	.byte	0x04, 0x17
        /*006a*/ 	.short	(.L_1143 - .L_1142)
.L_1142:
        /*006c*/ 	.word	0x00000000
        /*0070*/ 	.short	0x0007
        /*0072*/ 	.short	0x010c
        /*0074*/ 	.byte	0x00, 0xf0, 0x11, 0x00


	//----- nvinfo : EIATTR_KPARAM_INFO
	.align		4
.L_1143:
        /*0078*/ 	.byte	0x04, 0x17
        /*007a*/ 	.short	(.L_1145 - .L_1144)
.L_1144:
        /*007c*/ 	.word	0x00000000
        /*0080*/ 	.short	0x0006
        /*0082*/ 	.short	0x0108
        /*0084*/ 	.byte	0x00, 0xf0, 0x11, 0x00


	//----- nvinfo : EIATTR_KPARAM_INFO
	.align		4
.L_1145:
        /*0088*/ 	.byte	0x04, 0x17
        /*008a*/ 	.short	(.L_1147 - .L_1146)
.L_1146:
        /*008c*/ 	.word	0x00000000
        /*0090*/ 	.short	0x0005
        /*0092*/ 	.short	0x00d0
        /*0094*/ 	.byte	0x00, 0xf0, 0xe1, 0x00


	//----- nvinfo : EIATTR_KPARAM_INFO
	.align		4
.L_1147:
        /*0098*/ 	.byte	0x04, 0x17
        /*009a*/ 	.short	(.L_1149 - .L_1148)
.L_1148:
        /*009c*/ 	.word	0x00000000
        /*00a0*/ 	.short	0x0004
        /*00a2*/ 	.short	0x0098
        /*00a4*/ 	.byte	0x00, 0xf0, 0xe1, 0x00


	//----- nvinfo : EIATTR_KPARAM_INFO
	.align		4
.L_1149:
        /*00a8*/ 	.byte	0x04, 0x17
        /*00aa*/ 	.short	(.L_1151 - .L_1150)
.L_1150:
        /*00ac*/ 	.word	0x00000000
        /*00b0*/ 	.short	0x0003
        /*00b2*/ 	.short	0x0060
        /*00b4*/ 	.byte	0x00, 0xf0, 0xe1, 0x00


	//----- nvinfo : EIATTR_KPARAM_INFO
	.align		4
.L_1151:
        /*00b8*/ 	.byte	0x04, 0x17
        /*00ba*/ 	.short	(.L_1153 - .L_1152)
.L_1152:
        /*00bc*/ 	.word	0x00000000
        /*00c0*/ 	.short	0x0002
        /*00c2*/ 	.short	0x0028
        /*00c4*/ 	.byte	0x00, 0xf0, 0xe1, 0x00


	//----- nvinfo : EIATTR_KPARAM_INFO
	.align		4
.L_1153:
        /*00c8*/ 	.byte	0x04, 0x17
        /*00ca*/ 	.short	(.L_1155 - .L_1154)
.L_1154:
        /*00cc*/ 	.word	0x00000000
        /*00d0*/ 	.short	0x0001
        /*00d2*/ 	.short	0x0020
        /*00d4*/ 	.byte	0x00, 0xf0, 0x11, 0x00


	//----- nvinfo : EIATTR_KPARAM_INFO
	.align		4
.L_1155:
        /*00d8*/ 	.byte	0x04, 0x17
        /*00da*/ 	.short	(.L_1157 - .L_1156)
.L_1156:
        /*00dc*/ 	.word	0x00000000
        /*00e0*/ 	.short	0x0000
        /*00e2*/ 	.short	0x0000
        /*00e4*/ 	.byte	0x00, 0xf0, 0x81, 0x00


	//----- nvinfo : EIATTR_MAXREG_COUNT
	.align		4
.L_1157:
        /*00e8*/ 	.byte	0x03, 0x1b
        /*00ea*/ 	.short	0x00ff


	//----- nvinfo : EIATTR_EXIT_INSTR_OFFSETS
	.align		4
        /*00ec*/ 	.byte	0x04, 0x1c
        /*00ee*/ 	.short	(.L_1159 - .L_1158)


	//   ....[0]....
.L_1158:
        /*00f0*/ 	.word	0x00000070


	//   ....[1]....
        /*00f4*/ 	.word	0x000010a0


	//----- nvinfo : EIATTR_CRS_STACK_SIZE
	.align		4
.L_1159:
        /*00f8*/ 	.byte	0x04, 0x1e
        /*00fa*/ 	.short	(.L_1161 - .L_1160)
.L_1160:
        /*00fc*/ 	.word	0x00000000
.L_1161:


//--------------------- .nv.info.sleepParticles_cuda_kernel_forward --------------------------
	.section	.nv.info.sleepParticles_cuda_kernel_forward,"",@"SHT_CUDA_INFO"
	.sectionflags	@""
	.align	4


	//----- nvinfo : EIATTR_CUDA_API_VERSION
	.align		4
        /*0000*/ 	.byte	0x04, 0x37
        /*0002*/ 	.short	(.L_1163 - .L_1162)
.L_1162:
        /*0004*/ 	.word	0x0000007d


	//----- nvinfo : EIATTR_PARAM_CBANK
	.align		4
.L_1163:
        /*0008*/ 	.byte	0x04, 0x0a
        /*000a*/ 	.short	(.L_1165 - .L_1164)
	.align		4
.L_1164:
        /*000c*/ 	.word	index@(.nv.constant0.sleepParticles_cuda_kernel_forward)
        /*0010*/ 	.short	0x0160
        /*0012*/ 	.short	0x010c


	//----- nvinfo : EIATTR_CBANK_PARAM_SIZE
	.align		4
.L_1165:
        /*0014*/ 	.byte	0x03, 0x19
        /*0016*/ 	.short	0x010c


	//----- nvinfo : EIATTR_KPARAM_INFO
	.align		4
        /*0018*/ 	.byte	0x04, 0x17
        /*001a*/ 	.short	(.L_1167 - .L_1166)
.L_1166:
        /*001c*/ 	.word	0x00000000
        /*0020*/ 	.short	0x0006
        /*0022*/ 	.short	0x0108
        /*0024*/ 	.byte	0x00, 0xf0, 0x11, 0x00


	//----- nvinfo : EIATTR_KPARAM_INFO
	.align		4
.L_1167:
        /*0028*/ 	.byte	0x04, 0x17
        /*002a*/ 	.short	(.L_1169 - .L_1168)
.L_1168:
        /*002c*/ 	.word	0x00000000
        /*0030*/ 	.short	0x0005
        /*0032*/ 	.short	0x00d0
        /*0034*/ 	.byte	0x00, 0xf0, 0xe1, 0x00


	//----- nvinfo : EIATTR_KPARAM_INFO
	.align		4
.L_1169:
        /*0038*/ 	.byte	0x04, 0x17
        /*003a*/ 	.short	(.L_1171 - .L_1170)
.L_1170:
        /*003c*/ 	.word	0x00000000
        /*0040*/ 	.short	0x0004
        /*0042*/ 	.short	0x0098
        /*0044*/ 	.byte	0x00, 0xf0, 0xe1, 0x00


	//----- nvinfo : EIATTR_KPARAM_INFO
	.align		4
.L_1171:
        /*0048*/ 	.byte	0x04, 0x17
        /*004a*/ 	.short	(.L_1173 - .L_1172)
.L_1172:
        /*004c*/ 	.word	0x00000000
        /*0050*/ 	.short	0x0003
        /*0052*/ 	.short	0x0060
        /*0054*/ 	.byte	0x00, 0xf0, 0xe1, 0x00


	//----- nvinfo : EIATTR_KPARAM_INFO
	.align		4
.L_1173:
        /*0058*/ 	.byte	0x04, 0x17
        /*005a*/ 	.short	(.L_1175 - .L_1174)
.L_1174:
        /*005c*/ 	.word	0x00000000
        /*0060*/ 	.short	0x0002
        /*0062*/ 	.short	0x0028
        /*0064*/ 	.byte	0x00, 0xf0, 0xe1, 0x00


	//----- nvinfo : EIATTR_KPARAM_INFO
	.align		4
.L_1175:
        /*0068*/ 	.byte	0x04, 0x17
        /*006a*/ 	.short	(.L_1177 - .L_1176)
.L_1176:
        /*006c*/ 	.word	0x00000000
        /*0070*/ 	.short	0x0001
        /*0072*/ 	.short	0x0020
        /*0074*/ 	.byte	0x00, 0xf0, 0x11, 0x00


	//----- nvinfo : EIATTR_KPARAM_INFO
	.align		4
.L_1177:
        /*0078*/ 	.byte	0x04, 0x17
        /*007a*/ 	.short	(.L_1179 - .L_1178)
.L_1178:
        /*007c*/ 	.word	0x00000000
        /*0080*/ 	.short	0x0000
        /*0082*/ 	.short	0x0000
        /*0084*/ 	.byte	0x00, 0xf0, 0x81, 0x00


	//----- nvinfo : EIATTR_MAXREG_COUNT
	.align		4
.L_1179:
        /*0088*/ 	.byte	0x03, 0x1b
        /*008a*/ 	.short	0x00ff


	//----- nvinfo : EIATTR_EXIT_INSTR_OFFSETS
	.align		4
        /*008c*/ 	.byte	0x04, 0x1c
        /*008e*/ 	.short	(.L_1181 - .L_1180)


	//   ....[0]....
.L_1180:
        /*0090*/ 	.word	0x00000070


	//   ....[1]....
        /*0094*/ 	.word	0x00000200


	//   ....[2]....
        /*0098*/ 	.word	0x000005d0


	//----- nvinfo : EIATTR_CRS_STACK_SIZE
	.align		4
.L_1181:
        /*009c*/ 	.byte	0x04, 0x1e
        /*009e*/ 	.short	(.L_1183 - .L_1182)
.L_1182:
        /*00a0*/ 	.word	0x00000000
.L_1183:


//--------------------- .nv.callgraph             --------------------------
	.section	.nv.callgraph,"",@"SHT_CUDA_CALLGRAPH"
	.align	4
	.sectionentsize	8
	.align		4
        /*0000*/ 	.word	0x00000000
	.align		4
        /*0004*/ 	.word	0xffffffff
	.align		4
        /*0008*/ 	.word	0x00000000
	.align		4
        /*000c*/ 	.word	0xfffffffe
	.align		4
        /*0010*/ 	.word	0x00000000
	.align		4
        /*0014*/ 	.word	0xfffffffd
	.align		4
        /*0018*/ 	.word	0x00000000
	.align		4
        /*001c*/ 	.word	0xfffffffc


//--------------------- .nv.rel.action            --------------------------
	.section	.nv.rel.action,"",@"SHT_CUDA_RELOCINFO"
	.align	8
	.sectionentsize	8
        /*0000*/ 	.byte	0x73, 0x00, 0x00, 0x00, 0x00, 0x00, 0x00, 0x00, 0x00, 0x00, 0x00, 0x11, 0x25, 0x00, 0x05, 0x36


//--------------------- .nv.constant3             --------------------------
	.section	.nv.constant3,"a",@progbits
	.align	4
.nv.constant3:
	.type		pnanovdb_grid_type_value_strides_bits,@object
	.size		pnanovdb_grid_type_value_strides_bits,(pnanovdb_grid_type_table_strides_bits - pnanovdb_grid_type_value_strides_bits)
pnanovdb_grid_type_value_strides_bits:
        /*0000*/ 	.byte	0x00, 0x00, 0x00, 0x00, 0x20, 0x00, 0x00, 0x00, 0x40, 0x00, 0x00, 0x00, 0x10, 0x00, 0x00, 0x00
        /*0010*/ 	.byte	0x20, 0x00, 0x00, 0x00, 0x40, 0x00, 0x00, 0x00, 0x60, 0x00, 0x00, 0x00, 0xc0, 0x00, 0x00, 0x00
        /*0020*/ 	.byte	0x00, 0x00, 0x00, 0x00, 0x10, 0x00, 0x00, 0x00, 0x20, 0x00, 0x00, 0x00, 0x01, 0x00, 0x00, 0x00
        /*0030*/ 	.byte	0x20, 0x00, 0x00, 0x00, 0x04, 0x00, 0x00, 0x00, 0x08, 0x00, 0x00, 0x00, 0x10, 0x00, 0x00, 0x00
        /*0040*/ 	.byte	0x00, 0x00, 0x00, 0x00, 0x80, 0x00, 0x00, 0x00, 0x00, 0x01, 0x00, 0x00, 0x00, 0x00, 0x00, 0x00
        /*0050*/ 	.byte	0x00, 0x00, 0x00, 0x00, 0x00, 0x00, 0x00, 0x00, 0x00, 0x00, 0x00, 0x00, 0x10, 0x00, 0x00, 0x00
        /*0060*/ 	.byte	0x18, 0x00, 0x00, 0x00, 0x30, 0x00, 0x00, 0x00, 0x08, 0x00, 0x00, 0x00
	.type		pnanovdb_grid_type_table_strides_bits,@object
	.size		pnanovdb_grid_type_table_strides_bits,(pnanovdb_grid_type_minmax_strides_bits - pnanovdb_grid_type_table_strides_bits)
pnanovdb_grid_type_table_strides_bits:
        /*006c*/ 	.byte	0x40, 0x00, 0x00, 0x00, 0x40, 0x00, 0x00, 0x00, 0x40, 0x00, 0x00, 0x00, 0x40, 0x00, 0x00, 0x00
        /*007c*/ 	.byte	0x40, 0x00, 0x00, 0x00, 0x40, 0x00, 0x00, 0x00, 0x80, 0x00, 0x00, 0x00, 0xc0, 0x00, 0x00, 0x00
        /*008c*/ 	.byte	0x40, 0x00, 0x00, 0x00, 0x40, 0x00, 0x00, 0x00, 0x40, 0x00, 0x00, 0x00, 0x40, 0x00, 0x00, 0x00
        /*009c*/ 	.byte	0x40, 0x00, 0x00, 0x00, 0x40, 0x00, 0x00, 0x00, 0x40, 0x00, 0x00, 0x00, 0x40, 0x00, 0x00, 0x00
        /*00ac*/ 	.byte	0x40, 0x00, 0x00, 0x00, 0x80, 0x00, 0x00, 0x00, 0x00, 0x01, 0x00, 0x00, 0x40, 0x00, 0x00, 0x00
        /*00bc*/ 	.byte	0x40, 0x00, 0x00, 0x00, 0x40, 0x00, 0x00, 0x00, 0x40, 0x00, 0x00, 0x00, 0x40, 0x00, 0x00, 0x00
        /*00cc*/ 	.byte	0x40, 0x00, 0x00, 0x00, 0x40, 0x00, 0x00, 0x00, 0x40, 0x00, 0x00, 0x00
	.type		pnanovdb_grid_type_minmax_strides_bits,@object
	.size		pnanovdb_grid_type_minmax_strides_bits,(pnanovdb_grid_type_minmax_aligns_bits - pnanovdb_grid_type_minmax_strides_bits)
pnanovdb_grid_type_minmax_strides_bits:
        /*00d8*/ 	.byte	0x00, 0x00, 0x00, 0x00, 0x20, 0x00, 0x00, 0x00, 0x40, 0x00, 0x00, 0x00, 0x10, 0x00, 0x00, 0x00
        /*00e8*/ 	.byte	0x20, 0x00, 0x00, 0x00, 0x40, 0x00, 0x00, 0x00, 0x60, 0x00, 0x00, 0x00, 0xc0, 0x00, 0x00, 0x00
        /*00f8*/ 	.byte	0x08, 0x00, 0x00, 0x00, 0x10, 0x00, 0x00, 0x00, 0x20, 0x00, 0x00, 0x00, 0x08, 0x00, 0x00, 0x00
        /*0108*/ 	.byte	0x20, 0x00, 0x00, 0x00, 0x20, 0x00, 0x00, 0x00, 0x20, 0x00, 0x00, 0x00, 0x20, 0x00, 0x00, 0x00
        /*0118*/ 	.byte	0x20, 0x00, 0x00, 0x00, 0x80, 0x00, 0x00, 0x00, 0x00, 0x01, 0x00, 0x00, 0x40, 0x00, 0x00, 0x00
        /*0128*/ 	.byte	0x40, 0x00, 0x00, 0x00, 0x40, 0x00, 0x00, 0x00, 0x40, 0x00, 0x00, 0x00, 0x40, 0x00, 0x00, 0x00
        /*0138*/ 	.byte	0x18, 0x00, 0x00, 0x00, 0x30, 0x00, 0x00, 0x00, 0x08, 0x00, 0x00, 0x00
	.type		pnanovdb_grid_type_minmax_aligns_bits,@object
	.size		pnanovdb_grid_type_minmax_aligns_bits,(pnanovdb_grid_type_stat_strides_bits - pnanovdb_grid_type_minmax_aligns_bits)
pnanovdb_grid_type_minmax_aligns_bits:
        /*0144*/ 	.byte	0x00, 0x00, 0x00, 0x00, 0x20, 0x00, 0x00, 0x00, 0x40, 0x00, 0x00, 0x00, 0x10, 0x00, 0x00, 0x00
        /*0154*/ 	.byte	0x20, 0x00, 0x00, 0x00, 0x40, 0x00, 0x00, 0x00, 0x20, 0x00, 0x00, 0x00, 0x40, 0x00, 0x00, 0x00
        /*0164*/ 	.byte	0x08, 0x00, 0x00, 0x00, 0x10, 0x00, 0x00, 0x00, 0x20, 0x00, 0x00, 0x00, 0x08, 0x00, 0x00, 0x00
        /*0174*/ 	.byte	0x20, 0x00, 0x00, 0x00, 0x20, 0x00, 0x00, 0x00, 0x20, 0x00, 0x00, 0x00, 0x20, 0x00, 0x00, 0x00
        /*0184*/ 	.byte	0x20, 0x00, 0x00, 0x00, 0x20, 0x00, 0x00, 0x00, 0x40, 0x00, 0x00, 0x00, 0x40, 0x00, 0x00, 0x00
        /*0194*/ 	.byte	0x40, 0x00, 0x00, 0x00, 0x40, 0x00, 0x00, 0x00, 0x40, 0x00, 0x00, 0x00, 0x40, 0x00, 0x00, 0x00
        /*01a4*/ 	.byte	0x08, 0x00, 0x00, 0x00, 0x10, 0x00, 0x00, 0x00, 0x08, 0x00, 0x00, 0x00
	.type		pnanovdb_grid_type_stat_strides_bits,@object
	.size		pnanovdb_grid_type_stat_strides_bits,(pnanovdb_grid_type_leaf_type - pnanovdb_grid_type_stat_strides_bits)
pnanovdb_grid_type_stat_strides_bits:
        /*01b0*/ 	.byte	0x00, 0x00, 0x00, 0x00, 0x20, 0x00, 0x00, 0x00, 0x40, 0x00, 0x00, 0x00, 0x20, 0x00, 0x00, 0x00
        /*01c0*/ 	.byte	0x20, 0x00, 0x00, 0x00, 0x40, 0x00, 0x00, 0x00, 0x20, 0x00, 0x00, 0x00, 0x40, 0x00, 0x00, 0x00
        /*01d0*/ 	.byte	0x08, 0x00, 0x00, 0x00, 0x20, 0x00, 0x00, 0x00, 0x20, 0x00, 0x00, 0x00, 0x08, 0x00, 0x00, 0x00
        /*01e0*/ 	.byte	0x20, 0x00, 0x00, 0x00, 0x20, 0x00, 0x00, 0x00, 0x20, 0x00, 0x00, 0x00, 0x20, 0x00, 0x00, 0x00
        /*01f0*/ 	.byte	0x20, 0x00, 0x00, 0x00, 0x20, 0x00, 0x00, 0x00, 0x40, 0x00, 0x00, 0x00, 0x40, 0x00, 0x00, 0x00
        /*0200*/ 	.byte	0x40, 0x00, 0x00, 0x00, 0x40, 0x00, 0x00, 0x00, 0x40, 0x00, 0x00, 0x00, 0x40, 0x00, 0x00, 0x00
        /*0210*/ 	.byte	0x20, 0x00, 0x00, 0x00, 0x20, 0x00, 0x00, 0x00, 0x20, 0x00, 0x00, 0x00
	.type		pnanovdb_grid_type_leaf_type,@object
	.size		pnanovdb_grid_type_leaf_type,(pnanovdb_grid_type_constants - pnanovdb_grid_type_leaf_type)
pnanovdb_grid_type_leaf_type:
        /*021c*/ 	.byte	0x00, 0x00, 0x00, 0x00, 0x00, 0x00, 0x00, 0x00, 0x00, 0x00, 0x00, 0x00, 0x00, 0x00, 0x00, 0x00
        /*022c*/ 	.byte	0x00, 0x00, 0x00, 0x00, 0x00, 0x00, 0x00, 0x00, 0x00, 0x00, 0x00, 0x00, 0x00, 0x00, 0x00, 0x00
        /*023c*/ 	.byte	0x01, 0x00, 0x00, 0x00, 0x00, 0x00, 0x00, 0x00, 0x00, 0x00, 0x00, 0x00, 0x01, 0x00, 0x00, 0x00
        /*024c*/ 	.byte	0x00, 0x00, 0x00, 0x00, 0x02, 0x00, 0x00, 0x00, 0x02, 0x00, 0x00, 0x00, 0x02, 0x00, 0x00, 0x00
        /*025c*/ 	.byte	0x02, 0x00, 0x00, 0x00, 0x00, 0x00, 0x00, 0x00, 0x00, 0x00, 0x00, 0x00, 0x03, 0x00, 0x00, 0x00
        /*026c*/ 	.byte	0x03, 0x00, 0x00, 0x00, 0x04, 0x00, 0x00, 0x00, 0x04, 0x00, 0x00, 0x00, 0x05, 0x00, 0x00, 0x00
        /*027c*/ 	.byte	0x00, 0x00, 0x00, 0x00, 0x00, 0x00, 0x00, 0x00, 0x00, 0x00, 0x00, 0x00
	.type		pnanovdb_grid_type_constants,@object
	.size		pnanovdb_grid_type_constants,(pnanovdb_dither_lut - pnanovdb_grid_type_constants)
pnanovdb_grid_type_constants:
        /* <DEDUP_REMOVED lines=189> */
	.type		pnanovdb_dither_lut,@object
	.size		pnanovdb_dither_lut,(.L_7 - pnanovdb_dither_lut)
pnanovdb_dither_lut:
        /* <DEDUP_REMOVED lines=128> */
.L_7:


//--------------------- .nv.constant4             --------------------------
	.section	.nv.constant4,"a",@progbits
	.align	8
	.align		8
.nv.constant4:
        /*0000*/ 	.dword	_ZN2wp6volume12pnano_traitsIiE9GRID_TYPEE
	.align		8
        /*0008*/ 	.dword	_ZN2wp6volume12pnano_traitsIxE9GRID_TYPEE
	.align		8
        /*0010*/ 	.dword	_ZN2wp6volume12pnano_traitsIjE9GRID_TYPEE
	.align		8
        /*0018*/ 	.dword	_ZN2wp6volume12pnano_traitsIfE9GRID_TYPEE
	.align		8
        /*0020*/ 	.dword	_ZN2wp6volume12pnano_traitsIdE9GRID_TYPEE
	.align		8
        /*0028*/ 	.dword	_ZN2wp6volume12pnano_traitsINS_5vec_tILj3EfEEE9GRID_TYPEE
	.align		8
        /*0030*/ 	.dword	_ZN2wp6volume12pnano_traitsINS_5vec_tILj3EdEEE9GRID_TYPEE
	.align		8
        /*0038*/ 	.dword	_ZN2wp6volume12pnano_traitsINS_5vec_tILj4EfEEE9GRID_TYPEE
	.align		8
        /*0040*/ 	.dword	_ZN2wp6volume12pnano_traitsINS_5vec_tILj4EdEEE9GRID_TYPEE
	.align		8
        /*0048*/ 	.dword	_ZN46_INTERNAL_00000000_15_default_program_953a223e2wp6volume7CLOSESTE
	.align		8
        /*0050*/ 	.dword	_ZN46_INTERNAL_00000000_15_default_program_953a223e2wp6volume6LINEARE
	.align		8
        /*0058*/ 	.dword	_ZN46_INTERNAL_00000000_15_default_program_953a223e2wp15LAUNCH_MAX_DIMSE
	.align		8
        /*0060*/ 	.dword	_ZN46_INTERNAL_00000000_15_default_program_953a223e2wp14ARRAY_MAX_DIMSE
	.align		8
        /*0068*/ 	.dword	_ZN46_INTERNAL_00000000_15_default_program_953a223e2wp18ARRAY_TYPE_REGULARE
	.align		8
        /*0070*/ 	.dword	_ZN46_INTERNAL_00000000_15_default_program_953a223e2wp18ARRAY_TYPE_INDEXEDE
	.align		8
        /*0078*/ 	.dword	_ZN46_INTERNAL_00000000_15_default_program_953a223e2wp17ARRAY_TYPE_FABRICE
	.align		8
        /*0080*/ 	.dword	_ZN46_INTERNAL_00000000_15_default_program_953a223e2wp25ARRAY_TYPE_FABRIC_INDEXEDE
	.align		8
        /*0088*/ 	.dword	__cudart_i2opi_f


//--------------------- .nv.constant0.my_create_soft_contacts_cuda_kernel_backward --------------------------
	.section	.nv.constant0.my_create_soft_contacts_cuda_kernel_backward,"a",@progbits
	.sectionflags	@""
	.align	4
.nv.constant0.my_create_soft_contacts_cuda_kernel_backward:
	.zero		2316


//--------------------- .nv.constant0.my_create_soft_contacts_cuda_kernel_forward --------------------------
	.section	.nv.constant0.my_create_soft_contacts_cuda_kernel_forward,"a",@progbits
	.sectionflags	@""
	.align	4
.nv.constant0.my_create_soft_contacts_cuda_kernel_forward:
	.zero		1348


//--------------------- .nv.constant0.my_solve_particle_shape_contacts_cuda_kernel_backward --------------------------
	.section	.nv.constant0.my_solve_particle_shape_contacts_cuda_kernel_backward,"a",@progbits
	.sectionflags	@""
	.align	4
.nv.constant0.my_solve_particle_shape_contacts_cuda_kernel_backward:
	.zero		3136


//--------------------- .nv.constant0.my_solve_particle_shape_contacts_cuda_kernel_forward --------------------------
	.section	.nv.constant0.my_solve_particle_shape_contacts_cuda_kernel_forward,"a",@progbits
	.sectionflags	@""
	.align	4
.nv.constant0.my_solve_particle_shape_contacts_cuda_kernel_forward:
	.zero		1760


//--------------------- .nv.constant0.my_solve_particle_particle_contacts_cuda_kernel_backward --------------------------
	.section	.nv.constant0.my_solve_particle_particle_contacts_cuda_kernel_backward,"a",@progbits
	.sectionflags	@""
	.align	4
.nv.constant0.my_solve_particle_particle_contacts_cuda_kernel_backward:
	.zero		1136


//--------------------- .nv.constant0.my_solve_particle_particle_contacts_cuda_kernel_forward --------------------------
	.section	.nv.constant0.my_solve_particle_particle_contacts_cuda_kernel_forward,"a",@progbits
	.sectionflags	@""
	.align	4
.nv.constant0.my_solve_particle_particle_contacts_cuda_kernel_forward:
	.zero		760


//--------------------- .nv.constant0.my_solve_particle_ground_contacts_cuda_kernel_backward --------------------------
	.section	.nv.constant0.my_solve_particle_ground_contacts_cuda_kernel_backward,"a",@progbits
	.sectionflags	@""
	.align	4
.nv.constant0.my_solve_particle_ground_contacts_cuda_kernel_backward:
	.zero		1232


//--------------------- .nv.constant0.my_solve_particle_ground_contacts_cuda_kernel_forward --------------------------
	.section	.nv.constant0.my_solve_particle_ground_contacts_cuda_kernel_forward,"a",@progbits
	.sectionflags	@""
	.align	4
.nv.constant0.my_solve_particle_ground_contacts_cuda_kernel_forward:
	.zero		808


//--------------------- .nv.constant0.my_apply_particle_deltas_cuda_kernel_backward --------------------------
	.section	.nv.constant0.my_apply_particle_deltas_cuda_kernel_backward,"a",@progbits
	.sectionflags	@""
	.align	4
.nv.constant0.my_apply_particle_deltas_cuda_kernel_backward:
	.zero		1072


//--------------------- .nv.constant0.my_apply_particle_deltas_cuda_kernel_forward --------------------------
	.section	.nv.constant0.my_apply_particle_deltas_cuda_kernel_forward,"a",@progbits
	.sectionflags	@""
	.align	4
.nv.constant0.my_apply_particle_deltas_cuda_kernel_forward:
	.zero		728


//--------------------- .nv.constant0.my_integrate_particles_cuda_kernel_backward --------------------------
	.section	.nv.constant0.my_integrate_particles_cuda_kernel_backward,"a",@progbits
	.sectionflags	@""
	.align	4
.nv.constant0.my_integrate_particles_cuda_kernel_backward:
	.zero		1216


//--------------------- .nv.constant0.my_integrate_particles_cuda_kernel_forward --------------------------
	.section	.nv.constant0.my_integrate_particles_cuda_kernel_forward,"a",@progbits
	.sectionflags	@""
	.align	4
.nv.constant0.my_integrate_particles_cuda_kernel_forward:
	.zero		800


//--------------------- .nv.constant0.swellParticlesStage2_cuda_kernel_backward --------------------------
	.section	.nv.constant0.swellParticlesStage2_cuda_kernel_backward,"a",@progbits
	.sectionflags	@""
	.align	4
.nv.constant0.swellParticlesStage2_cuda_kernel_backward:
	.zero		748


//--------------------- .nv.constant0.swellParticlesStage2_cuda_kernel_forward --------------------------
	.section	.nv.constant0.swellParticlesStage2_cuda_kernel_forward,"a",@progbits
	.sectionflags	@""
	.align	4
.nv.constant0.swellParticlesStage2_cuda_kernel_forward:
	.zero		564


//--------------------- .nv.constant2.swellParticles_cuda_kernel_backward --------------------------
	.section	.nv.constant2.swellParticles_cuda_kernel_backward,"a",@progbits
	.sectionflags	@""
	.align	4
.nv.constant2.swellParticles_cuda_kernel_backward:
        /*0000*/ 	.byte	0x19, 0x2d, 0x44, 0x54, 0xfb, 0x21, 0xf9, 0x3b


//--------------------- .nv.constant0.swellParticles_cuda_kernel_backward --------------------------
	.section	.nv.constant0.swellParticles_cuda_kernel_backward,"a",@progbits
	.sectionflags	@""
	.align	4
.nv.constant0.swellParticles_cuda_kernel_backward:
	.zero		880


//--------------------- .nv.constant2.swellParticles_cuda_kernel_forward --------------------------
	.section	.nv.constant2.swellParticles_cuda_kernel_forward,"a",@progbits
	.sectionflags	@""
	.align	4
.nv.constant2.swellParticles_cuda_kernel_forward:
        /*0000*/ 	.byte	0x19, 0x2d, 0x44, 0x54, 0xfb, 0x21, 0xf9, 0x3b


//--------------------- .nv.constant0.swellParticles_cuda_kernel_forward --------------------------
	.section	.nv.constant0.swellParticles_cuda_kernel_forward,"a",@progbits
	.sectionflags	@""
	.align	4
.nv.constant0.swellParticles_cuda_kernel_forward:
	.zero		632


//--------------------- .nv.constant0.sleepParticles_cuda_kernel_backward --------------------------
	.section	.nv.constant0.sleepParticles_cuda_kernel_backward,"a",@progbits
	.sectionflags	@""
	.align	4
.nv.constant0.sleepParticles_cuda_kernel_backward:
	.zero		852


//--------------------- .nv.constant0.sleepParticles_cuda_kernel_forward --------------------------
	.section	.nv.constant0.sleepParticles_cuda_kernel_forward,"a",@progbits
	.sectionflags	@""
	.align	4
.nv.constant0.sleepParticles_cuda_kernel_forward:
	.zero		620


//--------------------- .text.my_create_soft_contacts_cuda_kernel_backward --------------------------
	.section	.text.my_create_soft_contacts_cuda_kernel_backward,"ax",@progbits
	.sectioninfo	@"SHI_REGISTERS=130"
	.align	128
        .global         my_create_soft_contacts_cuda_kernel_backward
        .type           my_create_soft_contacts_cuda_kernel_backward,@function
        .size           my_create_soft_contacts_cuda_kernel_backward,(.L_x_1194 - my_create_soft_contacts_cuda_kernel_backward)
        .other          my_create_soft_contacts_cuda_kernel_backward,@"STO_CUDA_ENTRY STV_DEFAULT"
my_create_soft_contacts_cuda_kernel_backward:
.text.my_create_soft_contacts_cuda_kernel_backward:
[----:B------:R-:W-:Y:S02]  /*0000*/  MOV R1, c[0x0][0x28] ;  /* 0x00000a0000017a02 */ /* 0x000fe40000000f00 */
[----:B------:R-:W0:Y:S01]  /*0010*/  S2R R2, SR_TID.X ;  /* 0x0000000000027919 */ /* 0x000e220000002100 */
[----:B------:R-:W-:Y:S02]  /*0020*/  MOV R3, RZ ;  /* 0x000000ff00037202 */ /* 0x000fe40000000f00 */
[----:B------:R-:W-:Y:S01]  /*0030*/  IADD3 R1, R1, -0x80, RZ ;  /* 0xffffff8001017810 */ /* 0x000fe20007ffe0ff */
[----:B------:R-:W0:Y:S02]  /*0040*/  S2R R79, SR_CTAID.X ;  /* 0x00000000004f7919 */ /* 0x000e240000002500 */
[----:B0-----:R-:W-:-:S05]  /*0050*/  IMAD.WIDE.U32 R78, R79, c[0x0][0x0], R2 ;  /* 0x000000004f4e7a25 */ /* 0x001fca00078e0002 */
[----:B------:R-:W-:-:S04]  /*0060*/  ISETP.GE.U32.AND P0, PT, R78, c[0x0][0x178], PT ;  /* 0x00005e004e007a0c */ /* 0x000fc80003f06070 */
[----:B------:R-:W-:-:S13]  /*0070*/  ISETP.GE.U32.AND.EX P0, PT, R79, c[0x0][0x17c], PT, P0 ;  /* 0x00005f004f007a0c */ /* 0x000fda0003f06100 */
[----:B------:R-:W-:Y:S05]  /*0080*/  @P0 EXIT ;  /* 0x000000000000094d */ /* 0x000fea0003800000 */
[----:B------:R-:W-:Y:S01]  /*0090*/  BSSY B1, `(.L_x_0) ;  /* 0x0000c75000017945 */ /* 0x000fe20003800000 */
[----:B------:R-:W-:Y:S02]  /*00a0*/  ULDC UR5, c[0x0][0x164] ;  /* 0x0000590000057ab9 */ /* 0x000fe40000000800 */
[----:B------:R-:W-:Y:S02]  /*00b0*/  ULDC UR6, c[0x0][0x210] ;  /* 0x0000840000067ab9 */ /* 0x000fe40000000800 */
[----:B------:R-:W-:Y:S02]  /*00c0*/  ULDC UR7, c[0x0][0x2b8] ;  /* 0x0000ae0000077ab9 */ /* 0x000fe40000000800 */
[----:B------:R-:W-:Y:S02]  /*00d0*/  ULDC UR8, c[0x0][0x1a0] ;  /* 0x0000680000087ab9 */ /* 0x000fe40000000800 */
[----:B------:R-:W-:Y:S02]  /*00e0*/  ULDC UR9, c[0x0][0x1d8] ;  /* 0x0000760000097ab9 */ /* 0x000fe40000000800 */
[----:B------:R-:W-:-:S02]  /*00f0*/  ULDC UR10, c[0x0][0x280] ;  /* 0x0000a000000a7ab9 */ /* 0x000fc40000000800 */
[----:B------:R-:W-:Y:S02]  /*0100*/  ULDC UR11, c[0x0][0x248] ;  /* 0x00009200000b7ab9 */ /* 0x000fe40000000800 */
[----:B------:R-:W-:Y:S02]  /*0110*/  ULDC UR12, c[0x0][0x648] ;  /* 0x00019200000c7ab9 */ /* 0x000fe40000000800 */
[----:B------:R-:W-:Y:S02]  /*0120*/  ULDC UR13, c[0x0][0x5a0] ;  /* 0x00016800000d7ab9 */ /* 0x000fe40000000800 */
[----:B------:R-:W-:Y:S02]  /*0130*/  ULDC UR14, c[0x0][0x610] ;  /* 0x00018400000e7ab9 */ /* 0x000fe40000000800 */
[----:B------:R-:W-:Y:S02]  /*0140*/  ULDC UR15, c[0x0][0x568] ;  /* 0x00015a00000f7ab9 */ /* 0x000fe40000000800 */
[----:B------:R-:W-:-:S02]  /*0150*/  USHF.R.S32.HI UR5, URZ, 0x1f, UR5 ;  /* 0x0000001f3f057899 */ /* 0x000fc40008011405 */
[----:B------:R-:W-:Y:S02]  /*0160*/  USHF.R.S32.HI UR6, URZ, 0x1f, UR6 ;  /* 0x0000001f3f067899 */ /* 0x000fe40008011406 */
[----:B------:R-:W-:Y:S02]  /*0170*/  USHF.R.S32.HI UR7, URZ, 0x1f, UR7 ;  /* 0x0000001f3f077899 */ /* 0x000fe40008011407 */
[----:B------:R-:W-:Y:S02]  /*0180*/  USHF.R.S32.HI UR8, URZ, 0x1f, UR8 ;  /* 0x0000001f3f087899 */ /* 0x000fe40008011408 */
[----:B------:R-:W-:Y:S02]  /*0190*/  USHF.R.S32.HI UR9, URZ, 0x1f, UR9 ;  /* 0x0000001f3f097899 */ /* 0x000fe40008011409 */
[----:B------:R-:W-:Y:S02]  /*01a0*/  USHF.R.S32.HI UR10, URZ, 0x1f, UR10 ;  /* 0x0000001f3f0a7899 */ /* 0x000fe4000801140a */
[----:B------:R-:W-:-:S02]  /*01b0*/  USHF.R.S32.HI UR11, URZ, 0x1f, UR11 ;  /* 0x0000001f3f0b7899 */ /* 0x000fc4000801140b */
[----:B------:R-:W-:Y:S02]  /*01c0*/  USHF.R.S32.HI UR12, URZ, 0x1f, UR12 ;  /* 0x0000001f3f0c7899 */ /* 0x000fe4000801140c */
[----:B------:R-:W-:Y:S02]  /*01d0*/  USHF.R.S32.HI UR13, URZ, 0x1f, UR13 ;  /* 0x0000001f3f0d7899 */ /* 0x000fe4000801140d */
[----:B------:R-:W-:Y:S02]  /*01e0*/  USHF.R.S32.HI UR14, URZ, 0x1f, UR14 ;  /* 0x0000001f3f0e7899 */ /* 0x000fe4000801140e */
[----:B------:R-:W-:Y:S02]  /*01f0*/  USHF.R.S32.HI UR15, URZ, 0x1f, UR15 ;  /* 0x0000001f3f0f7899 */ /* 0x000fe4000801140f */
[----:B------:R-:W-:Y:S02]  /*0200*/  ULDC.64 UR16, c[0x0][0x118] ;  /* 0x0000460000107ab9 */ /* 0x000fe40000000a00 */
.L_x_234:
[----:B------:R-:W-:Y:S01]  /*0210*/  LOP3.LUT R2, R79, UR5, RZ, 0xfc, !PT ;  /* 0x000000054f027c12 */ /* 0x000fe2000f8efcff */
[----:B------:R-:W-:Y:S01]  /*0220*/  YIELD ;  /* 0x0000000000007946 */ /* 0x000fe20003800000 */
[----:B------:R-:W-:Y:S02]  /*0230*/  BSSY B0, `(.L_x_1) ;  /* 0x000001c000007945 */ /* 0x000fe40003800000 */
[----:B------:R-:W-:-:S13]  /*0240*/  ISETP.NE.U32.AND P0, PT, R2, RZ, PT ;  /* 0x000000ff0200720c */ /* 0x000fda0003f05070 */
[----:B-12---:R-:W-:Y:S05]  /*0250*/  @!P0 BRA `(.L_x_2) ;  /* 0x0000005000008947 */ /* 0x006fea0003800000 */
[----:B------:R-:W-:Y:S02]  /*0260*/  MOV R8, 0x280 ;  /* 0x0000028000087802 */ /* 0x000fe40000000f00 */
[----:B------:R-:W-:Y:S05]  /*0270*/  CALL.REL.NOINC `($__internal_0_$__cuda_sm20_div_u64) ;  /* 0x0000c58000007944 */ /* 0x000fea0003c00000 */
[----:B------:R-:W-:-:S05]  /*0280*/  IADD3 R3, -R77, RZ, RZ ;  /* 0x000000ff4d037210 */ /* 0x000fca0007ffe1ff */
[----:B------:R-:W-:Y:S01]  /*0290*/  IMAD R76, R3, c[0x0][0x164], R78 ;  /* 0x00005900034c7a24 */ /* 0x000fe200078e024e */
[----:B------:R-:W-:Y:S05]  /*02a0*/  BRA `(.L_x_3) ;  /* 0x0000014000007947 */ /* 0x000fea0003800000 */
.L_x_2:
[----:B------:R-:W0:Y:S01]  /*02b0*/  I2F.U32.RP R4, c[0x0][0x164] ;  /* 0x0000590000047b06 */ /* 0x000e220000209000 */
[----:B------:R-:W-:-:S07]  /*02c0*/  ISETP.NE.U32.AND P2, PT, RZ, c[0x0][0x164], PT ;  /* 0x00005900ff007a0c */ /* 0x000fce0003f45070 */
[----:B0-----:R-:W0:Y:S02]  /*02d0*/  MUFU.RCP R4, R4 ;  /* 0x0000000400047308 */ /* 0x001e240000001000 */
[----:B0-----:R-:W-:-:S06]  /*02e0*/  IADD3 R2, R4, 0xffffffe, RZ ;  /* 0x0ffffffe04027810 */ /* 0x001fcc0007ffe0ff */
[----:B------:R0:W1:Y:S02]  /*02f0*/  F2I.FTZ.U32.TRUNC.NTZ R3, R2 ;  /* 0x0000000200037305 */ /* 0x000064000021f000 */
[----:B0-----:R-:W-:Y:S02]  /*0300*/  MOV R2, RZ ;  /* 0x000000ff00027202 */ /* 0x001fe40000000f00 */
[----:B-1----:R-:W-:-:S05]  /*0310*/  IADD3 R5, RZ, -R3, RZ ;  /* 0x80000003ff057210 */ /* 0x002fca0007ffe0ff */
[----:B------:R-:W-:-:S04]  /*0320*/  IMAD R5, R5, c[0x0][0x164], RZ ;  /* 0x0000590005057a24 */ /* 0x000fc800078e02ff */
[----:B------:R-:W-:-:S06]  /*0330*/  IMAD.HI.U32 R3, R3, R5, R2 ;  /* 0x0000000503037227 */ /* 0x000fcc00078e0002 */
[----:B------:R-:W-:-:S05]  /*0340*/  IMAD.HI.U32 R77, R3, R78, RZ ;  /* 0x0000004e034d7227 */ /* 0x000fca00078e00ff */
[----:B------:R-:W-:-:S05]  /*0350*/  IADD3 R3, -R77, RZ, RZ ;  /* 0x000000ff4d037210 */ /* 0x000fca0007ffe1ff */
[----:B------:R-:W-:-:S05]  /*0360*/  IMAD R3, R3, c[0x0][0x164], R78 ;  /* 0x0000590003037a24 */ /* 0x000fca00078e024e */
[----:B------:R-:W-:-:S13]  /*0370*/  ISETP.GE.U32.AND P0, PT, R3, c[0x0][0x164], PT ;  /* 0x0000590003007a0c */ /* 0x000fda0003f06070 */
[----:B------:R-:W-:Y:S02]  /*0380*/  @P0 IADD3 R3, R3, -c[0x0][0x164], RZ ;  /* 0x8000590003030a10 */ /* 0x000fe40007ffe0ff */
[----:B------:R-:W-:Y:S02]  /*0390*/  @P0 IADD3 R77, R77, 0x1, RZ ;  /* 0x000000014d4d0810 */ /* 0x000fe40007ffe0ff */
[----:B------:R-:W-:-:S13]  /*03a0*/  ISETP.GE.U32.AND P1, PT, R3, c[0x0][0x164], PT ;  /* 0x0000590003007a0c */ /* 0x000fda0003f26070 */
[----:B------:R-:W-:Y:S02]  /*03b0*/  @P1 IADD3 R77, R77, 0x1, RZ ;  /* 0x000000014d4d1810 */ /* 0x000fe40007ffe0ff */
[----:B------:R-:W-:-:S04]  /*03c0*/  @!P2 LOP3.LUT R77, RZ, c[0x0][0x164], RZ, 0x33, !PT ;  /* 0x00005900ff4daa12 */ /* 0x000fc800078e33ff */
[----:B------:R-:W-:-:S05]  /*03d0*/  IADD3 R3, -R77, RZ, RZ ;  /* 0x000000ff4d037210 */ /* 0x000fca0007ffe1ff */
[----:B------:R-:W-:Y:S02]  /*03e0*/  IMAD R76, R3, c[0x0][0x164], R78 ;  /* 0x00005900034c7a24 */ /* 0x000fe400078e024e */
.L_x_3:
[----:B------:R-:W-:Y:S05]  /*03f0*/  BSYNC B0 ;  /* 0x0000000000007941 */ /* 0x000fea0003800000 */
.L_x_1:
[----:B------:R-:W-:Y:S02]  /*0400*/  SHF.R.S32.HI R75, RZ, 0x1f, R77 ;  /* 0x0000001fff4b7819 */ /* 0x000fe4000001144d */
[----:B------:R-:W-:-:S03]  /*0410*/  MOV R2, c[0x0][0x210] ;  /* 0x0000840000027a02 */ /* 0x000fc60000000f00 */
[----:B------:R-:W-:Y:S02]  /*0420*/  IMAD R4, R75, c[0x0][0x210], RZ ;  /* 0x000084004b047a24 */ /* 0x000fe400078e02ff */
[----:B------:R-:W-:-:S04]  /*0430*/  IMAD.WIDE.U32 R2, R77, R2, c[0x0][0x1f0] ;  /* 0x00007c004d027625 */ /* 0x000fc800078e0002 */
[----:B------:R-:W-:-:S05]  /*0440*/  IMAD R5, R77, UR6, R4 ;  /* 0x000000064d057c24 */ /* 0x000fca000f8e0204 */
[----:B------:R-:W-:-:S05]  /*0450*/  IADD3 R3, R3, R5, RZ ;  /* 0x0000000503037210 */ /* 0x000fca0007ffe0ff */
[----:B------:R-:W2:Y:S01]  /*0460*/  LDG.E R2, [R2.64] ;  /* 0x0000001002027981 */ /* 0x000ea2000c1e1900 */
[----:B------:R-:W-:Y:S01]  /*0470*/  BSSY B0, `(.L_x_4) ;  /* 0x0000c30000007945 */ /* 0x000fe20003800000 */
[----:B--2---:R-:W-:-:S04]  /*0480*/  LOP3.LUT R4, R2, 0x1, RZ, 0xc0, !PT ;  /* 0x0000000102047812 */ /* 0x004fc800078ec0ff */
[----:B------:R-:W-:-:S13]  /*0490*/  ISETP.NE.U32.AND P0, PT, R4, 0x1, PT ;  /* 0x000000010400780c */ /* 0x000fda0003f05070 */
[----:B------:R-:W-:Y:S05]  /*04a0*/  @P0 BRA `(.L_x_5) ;  /* 0x0000c2c000000947 */ /* 0x000fea0003800000 */
[----:B------:R-:W-:Y:S02]  /*04b0*/  SHF.R.S32.HI R19, RZ, 0x1f, R76 ;  /* 0x0000001fff137819 */ /* 0x000fe4000001144c */
[----:B------:R-:W-:-:S03]  /*04c0*/  MOV R3, c[0x0][0x2b8] ;  /* 0x0000ae0000037a02 */ /* 0x000fc60000000f00 */
[----:B------:R-:W-:Y:S02]  /*04d0*/  IMAD R5, R19, c[0x0][0x2b8], RZ ;  /* 0x0000ae0013057a24 */ /* 0x000fe400078e02ff */
[----:B------:R-:W-:-:S04]  /*04e0*/  IMAD.WIDE.U32 R2, R76, R3, c[0x0][0x298] ;  /* 0x0000a6004c027625 */ /* 0x000fc800078e0003 */
[----:B------:R-:W-:-:S05]  /*04f0*/  IMAD R5, R76, UR7, R5 ;  /* 0x000000074c057c24 */ /* 0x000fca000f8e0205 */
[----:B------:R-:W-:-:S05]  /*0500*/  IADD3 R3, R3, R5, RZ ;  /* 0x0000000503037210 */ /* 0x000fca0007ffe0ff */
[----:B------:R0:W2:Y:S01]  /*0510*/  LDG.E R74, [R2.64] ;  /* 0x00000010024a7981 */ /* 0x0000a2000c1e1900 */
[----:B------:R-:W-:Y:S01]  /*0520*/  IMAD R7, R19, c[0x0][0x280], RZ ;  /* 0x0000a00013077a24 */ /* 0x000fe200078e02ff */
[----:B------:R-:W-:Y:S01]  /*0530*/  MOV R72, RZ ;  /* 0x000000ff00487202 */ /* 0x000fe20000000f00 */
[----:B------:R-:W-:Y:S01]  /*0540*/  IMAD.WIDE.U32 R28, R76, c[0x0][0x280], RZ ;  /* 0x0000a0004c1c7a25 */ /* 0x000fe200078e00ff */
[----:B------:R-:W-:-:S03]  /*0550*/  MOV R69, RZ ;  /* 0x000000ff00457202 */ /* 0x000fc60000000f00 */
[----:B------:R-:W-:Y:S01]  /*0560*/  IMAD R71, R76, UR10, R7 ;  /* 0x0000000a4c477c24 */ /* 0x000fe2000f8e0207 */
[----:B------:R-:W-:-:S04]  /*0570*/  IADD3 R6, P1, R28, c[0x0][0x260], RZ ;  /* 0x000098001c067a10 */ /* 0x000fc80007f3e0ff */
[----:B------:R-:W-:Y:S02]  /*0580*/  IADD3 R71, R29, R71, RZ ;  /* 0x000000471d477210 */ /* 0x000fe40007ffe0ff */
[----:B------:R-:W-:Y:S02]  /*0590*/  MOV R67, RZ ;  /* 0x000000ff00437202 */ /* 0x000fe40000000f00 */
[----:B------:R-:W-:Y:S02]  /*05a0*/  MOV R68, 0x3f800000 ;  /* 0x3f80000000447802 */ /* 0x000fe40000000f00 */
[----:B------:R-:W-:Y:S02]  /*05b0*/  MOV R60, RZ ;  /* 0x000000ff003c7202 */ /* 0x000fe40000000f00 */
[----:B------:R-:W-:Y:S02]  /*05c0*/  MOV R58, RZ ;  /* 0x000000ff003a7202 */ /* 0x000fe40000000f00 */
[----:B------:R-:W-:Y:S01]  /*05d0*/  MOV R56, RZ ;  /* 0x000000ff00387202 */ /* 0x000fe20000000f00 */
[----:B0-----:R-:W-:-:S02]  /*05e0*/  IMAD R2, R75, c[0x0][0x1a0], RZ ;  /* 0x000068004b027a24 */ /* 0x001fc400078e02ff */
[----:B------:R-:W-:-:S04]  /*05f0*/  IMAD.WIDE.U32 R30, R77, c[0x0][0x1a0], RZ ;  /* 0x000068004d1e7a25 */ /* 0x000fc800078e00ff */
[----:B------:R-:W-:-:S05]  /*0600*/  IMAD R3, R77, UR8, R2 ;  /* 0x000000084d037c24 */ /* 0x000fca000f8e0202 */
[----:B------:R-:W-:Y:S02]  /*0610*/  IADD3 R54, R31, R3, RZ ;  /* 0x000000031f367210 */ /* 0x000fe40007ffe0ff */
[----:B--2---:R-:W-:-:S04]  /*0620*/  SHF.R.S32.HI R73, RZ, 0x1f, R74 ;  /* 0x0000001fff497819 */ /* 0x004fc8000001144a */
[----:B------:R-:W-:-:S13]  /*0630*/  ISETP.GE.AND P0, PT, R73, RZ, PT ;  /* 0x000000ff4900720c */ /* 0x000fda0003f06270 */
[----:B------:R-:W-:Y:S01]  /*0640*/  @P0 IMAD R5, R73, c[0x0][0x248], RZ ;  /* 0x0000920049050a24 */ /* 0x000fe200078e02ff */
[----:B------:R-:W-:-:S03]  /*0650*/  @P0 MOV R9, c[0x0][0x248] ;  /* 0x0000920000090a02 */ /* 0x000fc60000000f00 */
[C---:B------:R-:W-:Y:S02]  /*0660*/  @P0 IMAD R7, R74.reuse, UR11, R5 ;  /* 0x0000000b4a070c24 */ /* 0x040fe4000f8e0205 */
[----:B------:R-:W-:-:S05]  /*0670*/  @P0 IMAD.WIDE.U32 R4, R74, R9, c[0x0][0x228] ;  /* 0x00008a004a040625 */ /* 0x000fca00078e0009 */
[----:B------:R-:W-:Y:S02]  /*0680*/  @P0 IADD3 R5, R5, R7, RZ ;  /* 0x0000000705050210 */ /* 0x000fe40007ffe0ff */
[----:B------:R-:W-:-:S03]  /*0690*/  IADD3.X R7, R71, c[0x0][0x264], RZ, P1, !PT ;  /* 0x0000990047077a10 */ /* 0x000fc60000ffe4ff */
[----:B------:R0:W2:Y:S04]  /*06a0*/  @P0 LDG.E R72, [R4.64+0x10] ;  /* 0x0000101004480981 */ /* 0x0000a8000c1e1900 */
[----:B------:R1:W2:Y:S04]  /*06b0*/  LDG.E R70, [R6.64+0x4] ;  /* 0x0000041006467981 */ /* 0x0002a8000c1e1900 */
[----:B------:R1:W3:Y:S04]  /*06c0*/  LDG.E R66, [R6.64] ;  /* 0x0000001006427981 */ /* 0x0002e8000c1e1900 */
[----:B------:R0:W3:Y:S04]  /*06d0*/  @P0 LDG.E R69, [R4.64+0xc] ;  /* 0x00000c1004450981 */ /* 0x0000e8000c1e1900 */
[----:B------:R1:W4:Y:S04]  /*06e0*/  LDG.E R65, [R6.64+0x8] ;  /* 0x0000081006417981 */ /* 0x000328000c1e1900 */
[----:B------:R0:W4:Y:S04]  /*06f0*/  @P0 LDG.E R67, [R4.64+0x14] ;  /* 0x0000141004430981 */ /* 0x000128000c1e1900 */
[----:B------:R0:W4:Y:S04]  /*0700*/  @P0 LDG.E R68, [R4.64+0x18] ;  /* 0x0000181004440981 */ /* 0x000128000c1e1900 */
[----:B------:R1:W4:Y:S04]  /*0710*/  LDG.E R64, [R6.64+0x18] ;  /* 0x0000181006407981 */ /* 0x000328000c1e1900 */
[----:B------:R1:W4:Y:S04]  /*0720*/  LDG.E R63, [R6.64+0xc] ;  /* 0x00000c10063f7981 */ /* 0x000328000c1e1900 */
[----:B------:R1:W4:Y:S04]  /*0730*/  LDG.E R62, [R6.64+0x10] ;  /* 0x00001010063e7981 */ /* 0x000328000c1e1900 */
[----:B------:R1:W4:Y:S04]  /*0740*/  LDG.E R61, [R6.64+0x14] ;  /* 0x00001410063d7981 */ /* 0x000328000c1e1900 */
[----:B------:R0:W4:Y:S04]  /*0750*/  @P0 LDG.E R60, [R4.64] ;  /* 0x00000010043c0981 */ /* 0x000128000c1e1900 */
[----:B------:R0:W4:Y:S04]  /*0760*/  @P0 LDG.E R58, [R4.64+0x4] ;  /* 0x00000410043a0981 */ /* 0x000128000c1e1900 */
[----:B------:R0:W4:Y:S01]  /*0770*/  @P0 LDG.E R56, [R4.64+0x8] ;  /* 0x0000081004380981 */ /* 0x000122000c1e1900 */
[----:B------:R-:W-:-:S02]  /*0780*/  IADD3 R2, P0, R30, c[0x0][0x180], RZ ;  /* 0x000060001e027a10 */ /* 0x000fc40007f1e0ff */
[----:B------:R-:W-:Y:S02]  /*0790*/  MOV R9, c[0x0][0x2f0] ;  /* 0x0000bc0000097a02 */ /* 0x000fe40000000f00 */
[----:B------:R-:W-:Y:S02]  /*07a0*/  IADD3.X R3, R54, c[0x0][0x184], RZ, P0, !PT ;  /* 0x0000610036037a10 */ /* 0x000fe400007fe4ff */
[----:B-1----:R-:W-:Y:S01]  /*07b0*/  SHF.R.S32.HI R7, RZ, 0x1f, R9 ;  /* 0x0000001fff077819 */ /* 0x002fe20000011409 */
[----:B0-----:R-:W-:Y:S02]  /*07c0*/  IMAD R4, R19, c[0x0][0x2f0], RZ ;  /* 0x0000bc0013047a24 */ /* 0x001fe400078e02ff */
[----:B------:R0:W4:Y:S02]  /*07d0*/  LDG.E R59, [R2.64+0x4] ;  /* 0x00000410023b7981 */ /* 0x000124000c1e1900 */
[----:B------:R-:W-:Y:S02]  /*07e0*/  IMAD R11, R7, R76, R4 ;  /* 0x0000004c070b7224 */ /* 0x000fe400078e0204 */
[----:B------:R0:W4:Y:S01]  /*07f0*/  LDG.E R57, [R2.64] ;  /* 0x0000001002397981 */ /* 0x000122000c1e1900 */
[----:B------:R-:W-:-:S03]  /*0800*/  IMAD.WIDE.U32 R4, R76, R9, c[0x0][0x2d0] ;  /* 0x0000b4004c047625 */ /* 0x000fc600078e0009 */
[----:B------:R0:W4:Y:S02]  /*0810*/  LDG.E R55, [R2.64+0x8] ;  /* 0x0000081002377981 */ /* 0x000124000c1e1900 */
[----:B------:R-:W-:Y:S02]  /*0820*/  IADD3 R11, R5, R11, RZ ;  /* 0x0000000b050b7210 */ /* 0x000fe40007ffe0ff */
[----:B------:R-:W-:-:S05]  /*0830*/  MOV R10, R4 ;  /* 0x00000004000a7202 */ /* 0x000fca0000000f00 */
[----:B------:R3:W4:Y:S01]  /*0840*/  LDG.E R89, [R10.64] ;  /* 0x000000100a597981 */ /* 0x000722000c1e1900 */
[----:B------:R-:W-:Y:S01]  /*0850*/  MOV R13, c[0x0][0x3d0] ;  /* 0x0000f400000d7a02 */ /* 0x000fe20000000f00 */
[----:B------:R-:W-:Y:S02]  /*0860*/  IMAD R6, R75, c[0x0][0x1d8], RZ ;  /* 0x000076004b067a24 */ /* 0x000fe400078e02ff */
[----:B------:R-:W-:Y:S01]  /*0870*/  IMAD R8, R19, c[0x0][0x3d0], RZ ;  /* 0x0000f40013087a24 */ /* 0x000fe200078e02ff */
[----:B------:R-:W-:Y:S01]  /*0880*/  SHF.R.S32.HI R7, RZ, 0x1f, R13 ;  /* 0x0000001fff077819 */ /* 0x000fe2000001140d */
[----:B------:R-:W-:-:S04]  /*0890*/  IMAD.WIDE.U32 R32, R77, c[0x0][0x1d8], RZ ;  /* 0x000076004d207a25 */ /* 0x000fc800078e00ff */
[----:B------:R-:W-:Y:S02]  /*08a0*/  IMAD R53, R77, UR9, R6 ;  /* 0x000000094d357c24 */ /* 0x000fe4000f8e0206 */
[----:B------:R-:W-:Y:S01]  /*08b0*/  IMAD R5, R7, R76, R8 ;  /* 0x0000004c07057224 */ /* 0x000fe200078e0208 */
[----:B------:R-:W-:Y:S01]  /*08c0*/  IADD3 R8, P0, R32, c[0x0][0x1b8], RZ ;  /* 0x00006e0020087a10 */ /* 0x000fe20007f1e0ff */
[----:B------:R-:W-:Y:S01]  /*08d0*/  IMAD.WIDE.U32 R6, R76, R13, c[0x0][0x3b0] ;  /* 0x0000ec004c067625 */ /* 0x000fe200078e000d */
[----:B------:R-:W-:-:S04]  /*08e0*/  IADD3 R53, R33, R53, RZ ;  /* 0x0000003521357210 */ /* 0x000fc80007ffe0ff */
[----:B------:R-:W-:Y:S02]  /*08f0*/  IADD3 R7, R7, R5, RZ ;  /* 0x0000000507077210 */ /* 0x000fe40007ffe0ff */
[----:B------:R-:W-:-:S03]  /*0900*/  IADD3.X R9, R53, c[0x0][0x1bc], RZ, P0, !PT ;  /* 0x00006f0035097a10 */ /* 0x000fc600007fe4ff */
[----:B------:R1:W5:Y:S04]  /*0910*/  LDG.E R5, [R6.64] ;  /* 0x0000001006057981 */ /* 0x000368000c1e1900 */
[----:B------:R1:W5:Y:S04]  /*0920*/  LDG.E R21, [R8.64] ;  /* 0x0000001008157981 */ /* 0x000368000c1e1900 */
[----:B------:R1:W5:Y:S04]  /*0930*/  LDG.E R4, [R6.64+0x4] ;  /* 0x0000041006047981 */ /* 0x000368000c1e1900 */
[----:B0-----:R0:W5:Y:S01]  /*0940*/  LDG.E R2, [R6.64+0x8] ;  /* 0x0000081006027981 */ /* 0x001162000c1e1900 */
[----:B------:R-:W-:Y:S01]  /*0950*/  BSSY B4, `(.L_x_6) ;  /* 0x00005ae000047945 */ /* 0x000fe20003800000 */
[----:B--2---:R-:W-:-:S04]  /*0960*/  FMUL R3, R70, R72 ;  /* 0x0000004846037220 */ /* 0x004fc80000400000 */
[----:B---3--:R-:W-:-:S04]  /*0970*/  FFMA R10, R66, R69, R3 ;  /* 0x00000045420a7223 */ /* 0x008fc80000000003 */
[CC--:B----4-:R-:W-:Y:S01]  /*0980*/  FFMA R10, R65.reuse, R67.reuse, R10 ;  /* 0x00000043410a7223 */ /* 0x0d0fe2000000000a */
[----:B------:R-:W-:Y:S01]  /*0990*/  FMUL R12, R70, R67 ;  /* 0x00000043460c7220 */ /* 0x000fe20000400000 */
[----:B------:R-:W-:Y:S02]  /*09a0*/  FADD R3, R68, R68 ;  /* 0x0000004444037221 */ /* 0x000fe40000000000 */
[----:B------:R-:W-:Y:S01]  /*09b0*/  FADD R10, R10, R10 ;  /* 0x0000000a0a0a7221 */ /* 0x000fe20000000000 */
[CC--:B------:R-:W-:Y:S01]  /*09c0*/  FMUL R11, R65.reuse, R69.reuse ;  /* 0x00000045410b7220 */ /* 0x0c0fe20000400000 */
[----:B-1----:R-:W-:Y:S01]  /*09d0*/  FFMA R9, R65, R72, -R12 ;  /* 0x0000004841097223 */ /* 0x002fe2000000080c */
[-C--:B------:R-:W-:Y:S01]  /*09e0*/  FFMA R3, R3, R68.reuse, -1 ;  /* 0xbf80000003037423 */ /* 0x080fe20000000044 */
[----:B0-----:R-:W-:Y:S01]  /*09f0*/  FMUL R6, R10, R69 ;  /* 0x000000450a067220 */ /* 0x001fe20000400000 */
[-C--:B------:R-:W-:Y:S01]  /*0a00*/  FFMA R11, R66, R67.reuse, -R11 ;  /* 0x00000043420b7223 */ /* 0x080fe2000000080b */
[----:B------:R-:W-:Y:S01]  /*0a10*/  FMUL R9, R9, R68 ;  /* 0x0000004409097220 */ /* 0x000fe20000400000 */
[C---:B------:R-:W-:Y:S01]  /*0a20*/  FMUL R7, R10.reuse, R72 ;  /* 0x000000480a077220 */ /* 0x040fe20000400000 */
[----:B------:R-:W-:Y:S01]  /*0a30*/  FFMA R6, R3, R66, R6 ;  /* 0x0000004203067223 */ /* 0x000fe20000000006 */
[----:B------:R-:W-:Y:S01]  /*0a40*/  FMUL R10, R10, R67 ;  /* 0x000000430a0a7220 */ /* 0x000fe20000400000 */
[----:B------:R-:W-:Y:S01]  /*0a50*/  FMUL R8, R11, R68 ;  /* 0x000000440b087220 */ /* 0x000fe20000400000 */
[----:B------:R-:W-:Y:S01]  /*0a60*/  FFMA R7, R3, R70, R7 ;  /* 0x0000004603077223 */ /* 0x000fe20000000007 */
[----:B------:R-:W-:Y:S01]  /*0a70*/  FFMA R9, R9, 2, R6 ;  /* 0x4000000009097823 */ /* 0x000fe20000000006 */
[----:B------:R-:W-:Y:S01]  /*0a80*/  FMUL R6, R64, R69 ;  /* 0x0000004540067220 */ /* 0x000fe20000400000 */
[-C--:B------:R-:W-:Y:S01]  /*0a90*/  FMUL R13, R66, R72.reuse ;  /* 0x00000048420d7220 */ /* 0x080fe20000400000 */
[----:B------:R-:W-:Y:S01]  /*0aa0*/  FMUL R11, R64, R72 ;  /* 0x00000048400b7220 */ /* 0x000fe20000400000 */
[----:B------:R-:W-:Y:S01]  /*0ab0*/  FFMA R10, R3, R65, R10 ;  /* 0x00000041030a7223 */ /* 0x000fe2000000000a */
[----:B------:R-:W-:Y:S01]  /*0ac0*/  FFMA R7, R8, 2, R7 ;  /* 0x4000000008077823 */ /* 0x000fe20000000007 */
[----:B------:R-:W-:Y:S01]  /*0ad0*/  FMUL R8, R64, R67 ;  /* 0x0000004340087220 */ /* 0x000fe20000400000 */
[-C--:B------:R-:W-:Y:S01]  /*0ae0*/  FFMA R3, R63, R68.reuse, R6 ;  /* 0x000000443f037223 */ /* 0x080fe20000000006 */
[----:B------:R-:W-:Y:S01]  /*0af0*/  FFMA R13, R70, R69, -R13 ;  /* 0x00000045460d7223 */ /* 0x000fe2000000080d */
[CC--:B------:R-:W-:Y:S01]  /*0b00*/  FFMA R6, R62.reuse, R68.reuse, R11 ;  /* 0x000000443e067223 */ /* 0x0c0fe2000000000b */
[C---:B------:R-:W-:Y:S01]  /*0b10*/  FFMA R11, R61.reuse, R68, R8 ;  /* 0x000000443d0b7223 */ /* 0x040fe20000000008 */
[----:B------:R-:W-:Y:S01]  /*0b20*/  FFMA R3, R61, R72, R3 ;  /* 0x000000483d037223 */ /* 0x000fe20000000003 */
[-C--:B------:R-:W-:Y:S01]  /*0b30*/  FMUL R13, R13, R68.reuse ;  /* 0x000000440d0d7220 */ /* 0x080fe20000400000 */
[C---:B------:R-:W-:Y:S01]  /*0b40*/  FFMA R8, R63.reuse, R67, R6 ;  /* 0x000000433f087223 */ /* 0x040fe20000000006 */
[-C--:B------:R-:W-:Y:S01]  /*0b50*/  FMUL R15, R63, R69.reuse ;  /* 0x000000453f0f7220 */ /* 0x080fe20000400000 */
[C---:B------:R-:W-:Y:S01]  /*0b60*/  FFMA R90, R62.reuse, R69, R11 ;  /* 0x000000453e5a7223 */ /* 0x040fe2000000000b */
[----:B------:R-:W-:Y:S01]  /*0b70*/  FFMA R13, R13, 2, R10 ;  /* 0x400000000d0d7823 */ /* 0x000fe2000000000a */
[----:B------:R-:W-:Y:S01]  /*0b80*/  FFMA R6, R62, -R67, R3 ;  /* 0x800000433e067223 */ /* 0x000fe20000000003 */
[----:B------:R-:W-:Y:S01]  /*0b90*/  FFMA R8, R61, -R69, R8 ;  /* 0x800000453d087223 */ /* 0x000fe20000000008 */
[----:B------:R-:W-:Y:S01]  /*0ba0*/  FADD R9, R9, R60 ;  /* 0x0000003c09097221 */ /* 0x000fe20000000000 */
[----:B------:R-:W-:Y:S01]  /*0bb0*/  FADD R7, R7, R58 ;  /* 0x0000003a07077221 */ /* 0x000fe20000000000 */
[----:B------:R-:W-:Y:S01]  /*0bc0*/  FFMA R15, R64, R68, -R15 ;  /* 0x00000044400f7223 */ /* 0x000fe2000000080f */
[----:B------:R-:W-:Y:S01]  /*0bd0*/  FFMA R90, R63, -R72, R90 ;  /* 0x800000483f5a7223 */ /* 0x000fe2000000005a */
[----:B------:R-:W-:Y:S01]  /*0be0*/  FADD R13, R13, R56 ;  /* 0x000000380d0d7221 */ /* 0x000fe20000000000 */
[----:B------:R-:W-:Y:S01]  /*0bf0*/  FMUL R81, R9, -R6 ;  /* 0x8000000609517220 */ /* 0x000fe20000400000 */
[----:B------:R-:W-:Y:S01]  /*0c00*/  FMUL R82, R7, -R8 ;  /* 0x8000000807527220 */ /* 0x000fe20000400000 */
[----:B------:R-:W-:Y:S01]  /*0c10*/  FFMA R52, R62, -R72, R15 ;  /* 0x800000483e347223 */ /* 0x000fe2000000000f */
[----:B------:R-:W-:-:S02]  /*0c20*/  FMUL R80, R13, -R90 ;  /* 0x8000005a0d507220 */ /* 0x000fc40000400000 */
[----:B------:R-:W-:Y:S01]  /*0c30*/  FADD R3, R81, R82 ;  /* 0x0000005251037221 */ /* 0x000fe20000000000 */
[----:B------:R-:W-:-:S03]  /*0c40*/  FFMA R52, R61, -R67, R52 ;  /* 0x800000433d347223 */ /* 0x000fc60000000034 */
[----:B------:R-:W-:Y:S01]  /*0c50*/  FADD R10, R3, R80 ;  /* 0x00000050030a7221 */ /* 0x000fe20000000000 */
[----:B------:R-:W-:-:S03]  /*0c60*/  FADD R3, R52, R52 ;  /* 0x0000003434037221 */ /* 0x000fc60000000000 */
[----:B------:R-:W-:Y:S01]  /*0c70*/  FADD R11, R10, R10 ;  /* 0x0000000a0a0b7221 */ /* 0x000fe20000000000 */
[----:B------:R-:W-:-:S03]  /*0c80*/  FFMA R10, R52, R3, -1 ;  /* 0xbf800000340a7423 */ /* 0x000fc60000000003 */
[-C--:B------:R-:W-:Y:S01]  /*0c90*/  FMUL R12, R8, R11.reuse ;  /* 0x0000000b080c7220 */ /* 0x080fe20000400000 */
[C---:B------:R-:W-:Y:S01]  /*0ca0*/  FMUL R50, R7.reuse, -R90 ;  /* 0x8000005a07327220 */ /* 0x040fe20000400000 */
[C---:B------:R-:W-:Y:S02]  /*0cb0*/  FMUL R51, R7.reuse, -R6 ;  /* 0x8000000607337220 */ /* 0x040fe40000400000 */
[----:B------:R-:W-:Y:S01]  /*0cc0*/  FFMA R15, R7, R10, -R12 ;  /* 0x0000000a070f7223 */ /* 0x000fe2000000080c */
[-C--:B------:R-:W-:Y:S01]  /*0cd0*/  FMUL R12, R6, R11.reuse ;  /* 0x0000000b060c7220 */ /* 0x080fe20000400000 */
[-C--:B------:R-:W-:Y:S01]  /*0ce0*/  FMUL R49, R13, -R8.reuse ;  /* 0x800000080d317220 */ /* 0x080fe20000400000 */
[C---:B------:R-:W-:Y:S01]  /*0cf0*/  FMUL R46, R9.reuse, -R8 ;  /* 0x80000008092e7220 */ /* 0x040fe20000400000 */
[----:B------:R-:W-:Y:S01]  /*0d00*/  FMUL R48, R9, -R90 ;  /* 0x8000005a09307220 */ /* 0x000fe20000400000 */
[----:B------:R-:W-:Y:S01]  /*0d10*/  FMUL R47, R13, -R6 ;  /* 0x800000060d2f7220 */ /* 0x000fe20000400000 */
[----:B------:R-:W-:Y:S01]  /*0d20*/  FMUL R22, R59, -R8 ;  /* 0x800000083b167220 */ /* 0x000fe20000400000 */
[----:B------:R-:W-:Y:S01]  /*0d30*/  FFMA R12, R9, R10, -R12 ;  /* 0x0000000a090c7223 */ /* 0x000fe2000000080c */
[----:B------:R-:W-:Y:S01]  /*0d40*/  FMUL R18, R90, R11 ;  /* 0x0000000b5a127220 */ /* 0x000fe20000400000 */
[----:B------:R-:W-:Y:S01]  /*0d50*/  FADD R3, R49, -R50 ;  /* 0x8000003231037221 */ /* 0x000fe20000000000 */
[----:B------:R-:W-:Y:S01]  /*0d60*/  FADD R9, R51, -R46 ;  /* 0x8000002e33097221 */ /* 0x000fe20000000000 */
[----:B------:R-:W-:Y:S01]  /*0d70*/  FADD R7, R48, -R47 ;  /* 0x8000002f30077221 */ /* 0x000fe20000000000 */
[----:B------:R-:W-:Y:S01]  /*0d80*/  FFMA R22, R57, -R6, R22 ;  /* 0x8000000639167223 */ /* 0x000fe20000000016 */
[----:B------:R-:W-:Y:S01]  /*0d90*/  FFMA R13, R13, R10, -R18 ;  /* 0x0000000a0d0d7223 */ /* 0x000fe20000000812 */
[C---:B------:R-:W-:Y:S01]  /*0da0*/  FMUL R3, R52.reuse, R3 ;  /* 0x0000000334037220 */ /* 0x040fe20000400000 */
[C---:B------:R-:W-:Y:S01]  /*0db0*/  FMUL R20, R52.reuse, R9 ;  /* 0x0000000934147220 */ /* 0x040fe20000400000 */
[----:B------:R-:W-:Y:S01]  /*0dc0*/  FMUL R18, R52, R7 ;  /* 0x0000000734127220 */ /* 0x000fe20000400000 */
[----:B------:R-:W-:Y:S01]  /*0dd0*/  FFMA R22, R55, -R90, R22 ;  /* 0x8000005a37167223 */ /* 0x000fe20000000016 */
[----:B------:R-:W-:Y:S01]  /*0de0*/  FFMA R3, R3, 2, R12 ;  /* 0x4000000003037823 */ /* 0x000fe2000000000c */
[----:B------:R-:W-:Y:S01]  /*0df0*/  FFMA R9, R20, 2, R13 ;  /* 0x4000000014097823 */ /* 0x000fe2000000000d */
[----:B------:R-:W-:Y:S01]  /*0e00*/  FFMA R7, R18, 2, R15 ;  /* 0x4000000012077823 */ /* 0x000fe2000000000f */
[----:B------:R-:W-:Y:S01]  /*0e10*/  FMUL R20, R57, -R8 ;  /* 0x8000000839147220 */ /* 0x000fe20000400000 */
[----:B------:R-:W-:Y:S01]  /*0e20*/  FMUL R12, R59, -R90 ;  /* 0x8000005a3b0c7220 */ /* 0x000fe20000400000 */
[-C--:B------:R-:W-:Y:S01]  /*0e30*/  FMUL R18, R55, -R6.reuse ;  /* 0x8000000637127220 */ /* 0x080fe20000400000 */
[----:B------:R-:W-:Y:S01]  /*0e40*/  FADD R11, R22, R22 ;  /* 0x00000016160b7221 */ /* 0x000fe20000000000 */
[----:B------:R-:W-:Y:S01]  /*0e50*/  ISETP.NE.AND P0, PT, R89, 0x5, PT ;  /* 0x000000055900780c */ /* 0x000fe20003f05270 */
[----:B------:R-:W-:Y:S01]  /*0e60*/  FFMA R17, R59, -R6, -R20 ;  /* 0x800000063b117223 */ /* 0x000fe20000000814 */
[----:B------:R-:W-:Y:S01]  /*0e70*/  FFMA R13, R55, -R8, -R12 ;  /* 0x80000008370d7223 */ /* 0x000fe2000000080c */
[C---:B------:R-:W-:Y:S01]  /*0e80*/  FFMA R15, R57.reuse, -R90, -R18 ;  /* 0x8000005a390f7223 */ /* 0x040fe20000000812 */
[-C--:B------:R-:W-:Y:S01]  /*0e90*/  FMUL R6, R6, R11.reuse ;  /* 0x0000000b06067220 */ /* 0x080fe20000400000 */
[-C--:B------:R-:W-:Y:S01]  /*0ea0*/  FMUL R8, R8, R11.reuse ;  /* 0x0000000b08087220 */ /* 0x080fe20000400000 */
[----:B------:R-:W-:Y:S01]  /*0eb0*/  FMUL R12, R90, R11 ;  /* 0x0000000b5a0c7220 */ /* 0x000fe20000400000 */
[C---:B------:R-:W-:Y:S01]  /*0ec0*/  FMUL R13, R52.reuse, R13 ;  /* 0x0000000d340d7220 */ /* 0x040fe20000400000 */
[-C--:B------:R-:W-:Y:S01]  /*0ed0*/  FFMA R6, R57, R10.reuse, -R6 ;  /* 0x0000000a39067223 */ /* 0x080fe20000000806 */
[-C--:B------:R-:W-:Y:S01]  /*0ee0*/  FFMA R8, R59, R10.reuse, -R8 ;  /* 0x0000000a3b087223 */ /* 0x080fe20000000808 */
[----:B------:R-:W-:Y:S01]  /*0ef0*/  FFMA R12, R55, R10, -R12 ;  /* 0x0000000a370c7223 */ /* 0x000fe2000000080c */
[C---:B------:R-:W-:Y:S01]  /*0f00*/  FMUL R15, R52.reuse, R15 ;  /* 0x0000000f340f7220 */ /* 0x040fe20000400000 */
[----:B------:R-:W-:Y:S01]  /*0f10*/  FMUL R17, R52, R17 ;  /* 0x0000001134117220 */ /* 0x000fe20000400000 */
[----:B------:R-:W-:-:S02]  /*0f20*/  FFMA R6, R13, 2, R6 ;  /* 0x400000000d067823 */ /* 0x000fc40000000006 */
[----:B------:R-:W-:Y:S01]  /*0f30*/  FFMA R8, R15, 2, R8 ;  /* 0x400000000f087823 */ /* 0x000fe20000000008 */
[----:B------:R-:W-:Y:S01]  /*0f40*/  FFMA R12, R17, 2, R12 ;  /* 0x40000000110c7823 */ /* 0x000fe2000000000c */
[----:B------:R-:W-:Y:S02]  /*0f50*/  FADD R6, -R3, R6 ;  /* 0x0000000603067221 */ /* 0x000fe40000000100 */
[----:B------:R-:W-:Y:S01]  /*0f60*/  FADD R7, -R7, R8 ;  /* 0x0000000807077221 */ /* 0x000fe20000000100 */
[----:B------:R-:W-:Y:S01]  /*0f70*/  FADD R9, -R9, R12 ;  /* 0x0000000c09097221 */ /* 0x000fe20000000100 */
[----:B------:R-:W-:Y:S05]  /*0f80*/  @!P0 BRA `(.L_x_7) ;  /* 0x0000012000008947 */ /* 0x000fea0003800000 */
[----:B-----5:R-:W-:Y:S01]  /*0f90*/  FADD R8, R21, c[0x0][0x3e8] ;  /* 0x0000fa0015087621 */ /* 0x020fe20000000000 */
[----:B------:R-:W-:Y:S01]  /*0fa0*/  MOV R3, RZ ;  /* 0x000000ff00037202 */ /* 0x000fe20000000f00 */
[----:B------:R-:W-:Y:S01]  /*0fb0*/  CS2R R86, SRZ ;  /* 0x0000000000567805 */ /* 0x000fe2000001ff00 */
        /* <DEDUP_REMOVED lines=8> */
[----:B------:R-:W-:-:S02]  /*1040*/  MOV R93, RZ ;  /* 0x000000ff005d7202 */ /* 0x000fc40000000f00 */
[----:B------:R-:W-:Y:S02]  /*1050*/  MOV R95, RZ ;  /* 0x000000ff005f7202 */ /* 0x000fe40000000f00 */
[----:B------:R-:W-:Y:S02]  /*1060*/  MOV R97, RZ ;  /* 0x000000ff00617202 */ /* 0x000fe40000000f00 */
[----:B------:R-:W-:Y:S02]  /*1070*/  MOV R38, RZ ;  /* 0x000000ff00267202 */ /* 0x000fe40000000f00 */
[----:B------:R-:W-:Y:S02]  /*1080*/  MOV R40, RZ ;  /* 0x000000ff00287202 */ /* 0x000fe40000000f00 */
[----:B------:R-:W-:Y:S01]  /*1090*/  MOV R105, RZ ;  /* 0x000000ff00697202 */ /* 0x000fe20000000f00 */
[----:B------:R-:W-:Y:S05]  /*10a0*/  BRA `(.L_x_8) ;  /* 0x0000538000007947 */ /* 0x000fea0003800000 */
.L_x_7:
[----:B------:R-:W-:Y:S01]  /*10b0*/  MOV R11, c[0x0][0x398] ;  /* 0x0000e600000b7a02 */ /* 0x000fe20000000f00 */
[----:B------:R-:W-:-:S03]  /*10c0*/  IMAD R19, R19, c[0x0][0x398], RZ ;  /* 0x0000e60013137a24 */ /* 0x000fc600078e02ff */
[----:B------:R-:W-:Y:S01]  /*10d0*/  SHF.R.S32.HI R3, RZ, 0x1f, R11 ;  /* 0x0000001fff037819 */ /* 0x000fe2000001140b */
[----:B------:R-:W-:-:S04]  /*10e0*/  IMAD.WIDE.U32 R10, R76, R11, c[0x0][0x378] ;  /* 0x0000de004c0a7625 */ /* 0x000fc800078e000b */
[----:B------:R-:W-:-:S05]  /*10f0*/  IMAD R3, R3, R76, R19 ;  /* 0x0000004c03037224 */ /* 0x000fca00078e0213 */
[----:B------:R-:W-:-:S05]  /*1100*/  IADD3 R11, R11, R3, RZ ;  /* 0x000000030b0b7210 */ /* 0x000fca0007ffe0ff */
[----:B------:R0:W5:Y:S02]  /*1110*/  LDG.E.64 R34, [R10.64] ;  /* 0x000000100a227981 */ /* 0x000164000c1e1b00 */
[----:B-----5:R-:W1:Y:S01]  /*1120*/  MUFU.RCP R8, R5 ;  /* 0x0000000500087308 */ /* 0x020e620000001000 */
[----:B------:R-:W-:Y:S07]  /*1130*/  BSSY B5, `(.L_x_9) ;  /* 0x000000d000057945 */ /* 0x000fee0003800000 */
[----:B------:R-:W2:Y:S01]  /*1140*/  FCHK P0, R6, R5 ;  /* 0x0000000506007302 */ /* 0x000ea20000000000 */
[----:B-1----:R-:W-:-:S04]  /*1150*/  FFMA R3, -R5, R8, 1 ;  /* 0x3f80000005037423 */ /* 0x002fc80000000108 */
[----:B------:R-:W-:-:S04]  /*1160*/  FFMA R3, R8, R3, R8 ;  /* 0x0000000308037223 */ /* 0x000fc80000000008 */
[----:B------:R-:W-:-:S04]  /*1170*/  FFMA R8, R6, R3, RZ ;  /* 0x0000000306087223 */ /* 0x000fc800000000ff */
[----:B------:R-:W-:-:S04]  /*1180*/  FFMA R12, -R5, R8, R6 ;  /* 0x00000008050c7223 */ /* 0x000fc80000000106 */
[----:B------:R-:W-:Y:S01]  /*1190*/  FFMA R88, R3, R12, R8 ;  /* 0x0000000c03587223 */ /* 0x000fe20000000008 */
[----:B--2---:R-:W-:Y:S05]  /*11a0*/  @!P0 BRA `(.L_x_10) ;  /* 0x0000005000008947 */ /* 0x004fea0003800000 */
[----:B0-----:R-:W-:Y:S02]  /*11b0*/  MOV R25, R6 ;  /* 0x0000000600197202 */ /* 0x001fe40000000f00 */
[----:B------:R-:W-:Y:S02]  /*11c0*/  MOV R26, R5 ;  /* 0x00000005001a7202 */ /* 0x000fe40000000f00 */
[----:B------:R-:W-:Y:S02]  /*11d0*/  MOV R109, 0x11f0 ;  /* 0x000011f0006d7802 */ /* 0x000fe40000000f00 */
[----:B------:R-:W-:Y:S05]  /*11e0*/  CALL.REL.NOINC `($__internal_3_$__cuda_sm3x_div_rn_noftz_f32_slowpath) ;  /* 0x0000bee000007944 */ /* 0x000fea0003c00000 */
[----:B0-----:R-:W-:Y:S02]  /*11f0*/  MOV R88, R25 ;  /* 0x0000001900587202 */ /* 0x001fe40000000f00 */
.L_x_10:
[----:B0-----:R-:W-:Y:S05]  /*1200*/  BSYNC B5 ;  /* 0x0000000000057941 */ /* 0x001fea0003800000 */
.L_x_9:
[----:B------:R-:W0:Y:S01]  /*1210*/  MUFU.RCP R3, R4 ;  /* 0x0000000400037308 */ /* 0x000e220000001000 */
[----:B------:R-:W-:Y:S07]  /*1220*/  BSSY B5, `(.L_x_11) ;  /* 0x000000d000057945 */ /* 0x000fee0003800000 */
[----:B------:R-:W1:Y:S01]  /*1230*/  FCHK P0, R7, R4 ;  /* 0x0000000407007302 */ /* 0x000e620000000000 */
[----:B0-----:R-:W-:-:S04]  /*1240*/  FFMA R8, -R4, R3, 1 ;  /* 0x3f80000004087423 */ /* 0x001fc80000000103 */
[----:B------:R-:W-:-:S04]  /*1250*/  FFMA R8, R3, R8, R3 ;  /* 0x0000000803087223 */ /* 0x000fc80000000003 */
[----:B------:R-:W-:-:S04]  /*1260*/  FFMA R3, R7, R8, RZ ;  /* 0x0000000807037223 */ /* 0x000fc800000000ff */
[----:B------:R-:W-:-:S04]  /*1270*/  FFMA R10, -R4, R3, R7 ;  /* 0x00000003040a7223 */ /* 0x000fc80000000107 */
[----:B------:R-:W-:Y:S01]  /*1280*/  FFMA R83, R8, R10, R3 ;  /* 0x0000000a08537223 */ /* 0x000fe20000000003 */
[----:B-1----:R-:W-:Y:S05]  /*1290*/  @!P0 BRA `(.L_x_12) ;  /* 0x0000005000008947 */ /* 0x002fea0003800000 */
[----:B------:R-:W-:Y:S02]  /*12a0*/  MOV R25, R7 ;  /* 0x0000000700197202 */ /* 0x000fe40000000f00 */
[----:B------:R-:W-:Y:S02]  /*12b0*/  MOV R26, R4 ;  /* 0x00000004001a7202 */ /* 0x000fe40000000f00 */
[----:B------:R-:W-:Y:S02]  /*12c0*/  MOV R109, 0x12e0 ;  /* 0x000012e0006d7802 */ /* 0x000fe40000000f00 */
[----:B------:R-:W-:Y:S05]  /*12d0*/  CALL.REL.NOINC `($__internal_3_$__cuda_sm3x_div_rn_noftz_f32_slowpath) ;  /* 0x0000bdf000007944 */ /* 0x000fea0003c00000 */
[----:B0-----:R-:W-:Y:S02]  /*12e0*/  MOV R83, R25 ;  /* 0x0000001900537202 */ /* 0x001fe40000000f00 */
.L_x_12:
[----:B------:R-:W-:Y:S05]  /*12f0*/  BSYNC B5 ;  /* 0x0000000000057941 */ /* 0x000fea0003800000 */
.L_x_11:
        /* <DEDUP_REMOVED lines=14> */
.L_x_14:
[----:B------:R-:W-:Y:S05]  /*13e0*/  BSYNC B5 ;  /* 0x0000000000057941 */ /* 0x000fea0003800000 */
.L_x_13:
[----:B------:R-:W2:Y:S04]  /*13f0*/  LD.E.64 R18, [R34.64+0xf8] ;  /* 0x0000f81022127980 */ /* 0x000ea8000c101b00 */
[----:B------:R-:W3:Y:S04]  /*1400*/  LD.E R92, [R34.64+0x128] ;  /* 0x00012810225c7980 */ /* 0x000ee8000c101900 */
[----:B------:R0:W5:Y:S04]  /*1410*/  LD.E.64 R36, [R34.64+0x38] ;  /* 0x0000381022247980 */ /* 0x000168000c101b00 */
[----:B------:R0:W5:Y:S04]  /*1420*/  LD.E.64 R86, [R34.64+0xd0] ;  /* 0x0000d01022567980 */ /* 0x000168000c101b00 */
[----:B------:R0:W5:Y:S04]  /*1430*/  LD.E.64 R84, [R34.64+0xc8] ;  /* 0x0000c81022547980 */ /* 0x000168000c101b00 */
[----:B------:R0:W5:Y:S04]  /*1440*/  LD.E.64 R38, [R34.64+0x70] ;  /* 0x0000701022267980 */ /* 0x000168000c101b00 */
[----:B------:R0:W5:Y:S04]  /*1450*/  LD.E.64 R40, [R34.64] ;  /* 0x0000001022287980 */ /* 0x000168000c101b00 */
[----:B--2---:R-:W2:Y:S01]  /*1460*/  LD.E R18, [R18.64] ;  /* 0x0000001012127980 */ /* 0x004ea2000c101900 */
[----:B------:R-:W-:Y:S01]  /*1470*/  FADD R8, R21, c[0x0][0x3e8] ;  /* 0x0000fa0015087621 */ /* 0x000fe20000000000 */
[----:B------:R-:W-:Y:S01]  /*1480*/  BSSY B6, `(.L_x_15) ;  /* 0x000041d000067945 */ /* 0x000fe20003800000 */
[----:B---3--:R-:W-:Y:S01]  /*1490*/  FMUL R14, R92, 0.0010000000474974513054 ;  /* 0x3a83126f5c0e7820 */ /* 0x008fe20000400000 */
[----:B------:R-:W-:Y:S01]  /*14a0*/  CS2R R10, SRZ ;  /* 0x00000000000a7805 */ /* 0x000fe2000001ff00 */
[----:B------:R-:W-:-:S02]  /*14b0*/  MOV R16, 0x1 ;  /* 0x0000000100107802 */ /* 0x000fc40000000f00 */
[----:B------:R-:W-:Y:S01]  /*14c0*/  MOV R12, RZ ;  /* 0x000000ff000c7202 */ /* 0x000fe20000000f00 */
[----:B------:R-:W-:Y:S01]  /*14d0*/  FMUL R14, R14, R14 ;  /* 0x0000000e0e0e7220 */ /* 0x000fe20000400000 */
[----:B------:R-:W-:Y:S01]  /*14e0*/  MOV R13, R8 ;  /* 0x00000008000d7202 */ /* 0x000fe20000000f00 */
[----:B--2---:R0:W-:Y:S04]  /*14f0*/  STL [R1], R18 ;  /* 0x0000001201007387 */ /* 0x0041e80000100800 */
.L_x_124:
[----:B------:R-:W-:-:S04]  /*1500*/  IADD3 R102, R16, -0x1, RZ ;  /* 0xffffffff10667810 */ /* 0x000fc80007ffe0ff */
[----:B0-----:R-:W-:-:S05]  /*1510*/  LEA R104, R102, R1, 0x2 ;  /* 0x0000000166687211 */ /* 0x001fca00078e10ff */
[----:B------:R-:W2:Y:S02]  /*1520*/  LDL R21, [R104] ;  /* 0x0000000068157983 */ /* 0x000ea40000100800 */
[----:B012--5:R-:W-:-:S05]  /*1530*/  IMAD.WIDE R18, R21, 0x10, R84 ;  /* 0x0000001015127825 */ /* 0x027fca00078e0254 */
[----:B------:R-:W2:Y:S01]  /*1540*/  LD.E R24, [R18.64+0x4] ;  /* 0x0000041012187980 */ /* 0x000ea2000c101900 */
[----:B------:R-:W-:-:S03]  /*1550*/  IMAD.WIDE R20, R21, 0x10, R86 ;  /* 0x0000001015147825 */ /* 0x000fc600078e0256 */
[----:B------:R-:W3:Y:S04]  /*1560*/  LD.E R15, [R18.64] ;  /* 0x00000010120f7980 */ /* 0x000ee8000c101900 */
[----:B------:R-:W4:Y:S04]  /*1570*/  LD.E R26, [R18.64+0x8] ;  /* 0x00000810121a7980 */ /* 0x000f28000c101900 */
[----:B------:R-:W4:Y:S04]  /*1580*/  LD.E R17, [R20.64+0x4] ;  /* 0x0000041014117980 */ /* 0x000f28000c101900 */
[----:B------:R-:W4:Y:S04]  /*1590*/  LD.E R22, [R20.64] ;  /* 0x0000001014167980 */ /* 0x000f28000c101900 */
[----:B------:R-:W4:Y:S01]  /*15a0*/  LD.E R23, [R20.64+0x8] ;  /* 0x0000081014177980 */ /* 0x000f22000c101900 */
[----:B------:R-:W-:Y:S01]  /*15b0*/  BSSY B5, `(.L_x_16) ;  /* 0x0000406000057945 */ /* 0x000fe20003800000 */
[----:B------:R-:W-:-:S02]  /*15c0*/  MOV R99, R16 ;  /* 0x0000001000637202 */ /* 0x000fc40000000f00 */
[----:B------:R-:W-:Y:S02]  /*15d0*/  MOV R16, R102 ;  /* 0x0000006600107202 */ /* 0x000fe40000000f00 */
[----:B--2---:R-:W-:Y:S02]  /*15e0*/  FSETP.GEU.AND P1, PT, R83, R24, PT ;  /* 0x000000185300720b */ /* 0x004fe40003f2e000 */
[----:B---3--:R-:W-:Y:S02]  /*15f0*/  FSETP.GEU.AND P0, PT, R88, R15, PT ;  /* 0x0000000f5800720b */ /* 0x008fe40003f0e000 */
[----:B------:R-:W-:Y:S02]  /*1600*/  FSEL R24, R24, R83, !P1 ;  /* 0x0000005318187208 */ /* 0x000fe40004800000 */
[----:B----4-:R-:W-:Y:S02]  /*1610*/  FSETP.GEU.AND P2, PT, R3, R26, PT ;  /* 0x0000001a0300720b */ /* 0x010fe40003f4e000 */
[----:B------:R-:W-:-:S02]  /*1620*/  FSEL R15, R15, R88, !P0 ;  /* 0x000000580f0f7208 */ /* 0x000fc40004000000 */
[----:B------:R-:W-:Y:S02]  /*1630*/  FSETP.GT.AND P1, PT, R24, R17, PT ;  /* 0x000000111800720b */ /* 0x000fe40003f24000 */
[----:B------:R-:W-:Y:S02]  /*1640*/  FSEL R26, R26, R3, !P2 ;  /* 0x000000031a1a7208 */ /* 0x000fe40005000000 */
[----:B------:R-:W-:Y:S02]  /*1650*/  FSETP.GT.AND P0, PT, R15, R22, PT ;  /* 0x000000160f00720b */ /* 0x000fe40003f04000 */
[----:B------:R-:W-:Y:S01]  /*1660*/  FSEL R24, R17, R24, P1 ;  /* 0x0000001811187208 */ /* 0x000fe20000800000 */
[----:B------:R-:W-:Y:S01]  /*1670*/  FFMA R17, R92, 0.0010000000474974513054, R13 ;  /* 0x3a83126f5c117823 */ /* 0x000fe2000000000d */
[----:B------:R-:W-:Y:S02]  /*1680*/  FSETP.GT.AND P1, PT, R26, R23, PT ;  /* 0x000000171a00720b */ /* 0x000fe40003f24000 */
[----:B------:R-:W-:Y:S01]  /*1690*/  FSEL R15, R22, R15, P0 ;  /* 0x0000000f160f7208 */ /* 0x000fe20000000000 */
[----:B------:R-:W-:Y:S01]  /*16a0*/  FADD R24, R83, -R24 ;  /* 0x8000001853187221 */ /* 0x000fe20000000000 */
[----:B------:R-:W-:Y:S01]  /*16b0*/  FSEL R26, R23, R26, P1 ;  /* 0x0000001a171a7208 */ /* 0x000fe20000800000 */
[----:B------:R-:W-:-:S02]  /*16c0*/  FMUL R108, R17, R17 ;  /* 0x00000011116c7220 */ /* 0x000fc40000400000 */
[----:B------:R-:W-:Y:S01]  /*16d0*/  FADD R15, R88, -R15 ;  /* 0x8000000f580f7221 */ /* 0x000fe20000000000 */
[----:B------:R-:W-:Y:S01]  /*16e0*/  FMUL R24, R24, R24 ;  /* 0x0000001818187220 */ /* 0x000fe20000400000 */
[----:B------:R-:W-:-:S03]  /*16f0*/  FADD R26, R3, -R26 ;  /* 0x8000001a031a7221 */ /* 0x000fc60000000000 */
[----:B------:R-:W-:-:S04]  /*1700*/  FFMA R15, R15, R15, R24 ;  /* 0x0000000f0f0f7223 */ /* 0x000fc80000000018 */
[----:B------:R-:W-:-:S05]  /*1710*/  FFMA R15, R26, R26, R15 ;  /* 0x0000001a1a0f7223 */ /* 0x000fca000000000f */
[----:B------:R-:W-:-:S13]  /*1720*/  FSETP.GT.AND P0, PT, R15, R108, PT ;  /* 0x0000006c0f00720b */ /* 0x000fda0003f04000 */
[----:B------:R-:W-:Y:S05]  /*1730*/  @P0 BRA `(.L_x_17) ;  /* 0x00003ed000000947 */ /* 0x000fea0003800000 */
[----:B------:R-:W2:Y:S04]  /*1740*/  LD.E R18, [R18.64+0xc] ;  /* 0x00000c1012127980 */ /* 0x000ea8000c101900 */
[----:B------:R-:W3:Y:S04]  /*1750*/  LD.E R23, [R20.64+0xc] ;  /* 0x00000c1014177980 */ /* 0x000ee8000c101900 */
[----:B------:R-:W4:Y:S01]  /*1760*/  LD.E.U8 R17, [R20.64+0xf] ;  /* 0x00000f1014117980 */ /* 0x000f22000c101100 */
[----:B--2---:R-:W-:Y:S02]  /*1770*/  ISETP.GE.AND P0, PT, R18, RZ, PT ;  /* 0x000000ff1200720c */ /* 0x004fe40003f06270 */
[----:B---3--:R-:W-:-:S02]  /*1780*/  PRMT R15, R23, 0x7770, RZ ;  /* 0x00007770170f7816 */ /* 0x008fc400000000ff */
[----:B------:R-:W-:-:S04]  /*1790*/  PRMT R22, R23, 0x7771, RZ ;  /* 0x0000777117167816 */ /* 0x000fc800000000ff */
[----:B------:R-:W-:Y:S02]  /*17a0*/  PRMT R22, R22, 0x7604, R15 ;  /* 0x0000760416167816 */ /* 0x000fe4000000000f */
[----:B------:R-:W-:Y:S02]  /*17b0*/  PRMT R15, R23, 0x7772, RZ ;  /* 0x00007772170f7816 */ /* 0x000fe400000000ff */
[----:B----4-:R-:W-:Y:S02]  /*17c0*/  SHF.L.U32 R17, R17, 0x18, RZ ;  /* 0x0000001811117819 */ /* 0x010fe400000006ff */
[----:B------:R-:W-:Y:S02]  /*17d0*/  PRMT R22, R15, 0x7054, R22 ;  /* 0x000070540f167816 */ /* 0x000fe40000000016 */
[----:B------:R-:W-:Y:S02]  /*17e0*/  LOP3.LUT R91, R18, 0x7fffffff, RZ, 0xc0, !PT ;  /* 0x7fffffff125b7812 */ /* 0x000fe400078ec0ff */
[----:B------:R-:W-:Y:S01]  /*17f0*/  LOP3.LUT R101, R22, 0x7f000000, R17, 0xf8, !PT ;  /* 0x7f00000016657812 */ /* 0x000fe200078ef811 */
[----:B------:R-:W-:Y:S05]  /*1800*/  @!P0 BRA `(.L_x_18) ;  /* 0x000004a000008947 */ /* 0x000fea0003800000 */
[----:B------:R-:W-:-:S05]  /*1810*/  IMAD.WIDE.U32 R16, R91, 0x10, R84 ;  /* 0x000000105b107825 */ /* 0x000fca00078e0054 */
[----:B------:R-:W2:Y:S01]  /*1820*/  LD.E R15, [R16.64] ;  /* 0x00000010100f7980 */ /* 0x000ea2000c101900 */
[----:B------:R-:W-:-:S03]  /*1830*/  IMAD.WIDE R20, R101, 0x10, R84 ;  /* 0x0000001065147825 */ /* 0x000fc600078e0254 */
[----:B------:R-:W3:Y:S01]  /*1840*/  LD.E R26, [R16.64+0x4] ;  /* 0x00000410101a7980 */ /* 0x000ee2000c101900 */
[----:B------:R-:W-:-:S03]  /*1850*/  IMAD.WIDE.U32 R18, R91, 0x10, R86 ;  /* 0x000000105b127825 */ /* 0x000fc600078e0056 */
[----:B------:R-:W4:Y:S01]  /*1860*/  LD.E R98, [R20.64+0x4] ;  /* 0x0000041014627980 */ /* 0x000f22000c101900 */
[----:B------:R-:W-:-:S03]  /*1870*/  IMAD.WIDE R22, R101, 0x10, R86 ;  /* 0x0000001065167825 */ /* 0x000fc600078e0256 */
[----:B------:R-:W5:Y:S04]  /*1880*/  LD.E R24, [R18.64] ;  /* 0x0000001012187980 */ /* 0x000f68000c101900 */
[----:B------:R-:W5:Y:S04]  /*1890*/  LD.E R94, [R16.64+0x8] ;  /* 0x00000810105e7980 */ /* 0x000f68000c101900 */
[----:B------:R-:W5:Y:S04]  /*18a0*/  LD.E R93, [R20.64] ;  /* 0x00000010145d7980 */ /* 0x000f68000c101900 */
[----:B------:R-:W5:Y:S04]  /*18b0*/  LD.E R25, [R18.64+0x4] ;  /* 0x0000041012197980 */ /* 0x000f68000c101900 */
[----:B------:R-:W5:Y:S04]  /*18c0*/  LD.E R100, [R20.64+0x8] ;  /* 0x0000081014647980 */ /* 0x000f68000c101900 */
[----:B------:R-:W5:Y:S04]  /*18d0*/  LD.E R95, [R22.64+0x4] ;  /* 0x00000410165f7980 */ /* 0x000f68000c101900 */
[----:B------:R-:W5:Y:S04]  /*18e0*/  LD.E R27, [R18.64+0x8] ;  /* 0x00000810121b7980 */ /* 0x000f68000c101900 */
[----:B------:R-:W5:Y:S04]  /*18f0*/  LD.E R96, [R22.64] ;  /* 0x0000001016607980 */ /* 0x000f68000c101900 */
[----:B------:R-:W5:Y:S01]  /*1900*/  LD.E R97, [R22.64+0x8] ;  /* 0x0000081016617980 */ /* 0x000f62000c101900 */
[----:B--2---:R-:W-:-:S04]  /*1910*/  FSETP.GEU.AND P0, PT, R88, R15, PT ;  /* 0x0000000f5800720b */ /* 0x004fc80003f0e000 */
[----:B------:R-:W-:Y:S02]  /*1920*/  FSEL R15, R15, R88, !P0 ;  /* 0x000000580f0f7208 */ /* 0x000fe40004000000 */
[C---:B---3--:R-:W-:Y:S02]  /*1930*/  FSETP.GEU.AND P1, PT, R83.reuse, R26, PT ;  /* 0x0000001a5300720b */ /* 0x048fe40003f2e000 */
[----:B----4-:R-:W-:Y:S02]  /*1940*/  FSETP.GEU.AND P3, PT, R83, R98, PT ;  /* 0x000000625300720b */ /* 0x010fe40003f6e000 */
[-C--:B------:R-:W-:Y:S02]  /*1950*/  FSEL R26, R26, R83.reuse, !P1 ;  /* 0x000000531a1a7208 */ /* 0x080fe40004800000 */
[----:B-----5:R-:W-:Y:S02]  /*1960*/  FSETP.GT.AND P0, PT, R15, R24, PT ;  /* 0x000000180f00720b */ /* 0x020fe40003f04000 */
[----:B------:R-:W-:-:S02]  /*1970*/  FSEL R98, R98, R83, !P3 ;  /* 0x0000005362627208 */ /* 0x000fc40005800000 */
[----:B------:R-:W-:Y:S02]  /*1980*/  FSETP.GEU.AND P1, PT, R3, R94, PT ;  /* 0x0000005e0300720b */ /* 0x000fe40003f2e000 */
[----:B------:R-:W-:Y:S02]  /*1990*/  FSEL R15, R24, R15, P0 ;  /* 0x0000000f180f7208 */ /* 0x000fe40000000000 */
[----:B------:R-:W-:Y:S02]  /*19a0*/  FSETP.GEU.AND P2, PT, R88, R93, PT ;  /* 0x0000005d5800720b */ /* 0x000fe40003f4e000 */
[----:B------:R-:W-:Y:S02]  /*19b0*/  FSEL R94, R94, R3, !P1 ;  /* 0x000000035e5e7208 */ /* 0x000fe40004800000 */
[----:B------:R-:W-:Y:S02]  /*19c0*/  FSETP.GT.AND P0, PT, R26, R25, PT ;  /* 0x000000191a00720b */ /* 0x000fe40003f04000 */
[----:B------:R-:W-:-:S02]  /*19d0*/  FSEL R93, R93, R88, !P2 ;  /* 0x000000585d5d7208 */ /* 0x000fc40005000000 */
[----:B------:R-:W-:Y:S02]  /*19e0*/  FSETP.GEU.AND P3, PT, R3, R100, PT ;  /* 0x000000640300720b */ /* 0x000fe40003f6e000 */
[----:B------:R-:W-:Y:S02]  /*19f0*/  FSEL R26, R25, R26, P0 ;  /* 0x0000001a191a7208 */ /* 0x000fe40000000000 */
[----:B------:R-:W-:Y:S02]  /*1a00*/  FSETP.GT.AND P2, PT, R98, R95, PT ;  /* 0x0000005f6200720b */ /* 0x000fe40003f44000 */
[----:B------:R-:W-:Y:S02]  /*1a10*/  FSEL R100, R100, R3, !P3 ;  /* 0x0000000364647208 */ /* 0x000fe40005800000 */
[----:B------:R-:W-:Y:S02]  /*1a20*/  FSETP.GT.AND P0, PT, R94, R27, PT ;  /* 0x0000001b5e00720b */ /* 0x000fe40003f04000 */
[----:B------:R-:W-:-:S02]  /*1a30*/  FSEL R98, R95, R98, P2 ;  /* 0x000000625f627208 */ /* 0x000fc40001000000 */
[----:B------:R-:W-:Y:S02]  /*1a40*/  FSETP.GT.AND P1, PT, R93, R96, PT ;  /* 0x000000605d00720b */ /* 0x000fe40003f24000 */
[----:B------:R-:W-:Y:S01]  /*1a50*/  FSEL R94, R27, R94, P0 ;  /* 0x0000005e1b5e7208 */ /* 0x000fe20000000000 */
[C---:B------:R-:W-:Y:S01]  /*1a60*/  FADD R26, R83.reuse, -R26 ;  /* 0x8000001a531a7221 */ /* 0x040fe20000000000 */
[----:B------:R-:W-:Y:S01]  /*1a70*/  FSEL R93, R96, R93, P1 ;  /* 0x0000005d605d7208 */ /* 0x000fe20000800000 */
[----:B------:R-:W-:Y:S01]  /*1a80*/  FADD R98, R83, -R98 ;  /* 0x8000006253627221 */ /* 0x000fe20000000000 */
[----:B------:R-:W-:Y:S01]  /*1a90*/  FSETP.GT.AND P0, PT, R100, R97, PT ;  /* 0x000000616400720b */ /* 0x000fe20003f04000 */
[----:B------:R-:W-:Y:S01]  /*1aa0*/  FADD R15, R88, -R15 ;  /* 0x8000000f580f7221 */ /* 0x000fe20000000000 */
[----:B------:R-:W-:Y:S01]  /*1ab0*/  FMUL R26, R26, R26 ;  /* 0x0000001a1a1a7220 */ /* 0x000fe20000400000 */
[----:B------:R-:W-:Y:S01]  /*1ac0*/  FADD R93, R88, -R93 ;  /* 0x8000005d585d7221 */ /* 0x000fe20000000000 */
[----:B------:R-:W-:Y:S01]  /*1ad0*/  FSEL R100, R97, R100, P0 ;  /* 0x0000006461647208 */ /* 0x000fe20000000000 */
[----:B------:R-:W-:Y:S01]  /*1ae0*/  FMUL R98, R98, R98 ;  /* 0x0000006262627220 */ /* 0x000fe20000400000 */
[----:B------:R-:W-:Y:S01]  /*1af0*/  FFMA R15, R15, R15, R26 ;  /* 0x0000000f0f0f7223 */ /* 0x000fe2000000001a */
[----:B------:R-:W-:-:S02]  /*1b00*/  FADD R94, R3, -R94 ;  /* 0x8000005e035e7221 */ /* 0x000fc40000000000 */
[----:B------:R-:W-:Y:S01]  /*1b10*/  FFMA R93, R93, R93, R98 ;  /* 0x0000005d5d5d7223 */ /* 0x000fe20000000062 */
[----:B------:R-:W-:Y:S01]  /*1b20*/  FADD R100, R3, -R100 ;  /* 0x8000006403647221 */ /* 0x000fe20000000000 */
[----:B------:R-:W-:-:S03]  /*1b30*/  FFMA R15, R94, R94, R15 ;  /* 0x0000005e5e0f7223 */ /* 0x000fc6000000000f */
[----:B------:R-:W-:-:S05]  /*1b40*/  FFMA R93, R100, R100, R93 ;  /* 0x00000064645d7223 */ /* 0x000fca000000005d */
[----:B------:R-:W-:-:S13]  /*1b50*/  FSETP.GEU.AND P0, PT, R15, R93, PT ;  /* 0x0000005d0f00720b */ /* 0x000fda0003f0e000 */
[----:B------:R-:W-:Y:S05]  /*1b60*/  @!P0 BRA `(.L_x_19) ;  /* 0x000000a000008947 */ /* 0x000fea0003800000 */
[-C--:B------:R-:W-:Y:S02]  /*1b70*/  FSETP.GEU.AND P0, PT, R15, R108.reuse, PT ;  /* 0x0000006c0f00720b */ /* 0x080fe40003f0e000 */
[----:B------:R-:W-:Y:S02]  /*1b80*/  FSETP.GEU.AND P1, PT, R93, R108, PT ;  /* 0x0000006c5d00720b */ /* 0x000fe40003f2e000 */
[----:B------:R-:W-:-:S09]  /*1b90*/  MOV R16, R102 ;  /* 0x0000006600107202 */ /* 0x000fd20000000f00 */
[----:B------:R0:W-:Y:S01]  /*1ba0*/  @!P0 STL [R104], R91 ;  /* 0x0000005b68008387 */ /* 0x0001e20000100800 */
[----:B------:R-:W-:Y:S01]  /*1bb0*/  @!P0 MOV R16, R99 ;  /* 0x0000006300108202 */ /* 0x000fe20000000f00 */
[----:B------:R-:W-:Y:S05]  /*1bc0*/  @P1 BRA `(.L_x_17) ;  /* 0x00003a4000001947 */ /* 0x000fea0003800000 */
[C---:B------:R-:W-:Y:S02]  /*1bd0*/  LEA R15, R16.reuse, R1, 0x2 ;  /* 0x00000001100f7211 */ /* 0x040fe400078e10ff */
[----:B------:R-:W-:-:S03]  /*1be0*/  IADD3 R16, R16, 0x1, RZ ;  /* 0x0000000110107810 */ /* 0x000fc60007ffe0ff */
[----:B------:R1:W-:Y:S01]  /*1bf0*/  STL [R15], R101 ;  /* 0x000000650f007387 */ /* 0x0003e20000100800 */
[----:B------:R-:W-:Y:S05]  /*1c00*/  BRA `(.L_x_17) ;  /* 0x00003a0000007947 */ /* 0x000fea0003800000 */
.L_x_19:
        /* <DEDUP_REMOVED lines=10> */
.L_x_18:
[----:B------:R-:W-:-:S05]  /*1cb0*/  LEA R19, R91, R91, 0x1 ;  /* 0x0000005b5b137211 */ /* 0x000fca00078e08ff */
[----:B------:R-:W-:-:S05]  /*1cc0*/  IMAD.WIDE R18, R19, 0x4, R38 ;  /* 0x0000000413127825 */ /* 0x000fca00078e0226 */
[----:B------:R-:W2:Y:S04]  /*1cd0*/  LD.E R27, [R18.64] ;  /* 0x00000010121b7980 */ /* 0x000ea8000c101900 */
[----:B------:R-:W3:Y:S04]  /*1ce0*/  LD.E R95, [R18.64+0x4] ;  /* 0x00000410125f7980 */ /* 0x000ee8000c101900 */
[----:B------:R-:W4:Y:S01]  /*1cf0*/  LD.E R105, [R18.64+0x8] ;  /* 0x0000081012697980 */ /* 0x000f22000c101900 */
[----:B--2---:R-:W-:-:S04]  /*1d00*/  IMAD.WIDE R26, R27, 0xc, R40 ;  /* 0x0000000c1b1a7825 */ /* 0x004fc800078e0228 */
[--C-:B---3--:R-:W-:Y:S01]  /*1d10*/  IMAD.WIDE R94, R95, 0xc, R40.reuse ;  /* 0x0000000c5f5e7825 */ /* 0x108fe200078e0228 */
[----:B------:R-:W2:Y:S03]  /*1d20*/  LD.E R107, [R26.64] ;  /* 0x000000101a6b7980 */ /* 0x000ea6000c101900 */
[----:B----4-:R-:W-:Y:S01]  /*1d30*/  IMAD.WIDE R104, R105, 0xc, R40 ;  /* 0x0000000c69687825 */ /* 0x010fe200078e0228 */
[----:B------:R-:W3:Y:S04]  /*1d40*/  LD.E R110, [R26.64+0x8] ;  /* 0x000008101a6e7980 */ /* 0x000ee8000c101900 */
[----:B------:R-:W2:Y:S04]  /*1d50*/  LD.E R100, [R94.64] ;  /* 0x000000105e647980 */ /* 0x000ea8000c101900 */
[----:B------:R-:W3:Y:S04]  /*1d60*/  LD.E R101, [R104.64+0x8] ;  /* 0x0000081068657980 */ /* 0x000ee8000c101900 */
[----:B------:R-:W4:Y:S04]  /*1d70*/  LD.E R108, [R26.64+0x4] ;  /* 0x000004101a6c7980 */ /* 0x000f28000c101900 */
[----:B------:R-:W5:Y:S04]  /*1d80*/  LD.E R102, [R94.64+0x8] ;  /* 0x000008105e667980 */ /* 0x000f68000c101900 */
[----:B------:R-:W4:Y:S04]  /*1d90*/  LD.E R97, [R104.64] ;  /* 0x0000001068617980 */ /* 0x000f28000c101900 */
[----:B------:R-:W4:Y:S04]  /*1da0*/  LD.E R98, [R104.64+0x4] ;  /* 0x0000041068627980 */ /* 0x000f28000c101900 */
[----:B------:R-:W4:Y:S01]  /*1db0*/  LD.E R99, [R94.64+0x4] ;  /* 0x000004105e637980 */ /* 0x000f22000c101900 */
[----:B------:R-:W-:Y:S01]  /*1dc0*/  BSSY B2, `(.L_x_20) ;  /* 0x0000029000027945 */ /* 0x000fe20003800000 */
[----:B--2---:R-:W-:Y:S01]  /*1dd0*/  FADD R20, R100, -R107 ;  /* 0x8000006b64147221 */ /* 0x004fe20000000000 */
[----:B---3--:R-:W-:-:S04]  /*1de0*/  FADD R23, -R110, R101 ;  /* 0x000000656e177221 */ /* 0x008fc80000000100 */
[----:B------:R-:W-:Y:S01]  /*1df0*/  FMUL R15, R20, R23 ;  /* 0x00000017140f7220 */ /* 0x000fe20000400000 */
[----:B-----5:R-:W-:Y:S01]  /*1e00*/  FADD R24, R102, -R110 ;  /* 0x8000006e66187221 */ /* 0x020fe20000000000 */
[----:B----4-:R-:W-:Y:S01]  /*1e10*/  FADD R22, -R107, R97 ;  /* 0x000000616b167221 */ /* 0x010fe20000000100 */
[----:B------:R-:W-:-:S03]  /*1e20*/  FADD R21, -R108, R98 ;  /* 0x000000626c157221 */ /* 0x000fc60000000100 */
[CC--:B------:R-:W-:Y:S01]  /*1e30*/  FFMA R15, R24.reuse, R22.reuse, -R15 ;  /* 0x00000016180f7223 */ /* 0x0c0fe2000000080f */
[----:B------:R-:W-:Y:S01]  /*1e40*/  FADD R19, R99, -R108 ;  /* 0x8000006c63137221 */ /* 0x000fe20000000000 */
[----:B------:R-:W-:Y:S02]  /*1e50*/  FMUL R18, R24, R21 ;  /* 0x0000001518127220 */ /* 0x000fe40000400000 */
[----:B------:R-:W-:Y:S01]  /*1e60*/  FMUL R26, R15, R15 ;  /* 0x0000000f0f1a7220 */ /* 0x000fe20000400000 */
[C---:B------:R-:W-:Y:S01]  /*1e70*/  FMUL R25, R19.reuse, R22 ;  /* 0x0000001613197220 */ /* 0x040fe20000400000 */
[----:B------:R-:W-:-:S03]  /*1e80*/  FFMA R17, R19, R23, -R18 ;  /* 0x0000001713117223 */ /* 0x000fc60000000812 */
[----:B------:R-:W-:Y:S01]  /*1e90*/  FFMA R18, R20, R21, -R25 ;  /* 0x0000001514127223 */ /* 0x000fe20000000819 */
[----:B------:R-:W-:-:S04]  /*1ea0*/  FFMA R25, R17, R17, R26 ;  /* 0x0000001111197223 */ /* 0x000fc8000000001a */
[----:B------:R-:W-:Y:S01]  /*1eb0*/  FFMA R93, R18, R18, R25 ;  /* 0x00000012125d7223 */ /* 0x000fe20000000019 */
[----:B------:R-:W-:-:S04]  /*1ec0*/  FADD R26, -R99, R98 ;  /* 0x00000062631a7221 */ /* 0x000fc80000000100 */
[----:B------:R-:W-:Y:S01]  /*1ed0*/  IADD3 R94, R93, -0xd000000, RZ ;  /* 0xf30000005d5e7810 */ /* 0x000fe20007ffe0ff */
[----:B------:R-:W-:Y:S01]  /*1ee0*/  FADD R25, -R100, R97 ;  /* 0x0000006164197221 */ /* 0x000fe20000000100 */
[----:B------:R-:W-:Y:S02]  /*1ef0*/  FMUL R26, R26, R26 ;  /* 0x0000001a1a1a7220 */ /* 0x000fe40000400000 */
[----:B------:R-:W-:Y:S01]  /*1f00*/  ISETP.GT.U32.AND P0, PT, R94, 0x727fffff, PT ;  /* 0x727fffff5e00780c */ /* 0x000fe20003f04070 */
[----:B------:R0:W1:Y:S01]  /*1f10*/  MUFU.RSQ R96, R93 ;  /* 0x0000005d00607308 */ /* 0x0000620000001400 */
[----:B------:R-:W-:Y:S01]  /*1f20*/  FFMA R26, R25, R25, R26 ;  /* 0x00000019191a7223 */ /* 0x000fe2000000001a */
[----:B------:R-:W-:Y:S01]  /*1f30*/  FMUL R27, R19, R19 ;  /* 0x00000013131b7220 */ /* 0x000fe20000400000 */
[----:B------:R-:W-:Y:S01]  /*1f40*/  FMUL R25, R21, R21 ;  /* 0x0000001515197220 */ /* 0x000fe20000400000 */
[----:B------:R-:W-:Y:S02]  /*1f50*/  FADD R105, -R102, R101 ;  /* 0x0000006566697221 */ /* 0x000fe40000000100 */
[----:B------:R-:W-:Y:S01]  /*1f60*/  FFMA R27, R20, R20, R27 ;  /* 0x00000014141b7223 */ /* 0x000fe2000000001b */
[----:B------:R-:W-:Y:S01]  /*1f70*/  FFMA R104, R22, R22, R25 ;  /* 0x0000001616687223 */ /* 0x000fe20000000019 */
[----:B------:R-:W-:-:S02]  /*1f80*/  FFMA R105, R105, R105, R26 ;  /* 0x0000006969697223 */ /* 0x000fc4000000001a */
[----:B------:R-:W-:Y:S01]  /*1f90*/  FFMA R103, R24, R24, R27 ;  /* 0x0000001818677223 */ /* 0x000fe2000000001b */
[----:B------:R-:W-:Y:S01]  /*1fa0*/  FFMA R104, R23, R23, R104 ;  /* 0x0000001717687223 */ /* 0x000fe20000000068 */
[----:B------:R-:W-:Y:S05]  /*1fb0*/  @!P0 BRA `(.L_x_21) ;  /* 0x0000005000008947 */ /* 0x000fea0003800000 */
[----:B0-----:R-:W-:Y:S02]  /*1fc0*/  MOV R25, R93 ;  /* 0x0000005d00197202 */ /* 0x001fe40000000f00 */
[----:B------:R-:W-:Y:S02]  /*1fd0*/  MOV R111, 0x1ff0 ;  /* 0x00001ff0006f7802 */ /* 0x000fe40000000f00 */
[----:B-1----:R-:W-:Y:S05]  /*1fe0*/  CALL.REL.NOINC `($__internal_2_$__cuda_sm20_sqrt_rn_f32_slowpath) ;  /* 0x0000af7000007944 */ /* 0x002fea0003c00000 */
[----:B------:R-:W-:Y:S01]  /*1ff0*/  MOV R94, R25 ;  /* 0x00000019005e7202 */ /* 0x000fe20000000f00 */
[----:B------:R-:W-:Y:S05]  /*2000*/  BRA `(.L_x_22) ;  /* 0x0000004000007947 */ /* 0x000fea0003800000 */
.L_x_21:
[----:B01----:R-:W-:Y:S01]  /*2010*/  FMUL.FTZ R94, R93, R96 ;  /* 0x000000605d5e7220 */ /* 0x003fe20000410000 */
[----:B------:R-:W-:-:S03]  /*2020*/  FMUL.FTZ R26, R96, 0.5 ;  /* 0x3f000000601a7820 */ /* 0x000fc60000410000 */
[----:B------:R-:W-:-:S04]  /*2030*/  FFMA R25, -R94, R94, R93 ;  /* 0x0000005e5e197223 */ /* 0x000fc8000000015d */
[----:B------:R-:W-:Y:S02]  /*2040*/  FFMA R94, R25, R26, R94 ;  /* 0x0000001a195e7223 */ /* 0x000fe4000000005e */
.L_x_22:
[----:B------:R-:W-:Y:S05]  /*2050*/  BSYNC B2 ;  /* 0x0000000000027941 */ /* 0x000fea0003800000 */
.L_x_20:
[----:B------:R-:W-:Y:S01]  /*2060*/  FADD R26, R103, R104 ;  /* 0x00000068671a7221 */ /* 0x000fe20000000000 */
[----:B------:R-:W-:Y:S03]  /*2070*/  BSSY B7, `(.L_x_23) ;  /* 0x000000e000077945 */ /* 0x000fe60003800000 */
[----:B------:R-:W-:-:S04]  /*2080*/  FADD R93, R105, R26 ;  /* 0x0000001a695d7221 */ /* 0x000fc80000000000 */
[----:B------:R-:W0:Y:S08]  /*2090*/  MUFU.RCP R25, R93 ;  /* 0x0000005d00197308 */ /* 0x000e300000001000 */
        /* <DEDUP_REMOVED lines=11> */
.L_x_24:
[----:B------:R-:W-:Y:S05]  /*2150*/  BSYNC B7 ;  /* 0x0000000000077941 */ /* 0x000fea0003800000 */
.L_x_23:
[----:B0-----:R-:W-:-:S13]  /*2160*/  FSETP.GEU.AND P0, PT, R25, 9.9999999747524270788e-07, PT ;  /* 0x358637bd1900780b */ /* 0x001fda0003f0e000 */
[----:B------:R-:W-:Y:S05]  /*2170*/  @!P0 BRA `(.L_x_17) ;  /* 0x0000349000008947 */ /* 0x000fea0003800000 */
[----:B------:R-:W-:Y:S01]  /*2180*/  FADD R26, R83, -R108 ;  /* 0x8000006c531a7221 */ /* 0x000fe20000000000 */
[----:B------:R-:W-:Y:S01]  /*2190*/  FADD R25, R88, -R107 ;  /* 0x8000006b58197221 */ /* 0x000fe20000000000 */
[----:B------:R-:W-:Y:S01]  /*21a0*/  FADD R96, R3, -R110 ;  /* 0x8000006e03607221 */ /* 0x000fe20000000000 */
[----:B------:R-:W-:Y:S01]  /*21b0*/  BSSY B7, `(.L_x_25) ;  /* 0x0000086000077945 */ /* 0x000fe20003800000 */
[-C--:B------:R-:W-:Y:S01]  /*21c0*/  FMUL R93, R21, R26.reuse ;  /* 0x0000001a155d7220 */ /* 0x080fe20000400000 */
[----:B------:R-:W-:-:S03]  /*21d0*/  FMUL R27, R19, R26 ;  /* 0x0000001a131b7220 */ /* 0x000fc60000400000 */
[-C--:B------:R-:W-:Y:S01]  /*21e0*/  FFMA R26, R22, R25.reuse, R93 ;  /* 0x00000019161a7223 */ /* 0x080fe2000000005d */
[----:B------:R-:W-:Y:S01]  /*21f0*/  FFMA R25, R20, R25, R27 ;  /* 0x0000001914197223 */ /* 0x000fe2000000001b */
[----:B------:R-:W-:Y:S02]  /*2200*/  MOV R93, RZ ;  /* 0x000000ff005d7202 */ /* 0x000fe40000000f00 */
[-C--:B------:R-:W-:Y:S01]  /*2210*/  FFMA R26, R23, R96.reuse, R26 ;  /* 0x00000060171a7223 */ /* 0x080fe2000000001a */
[----:B------:R-:W-:Y:S01]  /*2220*/  FFMA R25, R24, R96, R25 ;  /* 0x0000006018197223 */ /* 0x000fe20000000019 */
[----:B------:R-:W-:-:S03]  /*2230*/  MOV R27, 0x3f800000 ;  /* 0x3f800000001b7802 */ /* 0x000fc60000000f00 */
[----:B------:R-:W-:Y:S02]  /*2240*/  FSETP.GTU.AND P0, PT, R26, RZ, PT ;  /* 0x000000ff1a00720b */ /* 0x000fe40003f0c000 */
[----:B------:R-:W-:-:S13]  /*2250*/  FSETP.LE.AND P1, PT, R25, RZ, PT ;  /* 0x000000ff1900720b */ /* 0x000fda0003f23000 */
[----:B------:R-:W-:Y:S05]  /*2260*/  @!P0 BRA P1, `(.L_x_26) ;  /* 0x000007a000008947 */ /* 0x000fea0000800000 */
[----:B------:R-:W-:Y:S01]  /*2270*/  FADD R96, R83, -R99 ;  /* 0x8000006353607221 */ /* 0x000fe20000000000 */
[----:B------:R-:W-:-:S03]  /*2280*/  FADD R27, R88, -R100 ;  /* 0x80000064581b7221 */ /* 0x000fc60000000000 */
[-C--:B------:R-:W-:Y:S01]  /*2290*/  FMUL R93, R19, R96.reuse ;  /* 0x00000060135d7220 */ /* 0x080fe20000400000 */
[----:B------:R-:W-:Y:S01]  /*22a0*/  FMUL R95, R21, R96 ;  /* 0x00000060155f7220 */ /* 0x000fe20000400000 */
[----:B------:R-:W-:Y:S02]  /*22b0*/  FADD R96, R3, -R102 ;  /* 0x8000006603607221 */ /* 0x000fe40000000000 */
[-C--:B------:R-:W-:Y:S01]  /*22c0*/  FFMA R93, R20, R27.reuse, R93 ;  /* 0x0000001b145d7223 */ /* 0x080fe2000000005d */
[----:B------:R-:W-:Y:S01]  /*22d0*/  FFMA R112, R22, R27, R95 ;  /* 0x0000001b16707223 */ /* 0x000fe2000000005f */
[----:B------:R-:W-:Y:S02]  /*22e0*/  MOV R27, RZ ;  /* 0x000000ff001b7202 */ /* 0x000fe40000000f00 */
[-C--:B------:R-:W-:Y:S01]  /*22f0*/  FFMA R116, R24, R96.reuse, R93 ;  /* 0x0000006018747223 */ /* 0x080fe2000000005d */
[----:B------:R-:W-:Y:S01]  /*2300*/  FFMA R109, R23, R96, R112 ;  /* 0x00000060176d7223 */ /* 0x000fe20000000070 */
[----:B------:R-:W-:-:S03]  /*2310*/  MOV R93, 0x3f800000 ;  /* 0x3f800000005d7802 */ /* 0x000fc60000000f00 */
[----:B------:R-:W-:Y:S02]  /*2320*/  FSETP.GE.AND P1, PT, R116, RZ, PT ;  /* 0x000000ff7400720b */ /* 0x000fe40003f26000 */
[----:B------:R-:W-:-:S13]  /*2330*/  FSETP.GTU.AND P0, PT, R109, R116, PT ;  /* 0x000000746d00720b */ /* 0x000fda0003f0c000 */
[----:B------:R-:W-:Y:S05]  /*2340*/  @!P0 BRA P1, `(.L_x_26) ;  /* 0x000006c000008947 */ /* 0x000fea0000800000 */
[----:B------:R-:W-:Y:S01]  /*2350*/  FMUL R96, R26, R116 ;  /* 0x000000741a607220 */ /* 0x000fe20000400000 */
[----:B------:R-:W-:-:S03]  /*2360*/  FSETP.LE.AND P1, PT, R116, RZ, PT ;  /* 0x000000ff7400720b */ /* 0x000fc60003f23000 */
[----:B------:R-:W-:-:S05]  /*2370*/  FFMA R96, R25, R109, -R96 ;  /* 0x0000006d19607223 */ /* 0x000fca0000000860 */
[----:B------:R-:W-:-:S04]  /*2380*/  FSETP.GTU.AND P0, PT, R96, RZ, PT ;  /* 0x000000ff6000720b */ /* 0x000fc80003f0c000 */
[----:B------:R-:W-:-:S13]  /*2390*/  FSETP.GE.AND P0, PT, R25, RZ, !P0 ;  /* 0x000000ff1900720b */ /* 0x000fda0004706000 */
[----:B------:R-:W-:Y:S05]  /*23a0*/  @P0 BRA P1, `(.L_x_27) ;  /* 0x0000056000000947 */ /* 0x000fea0000800000 */
        /* <DEDUP_REMOVED lines=10> */
[----:B------:R-:W-:-:S04]  /*2450*/  MOV R93, RZ ;  /* 0x000000ff005d7202 */ /* 0x000fc80000000f00 */
[----:B------:R-:W-:Y:S02]  /*2460*/  FSETP.GTU.AND P0, PT, R118, R95, PT ;  /* 0x0000005f7600720b */ /* 0x000fe40003f0c000 */
[----:B------:R-:W-:-:S13]  /*2470*/  FSETP.GE.AND P1, PT, R95, RZ, PT ;  /* 0x000000ff5f00720b */ /* 0x000fda0003f26000 */
[----:B------:R-:W-:Y:S05]  /*2480*/  @!P0 BRA P1, `(.L_x_26) ;  /* 0x0000058000008947 */ /* 0x000fea0000800000 */
[----:B------:R-:W-:Y:S01]  /*2490*/  FMUL R25, R25, R95 ;  /* 0x0000005f19197220 */ /* 0x000fe20000400000 */
[----:B------:R-:W-:-:S03]  /*24a0*/  FSETP.LE.AND P1, PT, R95, RZ, PT ;  /* 0x000000ff5f00720b */ /* 0x000fc60003f23000 */
[----:B------:R-:W-:-:S05]  /*24b0*/  FFMA R120, R26, R118, -R25 ;  /* 0x000000761a787223 */ /* 0x000fca0000000819 */
[----:B------:R-:W-:-:S04]  /*24c0*/  FSETP.GTU.AND P0, PT, R120, RZ, PT ;  /* 0x000000ff7800720b */ /* 0x000fc80003f0c000 */
[----:B------:R-:W-:-:S13]  /*24d0*/  FSETP.GE.AND P0, PT, R26, RZ, !P0 ;  /* 0x000000ff1a00720b */ /* 0x000fda0004706000 */
[----:B------:R-:W-:Y:S05]  /*24e0*/  @P0 BRA P1, `(.L_x_28) ;  /* 0x000002f000000947 */ /* 0x000fea0000800000 */
[----:B------:R-:W-:Y:S01]  /*24f0*/  FMUL R25, R109, R118 ;  /* 0x000000766d197220 */ /* 0x000fe20000400000 */
[----:B------:R-:W-:-:S03]  /*2500*/  FADD R118, R118, -R95 ;  /* 0x8000005f76767221 */ /* 0x000fc60000000000 */
[C---:B------:R-:W-:Y:S01]  /*2510*/  FFMA R27, R116.reuse, R95, -R25 ;  /* 0x0000005f741b7223 */ /* 0x040fe20000000819 */
[----:B------:R-:W-:Y:S01]  /*2520*/  FADD R25, -R116, R109 ;  /* 0x0000006d74197221 */ /* 0x000fe20000000100 */
[----:B------:R-:W-:-:S03]  /*2530*/  FSETP.GE.AND P1, PT, R118, RZ, PT ;  /* 0x000000ff7600720b */ /* 0x000fc60003f26000 */
[----:B------:R-:W-:-:S04]  /*2540*/  FSETP.GTU.AND P0, PT, R27, RZ, PT ;  /* 0x000000ff1b00720b */ /* 0x000fc80003f0c000 */
[----:B------:R-:W-:-:S13]  /*2550*/  FSETP.GE.AND P0, PT, R25, RZ, !P0 ;  /* 0x000000ff1900720b */ /* 0x000fda0004706000 */
[----:B------:R-:W-:Y:S05]  /*2560*/  @P0 BRA P1, `(.L_x_29) ;  /* 0x0000014000000947 */ /* 0x000fea0000800000 */
[----:B------:R-:W-:Y:S01]  /*2570*/  FADD R25, R120, R27 ;  /* 0x0000001b78197221 */ /* 0x000fe20000000000 */
[----:B------:R-:W-:Y:S03]  /*2580*/  BSSY B3, `(.L_x_30) ;  /* 0x000000e000037945 */ /* 0x000fe60003800000 */
[----:B------:R-:W-:-:S05]  /*2590*/  FADD R26, R96, R25 ;  /* 0x00000019601a7221 */ /* 0x000fca0000000000 */
[----:B------:R-:W-:-:S04]  /*25a0*/  IADD3 R25, R26, 0x1800000, RZ ;  /* 0x018000001a197810 */ /* 0x000fc80007ffe0ff */
[----:B------:R-:W-:-:S04]  /*25b0*/  LOP3.LUT R25, R25, 0x7f800000, RZ, 0xc0, !PT ;  /* 0x7f80000019197812 */ /* 0x000fc800078ec0ff */
[----:B------:R-:W-:-:S13]  /*25c0*/  ISETP.GT.U32.AND P0, PT, R25, 0x1ffffff, PT ;  /* 0x01ffffff1900780c */ /* 0x000fda0003f04070 */
[----:B------:R-:W-:Y:S05]  /*25d0*/  @P0 BRA `(.L_x_31) ;  /* 0x0000004000000947 */ /* 0x000fea0003800000 */
[----:B------:R-:W-:Y:S02]  /*25e0*/  MOV R111, 0x2600 ;  /* 0x00002600006f7802 */ /* 0x000fe40000000f00 */
[----:B------:R-:W-:Y:S05]  /*25f0*/  CALL.REL.NOINC `($__internal_1_$__cuda_sm20_rcp_rn_f32_slowpath) ;  /* 0x0000a60000007944 */ /* 0x000fea0003c00000 */
[----:B------:R-:W-:Y:S01]  /*2600*/  MOV R27, R25 ;  /* 0x00000019001b7202 */ /* 0x000fe20000000f00 */
[----:B------:R-:W-:Y:S05]  /*2610*/  BRA `(.L_x_32) ;  /* 0x0000004000007947 */ /* 0x000fea0003800000 */
.L_x_31:
[----:B------:R-:W0:Y:S02]  /*2620*/  MUFU.RCP R27, R26 ;  /* 0x0000001a001b7308 */ /* 0x000e240000001000 */
[----:B0-----:R-:W-:-:S04]  /*2630*/  FFMA R25, R26, R27, -1 ;  /* 0xbf8000001a197423 */ /* 0x001fc8000000001b */
[----:B------:R-:W-:-:S04]  /*2640*/  FADD.FTZ R26, -R25, -RZ ;  /* 0x800000ff191a7221 */ /* 0x000fc80000010100 */
[----:B------:R-:W-:Y:S02]  /*2650*/  FFMA R27, R27, R26, R27 ;  /* 0x0000001a1b1b7223 */ /* 0x000fe4000000001b */
.L_x_32:
[----:B------:R-:W-:Y:S05]  /*2660*/  BSYNC B3 ;  /* 0x0000000000037941 */ /* 0x000fea0003800000 */
.L_x_30:
[----:B------:R-:W-:-:S04]  /*2670*/  FMUL R93, R120, R27 ;  /* 0x0000001b785d7220 */ /* 0x000fc80000400000 */
[----:B------:R-:W-:-:S04]  /*2680*/  FADD R25, -R93, 1 ;  /* 0x3f8000005d197421 */ /* 0x000fc80000000100 */
[----:B------:R-:W-:Y:S01]  /*2690*/  FFMA R27, -R96, R27, R25 ;  /* 0x0000001b601b7223 */ /* 0x000fe20000000119 */
[----:B------:R-:W-:Y:S05]  /*26a0*/  BRA `(.L_x_26) ;  /* 0x0000036000007947 */ /* 0x000fea0003800000 */
.L_x_29:
[----:B------:R-:W-:Y:S01]  /*26b0*/  FADD R118, R25, R118 ;  /* 0x0000007619767221 */ /* 0x000fe20000000000 */
[----:B------:R-:W-:Y:S03]  /*26c0*/  BSSY B8, `(.L_x_33) ;  /* 0x000000d000087945 */ /* 0x000fe60003800000 */
        /* <DEDUP_REMOVED lines=9> */
[----:B------:R-:W-:Y:S02]  /*2760*/  MOV R109, 0x2780 ;  /* 0x00002780006d7802 */ /* 0x000fe40000000f00 */
[----:B------:R-:W-:Y:S05]  /*2770*/  CALL.REL.NOINC `($__internal_3_$__cuda_sm3x_div_rn_noftz_f32_slowpath) ;  /* 0x0000a95000007944 */ /* 0x000fea0003c00000 */
[----:B0-----:R-:W-:Y:S02]  /*2780*/  MOV R27, R25 ;  /* 0x00000019001b7202 */ /* 0x001fe40000000f00 */
.L_x_34:
[----:B------:R-:W-:Y:S05]  /*2790*/  BSYNC B8 ;  /* 0x0000000000087941 */ /* 0x000fea0003800000 */
.L_x_33:
[----:B------:R-:W-:-:S04]  /*27a0*/  FADD R93, -R27, 1 ;  /* 0x3f8000001b5d7421 */ /* 0x000fc80000000100 */
[----:B------:R-:W-:-:S04]  /*27b0*/  FADD R26, -R93, 1 ;  /* 0x3f8000005d1a7421 */ /* 0x000fc80000000100 */
[----:B------:R-:W-:Y:S01]  /*27c0*/  FADD R27, R26, -R27 ;  /* 0x8000001b1a1b7221 */ /* 0x000fe20000000000 */
[----:B------:R-:W-:Y:S05]  /*27d0*/  BRA `(.L_x_26) ;  /* 0x0000023000007947 */ /* 0x000fea0003800000 */
.L_x_28:
[----:B------:R-:W-:Y:S01]  /*27e0*/  FADD R95, R26, -R95 ;  /* 0x8000005f1a5f7221 */ /* 0x000fe20000000000 */
[----:B------:R-:W-:Y:S01]  /*27f0*/  BSSY B8, `(.L_x_35) ;  /* 0x000000f000087945 */ /* 0x000fe20003800000 */
[----:B------:R-:W-:Y:S02]  /*2800*/  MOV R93, RZ ;  /* 0x000000ff005d7202 */ /* 0x000fe40000000f00 */
        /* <DEDUP_REMOVED lines=13> */
.L_x_36:
[----:B------:R-:W-:Y:S05]  /*28e0*/  BSYNC B8 ;  /* 0x0000000000087941 */ /* 0x000fea0003800000 */
.L_x_35:
[----:B------:R-:W-:Y:S01]  /*28f0*/  FADD R27, -R27, 1 ;  /* 0x3f8000001b1b7421 */ /* 0x000fe20000000100 */
[----:B------:R-:W-:Y:S05]  /*2900*/  BRA `(.L_x_26) ;  /* 0x0000010000007947 */ /* 0x000fea0003800000 */
.L_x_27:
[----:B------:R-:W-:Y:S01]  /*2910*/  FADD R116, R25, -R116 ;  /* 0x8000007419747221 */ /* 0x000fe20000000000 */
        /* <DEDUP_REMOVED lines=13> */
.L_x_38:
[----:B------:R-:W-:Y:S05]  /*29f0*/  BSYNC B8 ;  /* 0x0000000000087941 */ /* 0x000fea0003800000 */
.L_x_37:
[----:B------:R-:W-:Y:S02]  /*2a00*/  FADD R27, -R93, 1 ;  /* 0x3f8000005d1b7421 */ /* 0x000fe40000000100 */
.L_x_26:
[----:B------:R-:W-:Y:S05]  /*2a10*/  BSYNC B7 ;  /* 0x0000000000077941 */ /* 0x000fea0003800000 */
.L_x_25:
[----:B------:R-:W-:Y:S01]  /*2a20*/  FADD R26, -R27, 1 ;  /* 0x3f8000001b1a7421 */ /* 0x000fe20000000100 */
[-C--:B------:R-:W-:Y:S01]  /*2a30*/  FMUL R25, R99, R93.reuse ;  /* 0x0000005d63197220 */ /* 0x080fe20000400000 */
[----:B------:R-:W-:Y:S01]  /*2a40*/  FMUL R96, R100, R93 ;  /* 0x0000005d64607220 */ /* 0x000fe20000400000 */
[----:B------:R-:W-:Y:S01]  /*2a50*/  BSSY B2, `(.L_x_39) ;  /* 0x000001c000027945 */ /* 0x000fe20003800000 */
[----:B------:R-:W-:Y:S01]  /*2a60*/  FADD R95, R26, -R93 ;  /* 0x8000005d1a5f7221 */ /* 0x000fe20000000000 */
[----:B------:R-:W-:Y:S01]  /*2a70*/  FFMA R109, R108, R27, R25 ;  /* 0x0000001b6c6d7223 */ /* 0x000fe20000000019 */
[----:B------:R-:W-:Y:S01]  /*2a80*/  FMUL R25, R102, R93 ;  /* 0x0000005d66197220 */ /* 0x000fe20000400000 */
[----:B------:R-:W-:Y:S01]  /*2a90*/  FFMA R96, R107, R27, R96 ;  /* 0x0000001b6b607223 */ /* 0x000fe20000000060 */
[----:B------:R-:W-:Y:S01]  /*2aa0*/  FFMA R117, R92, 0.0010000000474974513054, R13 ;  /* 0x3a83126f5c757823 */ /* 0x000fe2000000000d */
[----:B------:R-:W-:Y:S01]  /*2ab0*/  FFMA R114, R98, R95, R109 ;  /* 0x0000005f62727223 */ /* 0x000fe2000000006d */
[----:B------:R-:W-:Y:S01]  /*2ac0*/  FFMA R26, R110, R27, R25 ;  /* 0x0000001b6e1a7223 */ /* 0x000fe20000000019 */
[----:B------:R-:W-:-:S02]  /*2ad0*/  FFMA R113, R97, R95, R96 ;  /* 0x0000005f61717223 */ /* 0x000fc40000000060 */
[----:B------:R-:W-:Y:S01]  /*2ae0*/  FADD R27, -R83, R114 ;  /* 0x00000072531b7221 */ /* 0x000fe20000000100 */
[----:B------:R-:W-:Y:S01]  /*2af0*/  FFMA R115, R101, R95, R26 ;  /* 0x0000005f65737223 */ /* 0x000fe2000000001a */
[----:B------:R-:W-:Y:S02]  /*2b00*/  FADD R25, -R88, R113 ;  /* 0x0000007158197221 */ /* 0x000fe40000000100 */
[----:B------:R-:W-:Y:S01]  /*2b10*/  FMUL R96, R27, R27 ;  /* 0x0000001b1b607220 */ /* 0x000fe20000400000 */
[----:B------:R-:W-:-:S03]  /*2b20*/  FADD R26, -R3, R115 ;  /* 0x00000073031a7221 */ /* 0x000fc60000000100 */
[----:B------:R-:W-:-:S04]  /*2b30*/  FFMA R25, R25, R25, R96 ;  /* 0x0000001919197223 */ /* 0x000fc80000000060 */
[----:B------:R-:W-:-:S04]  /*2b40*/  FFMA R25, R26, R26, R25 ;  /* 0x0000001a1a197223 */ /* 0x000fc80000000019 */
[----:B------:R0:W1:Y:S01]  /*2b50*/  MUFU.RSQ R26, R25 ;  /* 0x00000019001a7308 */ /* 0x0000620000001400 */
[----:B------:R-:W-:-:S04]  /*2b60*/  IADD3 R27, R25, -0xd000000, RZ ;  /* 0xf3000000191b7810 */ /* 0x000fc80007ffe0ff */
[----:B------:R-:W-:-:S13]  /*2b70*/  ISETP.GT.U32.AND P0, PT, R27, 0x727fffff, PT ;  /* 0x727fffff1b00780c */ /* 0x000fda0003f04070 */
[----:B------:R-:W-:Y:S05]  /*2b80*/  @!P0 BRA `(.L_x_40) ;  /* 0x0000004000008947 */ /* 0x000fea0003800000 */
[----:B01----:R-:W-:Y:S02]  /*2b90*/  MOV R111, 0x2bb0 ;  /* 0x00002bb0006f7802 */ /* 0x003fe40000000f00 */
[----:B------:R-:W-:Y:S05]  /*2ba0*/  CALL.REL.NOINC `($__internal_2_$__cuda_sm20_sqrt_rn_f32_slowpath) ;  /* 0x0000a3b000007944 */ /* 0x000fea0003c00000 */
[----:B------:R-:W-:Y:S01]  /*2bb0*/  MOV R96, R25 ;  /* 0x0000001900607202 */ /* 0x000fe20000000f00 */
[----:B------:R-:W-:Y:S05]  /*2bc0*/  BRA `(.L_x_41) ;  /* 0x0000004000007947 */ /* 0x000fea0003800000 */
.L_x_40:
[----:B01----:R-:W-:Y:S01]  /*2bd0*/  FMUL.FTZ R96, R25, R26 ;  /* 0x0000001a19607220 */ /* 0x003fe20000410000 */
[----:B------:R-:W-:-:S03]  /*2be0*/  FMUL.FTZ R26, R26, 0.5 ;  /* 0x3f0000001a1a7820 */ /* 0x000fc60000410000 */
[----:B------:R-:W-:-:S04]  /*2bf0*/  FFMA R25, -R96, R96, R25 ;  /* 0x0000006060197223 */ /* 0x000fc80000000119 */
[----:B------:R-:W-:Y:S02]  /*2c00*/  FFMA R96, R25, R26, R96 ;  /* 0x0000001a19607223 */ /* 0x000fe40000000060 */
.L_x_41:
[----:B------:R-:W-:Y:S05]  /*2c10*/  BSYNC B2 ;  /* 0x0000000000027941 */ /* 0x000fea0003800000 */
.L_x_39:
[----:B------:R-:W-:-:S13]  /*2c20*/  FSETP.GEU.AND P0, PT, R96, R117, PT ;  /* 0x000000756000720b */ /* 0x000fda0003f0e000 */
[----:B------:R-:W-:Y:S05]  /*2c30*/  @P0 BRA `(.L_x_17) ;  /* 0x000029d000000947 */ /* 0x000fea0003800000 */
[--C-:B------:R-:W-:Y:S01]  /*2c40*/  FADD R112, -R108, R114.reuse ;  /* 0x000000726c707221 */ /* 0x100fe20000000100 */
[----:B------:R-:W-:Y:S01]  /*2c50*/  FADD R108, -R107, R113 ;  /* 0x000000716b6c7221 */ /* 0x000fe20000000100 */
[----:B------:R-:W-:Y:S01]  /*2c60*/  FADD R110, -R110, R115 ;  /* 0x000000736e6e7221 */ /* 0x000fe20000000100 */
[----:B------:R-:W-:Y:S01]  /*2c70*/  FADD R26, -R98, R114 ;  /* 0x00000072621a7221 */ /* 0x000fe20000000100 */
[----:B------:R-:W-:Y:S01]  /*2c80*/  FMUL R25, R112, R112 ;  /* 0x0000007070197220 */ /* 0x000fe20000400000 */
[----:B------:R-:W-:Y:S02]  /*2c90*/  BSSY B7, `(.L_x_42) ;  /* 0x000021c000077945 */ /* 0x000fe40003800000 */
[----:B------:R-:W-:Y:S01]  /*2ca0*/  FMUL R26, R26, R26 ;  /* 0x0000001a1a1a7220 */ /* 0x000fe20000400000 */
[----:B------:R-:W-:-:S04]  /*2cb0*/  FFMA R25, R108, R108, R25 ;  /* 0x0000006c6c197223 */ /* 0x000fc80000000019 */
[----:B------:R-:W-:Y:S01]  /*2cc0*/  FFMA R27, R110, R110, R25 ;  /* 0x0000006e6e1b7223 */ /* 0x000fe20000000019 */
[----:B------:R-:W-:-:S04]  /*2cd0*/  FADD R25, -R97, R113 ;  /* 0x0000007161197221 */ /* 0x000fc80000000100 */
[----:B------:R-:W-:Y:S01]  /*2ce0*/  FSETP.GEU.AND P0, PT, R27, R14, PT ;  /* 0x0000000e1b00720b */ /* 0x000fe20003f0e000 */
[----:B------:R-:W-:Y:S01]  /*2cf0*/  FFMA R26, R25, R25, R26 ;  /* 0x00000019191a7223 */ /* 0x000fe2000000001a */
[----:B------:R-:W-:-:S04]  /*2d00*/  FADD R25, -R101, R115 ;  /* 0x0000007365197221 */ /* 0x000fc80000000100 */
[----:B------:R-:W-:-:S07]  /*2d10*/  FFMA R109, R25, R25, R26 ;  /* 0x00000019196d7223 */ /* 0x000fce000000001a */
[----:B------:R-:W-:Y:S05]  /*2d20*/  @!P0 BRA `(.L_x_43) ;  /* 0x0000171000008947 */ /* 0x000fea0003800000 */
[----:B------:R-:W-:Y:S01]  /*2d30*/  FADD R114, -R99, R114 ;  /* 0x0000007263727221 */ /* 0x000fe20000000100 */
[----:B------:R-:W-:Y:S01]  /*2d40*/  FADD R26, -R100, R113 ;  /* 0x00000071641a7221 */ /* 0x000fe20000000100 */
[----:B------:R-:W-:Y:S02]  /*2d50*/  FADD R116, -R102, R115 ;  /* 0x0000007366747221 */ /* 0x000fe40000000100 */
[----:B------:R-:W-:-:S04]  /*2d60*/  FMUL R25, R114, R114 ;  /* 0x0000007272197220 */ /* 0x000fc80000400000 */
[----:B------:R-:W-:-:S04]  /*2d70*/  FFMA R25, R26, R26, R25 ;  /* 0x0000001a1a197223 */ /* 0x000fc80000000019 */
[----:B------:R-:W-:-:S05]  /*2d80*/  FFMA R107, R116, R116, R25 ;  /* 0x00000074746b7223 */ /* 0x000fca0000000019 */
[----:B------:R-:W-:-:S13]  /*2d90*/  FSETP.GEU.AND P0, PT, R107, R14, PT ;  /* 0x0000000e6b00720b */ /* 0x000fda0003f0e000 */
[----:B------:R-:W-:Y:S05]  /*2da0*/  @!P0 BRA `(.L_x_44) ;  /* 0x00000c4000008947 */ /* 0x000fea0003800000 */
[----:B------:R-:W-:-:S13]  /*2db0*/  FSETP.GEU.AND P0, PT, R109, R14, PT ;  /* 0x0000000e6d00720b */ /* 0x000fda0003f0e000 */
[----:B------:R-:W-:Y:S05]  /*2dc0*/  @!P0 BRA `(.L_x_45) ;  /* 0x000001b000008947 */ /* 0x000fea0003800000 */
[----:B------:R-:W-:Y:S01]  /*2dd0*/  FADD R25, -R99, R98 ;  /* 0x0000006263197221 */ /* 0x000fe20000000100 */
[----:B------:R-:W-:Y:S01]  /*2de0*/  FADD R100, -R100, R97 ;  /* 0x0000006164647221 */ /* 0x000fe20000000100 */
[----:B------:R-:W-:Y:S01]  /*2df0*/  FMUL R19, R19, R112 ;  /* 0x0000007013137220 */ /* 0x000fe20000400000 */
[----:B------:R-:W-:Y:S01]  /*2e00*/  FADD R102, -R102, R101 ;  /* 0x0000006566667221 */ /* 0x000fe20000000100 */
[----:B------:R-:W-:Y:S01]  /*2e10*/  FMUL R25, R25, R114 ;  /* 0x0000007219197220 */ /* 0x000fe20000400000 */
[----:B------:R-:W-:Y:S01]  /*2e20*/  FMUL R21, R21, R112 ;  /* 0x0000007015157220 */ /* 0x000fe20000400000 */
[----:B------:R-:W-:Y:S02]  /*2e30*/  FFMA R19, R20, R108, R19 ;  /* 0x0000006c14137223 */ /* 0x000fe40000000013 */
[----:B------:R-:W-:Y:S01]  /*2e40*/  FFMA R25, R100, R26, R25 ;  /* 0x0000001a64197223 */ /* 0x000fe20000000019 */
[----:B------:R-:W-:Y:S01]  /*2e50*/  FFMA R22, R22, R108, R21 ;  /* 0x0000006c16167223 */ /* 0x000fe20000000015 */
[----:B------:R-:W-:-:S02]  /*2e60*/  FFMA R19, R24, R110, R19 ;  /* 0x0000006e18137223 */ /* 0x000fc40000000013 */
[----:B------:R-:W-:Y:S01]  /*2e70*/  FFMA R25, R102, R116, R25 ;  /* 0x0000007466197223 */ /* 0x000fe20000000019 */
[----:B------:R-:W-:Y:S01]  /*2e80*/  FFMA R22, R23, R110, R22 ;  /* 0x0000006e17167223 */ /* 0x000fe20000000016 */
[----:B------:R-:W-:Y:S02]  /*2e90*/  FMUL R20, R19, R19 ;  /* 0x0000001313147220 */ /* 0x000fe40000400000 */
[----:B------:R-:W-:Y:S01]  /*2ea0*/  FMUL R24, R25, R25 ;  /* 0x0000001919187220 */ /* 0x000fe20000400000 */
[----:B------:R-:W-:Y:S01]  /*2eb0*/  FMUL R19, R22, R22 ;  /* 0x0000001616137220 */ /* 0x000fe20000400000 */
[----:B------:R-:W-:Y:S01]  /*2ec0*/  FFMA R20, R103, R27, -R20 ;  /* 0x0000001b67147223 */ /* 0x000fe20000000814 */
[C---:B------:R-:W-:Y:S01]  /*2ed0*/  FMUL R103, R14.reuse, R103 ;  /* 0x000000670e677220 */ /* 0x040fe20000400000 */
[----:B------:R-:W-:Y:S01]  /*2ee0*/  FFMA R24, R105, R107, -R24 ;  /* 0x0000006b69187223 */ /* 0x000fe20000000818 */
[----:B------:R-:W-:Y:S01]  /*2ef0*/  FMUL R105, R14, R105 ;  /* 0x000000690e697220 */ /* 0x000fe20000400000 */
[----:B------:R-:W-:Y:S01]  /*2f00*/  FFMA R19, R104, R27, -R19 ;  /* 0x0000001b68137223 */ /* 0x000fe20000000813 */
[----:B------:R-:W-:-:S03]  /*2f10*/  FMUL R104, R14, R104 ;  /* 0x000000680e687220 */ /* 0x000fc60000400000 */
[----:B------:R-:W-:-:S04]  /*2f20*/  FSETP.GEU.AND P0, PT, R24, R105, PT ;  /* 0x000000691800720b */ /* 0x000fc80003f0e000 */
[----:B------:R-:W-:Y:S02]  /*2f30*/  FSETP.LT.OR P0, PT, R20, R103, !P0 ;  /* 0x000000671400720b */ /* 0x000fe40004701400 */
[----:B------:R-:W-:Y:S02]  /*2f40*/  MOV R20, 0x40490fdb ;  /* 0x40490fdb00147802 */ /* 0x000fe40000000f00 */
[----:B------:R-:W-:-:S04]  /*2f50*/  FSETP.LT.OR P0, PT, R19, R104, P0 ;  /* 0x000000681300720b */ /* 0x000fc80000701400 */
[----:B------:R-:W-:Y:S01]  /*2f60*/  FSEL R20, R20, 6.2831854820251464844, P0 ;  /* 0x40c90fdb14147808 */ /* 0x000fe20000000000 */
[----:B------:R-:W-:Y:S05]  /*2f70*/  BRA `(.L_x_46) ;  /* 0x00001ed000007947 */ /* 0x000fea0003800000 */
.L_x_45:
[----:B------:R-:W-:Y:S01]  /*2f80*/  IADD3 R19, R104, -0xd000000, RZ ;  /* 0xf300000068137810 */ /* 0x000fe20007ffe0ff */
[----:B------:R0:W1:Y:S01]  /*2f90*/  MUFU.RSQ R25, R104 ;  /* 0x0000006800197308 */ /* 0x0000620000001400 */
[----:B------:R-:W-:Y:S02]  /*2fa0*/  BSSY B2, `(.L_x_47) ;  /* 0x000000c000027945 */ /* 0x000fe40003800000 */
[----:B------:R-:W-:-:S13]  /*2fb0*/  ISETP.GT.U32.AND P0, PT, R19, 0x727fffff, PT ;  /* 0x727fffff1300780c */ /* 0x000fda0003f04070 */
[----:B------:R-:W-:Y:S05]  /*2fc0*/  @!P0 BRA `(.L_x_48) ;  /* 0x0000005000008947 */ /* 0x000fea0003800000 */
[----:B01----:R-:W-:Y:S02]  /*2fd0*/  MOV R25, R104 ;  /* 0x0000006800197202 */ /* 0x003fe40000000f00 */
[----:B------:R-:W-:Y:S02]  /*2fe0*/  MOV R111, 0x3000 ;  /* 0x00003000006f7802 */ /* 0x000fe40000000f00 */
[----:B------:R-:W-:Y:S05]  /*2ff0*/  CALL.REL.NOINC `($__internal_2_$__cuda_sm20_sqrt_rn_f32_slowpath) ;  /* 0x00009f6000007944 */ /* 0x000fea0003c00000 */
[----:B------:R-:W-:Y:S01]  /*3000*/  MOV R20, R25 ;  /* 0x0000001900147202 */ /* 0x000fe20000000f00 */
[----:B------:R-:W-:Y:S05]  /*3010*/  BRA `(.L_x_49) ;  /* 0x0000004000007947 */ /* 0x000fea0003800000 */
.L_x_48:
[----:B01----:R-:W-:Y:S01]  /*3020*/  FMUL.FTZ R19, R104, R25 ;  /* 0x0000001968137220 */ /* 0x003fe20000410000 */
[----:B------:R-:W-:-:S03]  /*3030*/  FMUL.FTZ R24, R25, 0.5 ;  /* 0x3f00000019187820 */ /* 0x000fc60000410000 */
[----:B------:R-:W-:-:S04]  /*3040*/  FFMA R20, -R19, R19, R104 ;  /* 0x0000001313147223 */ /* 0x000fc80000000168 */
[----:B------:R-:W-:Y:S02]  /*3050*/  FFMA R20, R20, R24, R19 ;  /* 0x0000001814147223 */ /* 0x000fe40000000013 */
.L_x_49:
[----:B------:R-:W-:Y:S05]  /*3060*/  BSYNC B2 ;  /* 0x0000000000027941 */ /* 0x000fea0003800000 */
.L_x_47:
[----:B------:R-:W-:Y:S01]  /*3070*/  FSETP.GT.AND P0, PT, R20, RZ, PT ;  /* 0x000000ff1400720b */ /* 0x000fe20003f04000 */
[----:B------:R-:W-:Y:S01]  /*3080*/  BSSY B8, `(.L_x_50) ;  /* 0x0000033000087945 */ /* 0x000fe20003800000 */
[----:B------:R-:W-:Y:S02]  /*3090*/  MOV R19, RZ ;  /* 0x000000ff00137202 */ /* 0x000fe40000000f00 */
[----:B------:R-:W-:Y:S02]  /*30a0*/  MOV R24, RZ ;  /* 0x000000ff00187202 */ /* 0x000fe40000000f00 */
[----:B------:R-:W-:Y:S02]  /*30b0*/  MOV R103, RZ ;  /* 0x000000ff00677202 */ /* 0x000fe40000000f00 */
[----:B------:R-:W-:-:S05]  /*30c0*/  MOV R104, RZ ;  /* 0x000000ff00687202 */ /* 0x000fca0000000f00 */
[----:B------:R-:W-:Y:S05]  /*30d0*/  @!P0 BRA `(.L_x_51) ;  /* 0x000002d000008947 */ /* 0x000fea0003800000 */
[----:B------:R-:W0:Y:S01]  /*30e0*/  MUFU.RCP R25, R20 ;  /* 0x0000001400197308 */ /* 0x000e220000001000 */
[----:B------:R-:W-:Y:S07]  /*30f0*/  BSSY B9, `(.L_x_52) ;  /* 0x000000d000097945 */ /* 0x000fee0003800000 */
[----:B------:R-:W1:Y:S01]  /*3100*/  FCHK P0, -R23, R20 ;  /* 0x0000001417007302 */ /* 0x000e620000000100 */
[----:B0-----:R-:W-:-:S04]  /*3110*/  FFMA R24, R25, -R20, 1 ;  /* 0x3f80000019187423 */ /* 0x001fc80000000814 */
[----:B------:R-:W-:-:S04]  /*3120*/  FFMA R24, R25, R24, R25 ;  /* 0x0000001819187223 */ /* 0x000fc80000000019 */
[----:B------:R-:W-:-:S04]  /*3130*/  FFMA R25, -R23, R24, RZ ;  /* 0x0000001817197223 */ /* 0x000fc800000001ff */
[----:B------:R-:W-:-:S04]  /*3140*/  FFMA R26, R25, -R20, -R23 ;  /* 0x80000014191a7223 */ /* 0x000fc80000000817 */
[----:B------:R-:W-:Y:S01]  /*3150*/  FFMA R104, R24, R26, R25 ;  /* 0x0000001a18687223 */ /* 0x000fe20000000019 */
[----:B-1----:R-:W-:Y:S05]  /*3160*/  @!P0 BRA `(.L_x_53) ;  /* 0x0000005000008947 */ /* 0x002fea0003800000 */
[----:B------:R-:W-:Y:S01]  /*3170*/  FADD R25, -R23, -RZ ;  /* 0x800000ff17197221 */ /* 0x000fe20000000100 */
[----:B------:R-:W-:Y:S02]  /*3180*/  MOV R26, R20 ;  /* 0x00000014001a7202 */ /* 0x000fe40000000f00 */
[----:B------:R-:W-:Y:S02]  /*3190*/  MOV R109, 0x31b0 ;  /* 0x000031b0006d7802 */ /* 0x000fe40000000f00 */
[----:B------:R-:W-:Y:S05]  /*31a0*/  CALL.REL.NOINC `($__internal_3_$__cuda_sm3x_div_rn_noftz_f32_slowpath) ;  /* 0x00009f2000007944 */ /* 0x000fea0003c00000 */
[----:B0-----:R-:W-:Y:S02]  /*31b0*/  MOV R104, R25 ;  /* 0x0000001900687202 */ /* 0x001fe40000000f00 */
.L_x_53:
[----:B------:R-:W-:Y:S05]  /*31c0*/  BSYNC B9 ;  /* 0x0000000000097941 */ /* 0x000fea0003800000 */
.L_x_52:
        /* <DEDUP_REMOVED lines=14> */
.L_x_55:
[----:B------:R-:W-:Y:S05]  /*32b0*/  BSYNC B9 ;  /* 0x0000000000097941 */ /* 0x000fea0003800000 */
.L_x_54:
        /* <DEDUP_REMOVED lines=14> */
.L_x_56:
[----:B------:R-:W-:Y:S05]  /*33a0*/  BSYNC B9 ;  /* 0x0000000000097941 */ /* 0x000fea0003800000 */
.L_x_51:
[----:B------:R-:W-:Y:S05]  /*33b0*/  BSYNC B8 ;  /* 0x0000000000087941 */ /* 0x000fea0003800000 */
.L_x_50:
        /* <DEDUP_REMOVED lines=10> */
.L_x_58:
[----:B01----:R-:W-:Y:S01]  /*3460*/  FMUL.FTZ R22, R105, R20 ;  /* 0x0000001469167220 */ /* 0x003fe20000410000 */
[----:B------:R-:W-:-:S03]  /*3470*/  FMUL.FTZ R20, R20, 0.5 ;  /* 0x3f00000014147820 */ /* 0x000fc60000410000 */
[----:B------:R-:W-:-:S04]  /*3480*/  FFMA R105, -R22, R22, R105 ;  /* 0x0000001616697223 */ /* 0x000fc80000000169 */
[----:B------:R-:W-:Y:S02]  /*3490*/  FFMA R22, R105, R20, R22 ;  /* 0x0000001469167223 */ /* 0x000fe40000000016 */
.L_x_59:
[----:B------:R-:W-:Y:S05]  /*34a0*/  BSYNC B2 ;  /* 0x0000000000027941 */ /* 0x000fea0003800000 */
.L_x_57:
[----:B------:R-:W-:Y:S01]  /*34b0*/  FSETP.GT.AND P0, PT, R22, RZ, PT ;  /* 0x000000ff1600720b */ /* 0x000fe20003f04000 */
[----:B------:R-:W-:Y:S01]  /*34c0*/  BSSY B8, `(.L_x_60) ;  /* 0x0000034000087945 */ /* 0x000fe20003800000 */
[----:B------:R-:W-:-:S11]  /*34d0*/  CS2R R20, SRZ ;  /* 0x0000000000147805 */ /* 0x000fd6000001ff00 */
[----:B------:R-:W-:Y:S05]  /*34e0*/  @!P0 BRA `(.L_x_61) ;  /* 0x0000031000008947 */ /* 0x000fea0003800000 */
[----:B------:R-:W0:Y:S01]  /*34f0*/  MUFU.RCP R19, R22 ;  /* 0x0000001600137308 */ /* 0x000e220000001000 */
[----:B------:R-:W-:Y:S01]  /*3500*/  FADD R25, -R102, R101 ;  /* 0x0000006566197221 */ /* 0x000fe20000000100 */
[----:B------:R-:W-:Y:S06]  /*3510*/  BSSY B9, `(.L_x_62) ;  /* 0x000000f000097945 */ /* 0x000fec0003800000 */
[----:B------:R-:W1:Y:S01]  /*3520*/  FCHK P0, -R25, R22 ;  /* 0x0000001619007302 */ /* 0x000e620000000100 */
[----:B0-----:R-:W-:-:S04]  /*3530*/  FFMA R20, R19, -R22, 1 ;  /* 0x3f80000013147423 */ /* 0x001fc80000000816 */
[----:B------:R-:W-:Y:S01]  /*3540*/  FFMA R26, R19, R20, R19 ;  /* 0x00000014131a7223 */ /* 0x000fe20000000013 */
[----:B------:R-:W-:Y:S01]  /*3550*/  FADD R19, -R100, R97 ;  /* 0x0000006164137221 */ /* 0x000fe20000000100 */
[----:B------:R-:W-:Y:S02]  /*3560*/  FADD R20, -R99, R98 ;  /* 0x0000006263147221 */ /* 0x000fe40000000100 */
        /* <DEDUP_REMOVED lines=9> */
.L_x_63:
[----:B------:R-:W-:Y:S05]  /*3600*/  BSYNC B9 ;  /* 0x0000000000097941 */ /* 0x000fea0003800000 */
.L_x_62:
        /* <DEDUP_REMOVED lines=14> */
.L_x_65:
[----:B------:R-:W-:Y:S05]  /*36f0*/  BSYNC B9 ;  /* 0x0000000000097941 */ /* 0x000fea0003800000 */
.L_x_64:
[----:B------:R-:W0:Y:S01]  /*3700*/  MUFU.RCP R25, R22 ;  /* 0x0000001600197308 */ /* 0x000e220000001000 */
[----:B------:R-:W-:Y:S07]  /*3710*/  BSSY B9, `(.L_x_66) ;  /* 0x000000d000097945 */ /* 0x000fee0003800000 */
[----:B------:R-:W1:Y:S01]  /*3720*/  FCHK P0, -R19, R22 ;  /* 0x0000001613007302 */ /* 0x000e620000000100 */
[----:B0-----:R-:W-:-:S04]  /*3730*/  FFMA R20, R25, -R22, 1 ;  /* 0x3f80000019147423 */ /* 0x001fc80000000816 */
[----:B------:R-:W-:Y:S01]  /*3740*/  FFMA R27, R25, R20, R25 ;  /* 0x00000014191b7223 */ /* 0x000fe20000000019 */
[----:B------:R-:W-:-:S03]  /*3750*/  MOV R20, R23 ;  /* 0x0000001700147202 */ /* 0x000fc60000000f00 */
        /* <DEDUP_REMOVED lines=8> */
.L_x_67:
[----:B------:R-:W-:Y:S05]  /*37e0*/  BSYNC B9 ;  /* 0x0000000000097941 */ /* 0x000fea0003800000 */
.L_x_66:
[----:B0-----:R-:W-:Y:S02]  /*37f0*/  MOV R19, R25 ;  /* 0x0000001900137202 */ /* 0x001fe40000000f00 */
.L_x_61:
[----:B------:R-:W-:Y:S05]  /*3800*/  BSYNC B8 ;  /* 0x0000000000087941 */ /* 0x000fea0003800000 */
.L_x_60:
[----:B------:R-:W-:Y:S01]  /*3810*/  FMUL R103, R20, R103 ;  /* 0x0000006714677220 */ /* 0x000fe20000400000 */
[----:B------:R-:W-:-:S03]  /*3820*/  MOV R20, 0x3f000000 ;  /* 0x3f00000000147802 */ /* 0x000fc60000000f00 */
[----:B------:R-:W-:-:S04]  /*3830*/  FFMA R24, R24, R19, R103 ;  /* 0x0000001318187223 */ /* 0x000fc80000000067 */
[----:B------:R-:W-:-:S04]  /*3840*/  FFMA R21, R21, R104, R24 ;  /* 0x0000006815157223 */ /* 0x000fc80000000018 */
[C---:B------:R-:W-:Y:S01]  /*3850*/  FFMA R19, -|R21|.reuse, R20, 0.5 ;  /* 0x3f00000015137423 */ /* 0x040fe20000000314 */
[C---:B------:R-:W-:Y:S02]  /*3860*/  FSETP.NEU.AND P1, PT, |R21|.reuse, 1, PT ;  /* 0x3f8000001500780b */ /* 0x040fe40003f2d200 */
[----:B------:R-:W-:Y:S01]  /*3870*/  FSETP.GT.AND P0, PT, |R21|, 0.56000000238418579102, PT ;  /* 0x3f0f5c291500780b */ /* 0x000fe20003f04200 */
[----:B------:R-:W0:Y:S02]  /*3880*/  MUFU.RSQ R20, R19 ;  /* 0x0000001300147308 */ /* 0x000e240000001400 */
[----:B0-----:R-:W-:Y:S01]  /*3890*/  FMUL R22, R19, R20 ;  /* 0x0000001413167220 */ /* 0x001fe20000400000 */
[----:B------:R-:W-:-:S04]  /*38a0*/  FMUL R23, R20, 0.5 ;  /* 0x3f00000014177820 */ /* 0x000fc80000400000 */
[----:B------:R-:W-:-:S04]  /*38b0*/  FFMA R23, -R22, R23, 0.5 ;  /* 0x3f00000016177423 */ /* 0x000fc80000000117 */
[----:B------:R-:W-:Y:S01]  /*38c0*/  FFMA R23, R22, R23, R22 ;  /* 0x0000001716177223 */ /* 0x000fe20000000016 */
[----:B------:R-:W-:-:S04]  /*38d0*/  MOV R22, 0x3d10ecef ;  /* 0x3d10ecef00167802 */ /* 0x000fc80000000f00 */
[----:B------:R-:W-:Y:S02]  /*38e0*/  FSEL R20, R23, RZ, P1 ;  /* 0x000000ff17147208 */ /* 0x000fe40000800000 */
[----:B------:R-:W-:Y:S02]  /*38f0*/  FSETP.GT.AND P1, PT, R21, 0.56000000238418579102, PT ;  /* 0x3f0f5c291500780b */ /* 0x000fe40003f24000 */
[----:B------:R-:W-:-:S04]  /*3900*/  FSEL R20, R20, |R21|, P0 ;  /* 0x4000001514147208 */ /* 0x000fc80000000000 */
[----:B------:R-:W-:-:S05]  /*3910*/  LOP3.LUT R20, R20, 0x80000000, R21, 0xf8, !PT ;  /* 0x8000000014147812 */ /* 0x000fca00078ef815 */
[----:B------:R-:W-:-:S04]  /*3920*/  FMUL R19, R20, R20 ;  /* 0x0000001414137220 */ /* 0x000fc80000400000 */
[----:B------:R-:W-:-:S04]  /*3930*/  FFMA R22, R19, R22, 0.016980519518256187439 ;  /* 0x3c8b1abb13167423 */ /* 0x000fc80000000016 */
[----:B------:R-:W-:-:S04]  /*3940*/  FFMA R22, R19, R22, 0.030762933194637298584 ;  /* 0x3cfc028c13167423 */ /* 0x000fc80000000016 */
[----:B------:R-:W-:-:S04]  /*3950*/  FFMA R22, R19, R22, 0.044709417968988418579 ;  /* 0x3d37213913167423 */ /* 0x000fc80000000016 */
[----:B------:R-:W-:-:S04]  /*3960*/  FFMA R22, R19, R22, 0.074989043176174163818 ;  /* 0x3d9993db13167423 */ /* 0x000fc80000000016 */
[----:B------:R-:W-:-:S04]  /*3970*/  FFMA R22, R19, R22, 0.16666707396507263184 ;  /* 0x3e2aaac613167423 */ /* 0x000fc80000000016 */
[----:B------:R-:W-:Y:S01]  /*3980*/  FMUL R19, R19, R22 ;  /* 0x0000001613137220 */ /* 0x000fe20000400000 */
[----:B------:R-:W-:-:S03]  /*3990*/  MOV R22, 0x3fd774eb ;  /* 0x3fd774eb00167802 */ /* 0x000fc60000000f00 */
[----:B------:R-:W-:-:S05]  /*39a0*/  FFMA R20, R20, R19, R20 ;  /* 0x0000001314147223 */ /* 0x000fca0000000014 */
[----:B------:R-:W-:-:S05]  /*39b0*/  FSEL R19, R20, -R20, P0 ;  /* 0x8000001414137208 */ /* 0x000fca0000000000 */
[----:B------:R-:W-:-:S04]  /*39c0*/  @!P1 FFMA R20, R22, 0.93318945169448852539, R19 ;  /* 0x3f6ee58116149823 */ /* 0x000fc80000000013 */
[----:B------:R-:W-:Y:S01]  /*39d0*/  @P0 FADD R20, R20, R20 ;  /* 0x0000001414140221 */ /* 0x000fe20000000000 */
[----:B------:R-:W-:Y:S05]  /*39e0*/  BRA `(.L_x_46) ;  /* 0x0000146000007947 */ /* 0x000fea0003800000 */
.L_x_44:
        /* <DEDUP_REMOVED lines=10> */
.L_x_69:
[----:B01----:R-:W-:Y:S01]  /*3a90*/  FMUL.FTZ R104, R105, R22 ;  /* 0x0000001669687220 */ /* 0x003fe20000410000 */
[----:B------:R-:W-:-:S03]  /*3aa0*/  FMUL.FTZ R21, R22, 0.5 ;  /* 0x3f00000016157820 */ /* 0x000fc60000410000 */
[----:B------:R-:W-:-:S04]  /*3ab0*/  FFMA R105, -R104, R104, R105 ;  /* 0x0000006868697223 */ /* 0x000fc80000000169 */
[----:B------:R-:W-:Y:S02]  /*3ac0*/  FFMA R104, R105, R21, R104 ;  /* 0x0000001569687223 */ /* 0x000fe40000000068 */
.L_x_70:
[----:B------:R-:W-:Y:S05]  /*3ad0*/  BSYNC B2 ;  /* 0x0000000000027941 */ /* 0x000fea0003800000 */
.L_x_68:
[----:B------:R-:W-:Y:S01]  /*3ae0*/  FSETP.GT.AND P0, PT, R104, RZ, PT ;  /* 0x000000ff6800720b */ /* 0x000fe20003f04000 */
[----:B------:R-:W-:Y:S01]  /*3af0*/  BSSY B8, `(.L_x_71) ;  /* 0x0000034000087945 */ /* 0x000fe20003800000 */
[----:B------:R-:W-:Y:S01]  /*3b00*/  CS2R R22, SRZ ;  /* 0x0000000000167805 */ /* 0x000fe2000001ff00 */
[----:B------:R-:W-:Y:S02]  /*3b10*/  MOV R105, RZ ;  /* 0x000000ff00697202 */ /* 0x000fe40000000f00 */
[----:B------:R-:W-:-:S08]  /*3b20*/  MOV R107, RZ ;  /* 0x000000ff006b7202 */ /* 0x000fd00000000f00 */
[----:B------:R-:W-:Y:S05]  /*3b30*/  @!P0 BRA `(.L_x_72) ;  /* 0x000002f000008947 */ /* 0x000fea0003800000 */
[----:B------:R-:W0:Y:S01]  /*3b40*/  MUFU.RCP R21, R104 ;  /* 0x0000006800157308 */ /* 0x000e220000001000 */
[----:B------:R-:W-:Y:S01]  /*3b50*/  FADD R25, -R102, R101 ;  /* 0x0000006566197221 */ /* 0x000fe20000000100 */
[----:B------:R-:W-:Y:S06]  /*3b60*/  BSSY B9, `(.L_x_73) ;  /* 0x000000e000097945 */ /* 0x000fec0003800000 */
[----:B------:R-:W1:Y:S01]  /*3b70*/  FCHK P0, R25, R104 ;  /* 0x0000006819007302 */ /* 0x000e620000000000 */
[----:B0-----:R-:W-:-:S04]  /*3b80*/  FFMA R22, R21, -R104, 1 ;  /* 0x3f80000015167423 */ /* 0x001fc80000000868 */
[----:B------:R-:W-:Y:S01]  /*3b90*/  FFMA R26, R21, R22, R21 ;  /* 0x00000016151a7223 */ /* 0x000fe20000000015 */
[----:B------:R-:W-:Y:S01]  /*3ba0*/  FADD R21, -R100, R97 ;  /* 0x0000006164157221 */ /* 0x000fe20000000100 */
[----:B------:R-:W-:Y:S02]  /*3bb0*/  FADD R22, -R99, R98 ;  /* 0x0000006263167221 */ /* 0x000fe40000000100 */
[----:B------:R-:W-:-:S04]  /*3bc0*/  FFMA R27, R25, R26, RZ ;  /* 0x0000001a191b7223 */ /* 0x000fc800000000ff */
[----:B------:R-:W-:-:S04]  /*3bd0*/  FFMA R101, R27, -R104, R25 ;  /* 0x800000681b657223 */ /* 0x000fc80000000019 */
[----:B------:R-:W-:Y:S01]  /*3be0*/  FFMA R107, R26, R101, R27 ;  /* 0x000000651a6b7223 */ /* 0x000fe2000000001b */
[----:B-1----:R-:W-:Y:S05]  /*3bf0*/  @!P0 BRA `(.L_x_74) ;  /* 0x0000004000008947 */ /* 0x002fea0003800000 */
[----:B------:R-:W-:Y:S02]  /*3c00*/  MOV R26, R104 ;  /* 0x00000068001a7202 */ /* 0x000fe40000000f00 */
[----:B------:R-:W-:Y:S02]  /*3c10*/  MOV R109, 0x3c30 ;  /* 0x00003c30006d7802 */ /* 0x000fe40000000f00 */
[----:B------:R-:W-:Y:S05]  /*3c20*/  CALL.REL.NOINC `($__internal_3_$__cuda_sm3x_div_rn_noftz_f32_slowpath) ;  /* 0x000094a000007944 */ /* 0x000fea0003c00000 */
[----:B0-----:R-:W-:Y:S02]  /*3c30*/  MOV R107, R25 ;  /* 0x00000019006b7202 */ /* 0x001fe40000000f00 */
.L_x_74:
[----:B------:R-:W-:Y:S05]  /*3c40*/  BSYNC B9 ;  /* 0x0000000000097941 */ /* 0x000fea0003800000 */
.L_x_73:
[----:B------:R-:W0:Y:S01]  /*3c50*/  MUFU.RCP R25, R104 ;  /* 0x0000006800197308 */ /* 0x000e220000001000 */
[----:B------:R-:W-:Y:S07]  /*3c60*/  BSSY B9, `(.L_x_75) ;  /* 0x000000d000097945 */ /* 0x000fee0003800000 */
[----:B------:R-:W1:Y:S01]  /*3c70*/  FCHK P0, R22, R104 ;  /* 0x0000006816007302 */ /* 0x000e620000000000 */
[----:B0-----:R-:W-:-:S04]  /*3c80*/  FFMA R26, R25, -R104, 1 ;  /* 0x3f800000191a7423 */ /* 0x001fc80000000868 */
[----:B------:R-:W-:-:S04]  /*3c90*/  FFMA R98, R25, R26, R25 ;  /* 0x0000001a19627223 */ /* 0x000fc80000000019 */
[----:B------:R-:W-:-:S04]  /*3ca0*/  FFMA R25, R22, R98, RZ ;  /* 0x0000006216197223 */ /* 0x000fc800000000ff */
[----:B------:R-:W-:-:S04]  /*3cb0*/  FFMA R26, R25, -R104, R22 ;  /* 0x80000068191a7223 */ /* 0x000fc80000000016 */
[----:B------:R-:W-:Y:S01]  /*3cc0*/  FFMA R105, R98, R26, R25 ;  /* 0x0000001a62697223 */ /* 0x000fe20000000019 */
[----:B-1----:R-:W-:Y:S05]  /*3cd0*/  @!P0 BRA `(.L_x_76) ;  /* 0x0000005000008947 */ /* 0x002fea0003800000 */
[----:B------:R-:W-:Y:S02]  /*3ce0*/  MOV R25, R22 ;  /* 0x0000001600197202 */ /* 0x000fe40000000f00 */
[----:B------:R-:W-:Y:S02]  /*3cf0*/  MOV R26, R104 ;  /* 0x00000068001a7202 */ /* 0x000fe40000000f00 */
[----:B------:R-:W-:Y:S02]  /*3d00*/  MOV R109, 0x3d20 ;  /* 0x00003d20006d7802 */ /* 0x000fe40000000f00 */
[----:B------:R-:W-:Y:S05]  /*3d10*/  CALL.REL.NOINC `($__internal_3_$__cuda_sm3x_div_rn_noftz_f32_slowpath) ;  /* 0x000093b000007944 */ /* 0x000fea0003c00000 */
[----:B0-----:R-:W-:Y:S02]  /*3d20*/  MOV R105, R25 ;  /* 0x0000001900697202 */ /* 0x001fe40000000f00 */
.L_x_76:
[----:B------:R-:W-:Y:S05]  /*3d30*/  BSYNC B9 ;  /* 0x0000000000097941 */ /* 0x000fea0003800000 */
.L_x_75:
        /* <DEDUP_REMOVED lines=14> */
.L_x_77:
[----:B------:R-:W-:Y:S05]  /*3e20*/  BSYNC B9 ;  /* 0x0000000000097941 */ /* 0x000fea0003800000 */
.L_x_72:
[----:B------:R-:W-:Y:S05]  /*3e30*/  BSYNC B8 ;  /* 0x0000000000087941 */ /* 0x000fea0003800000 */
.L_x_71:
        /* <DEDUP_REMOVED lines=10> */
.L_x_79:
[----:B01----:R-:W-:Y:S01]  /*3ee0*/  FMUL.FTZ R26, R103, R98 ;  /* 0x00000062671a7220 */ /* 0x003fe20000410000 */
[----:B------:R-:W-:-:S03]  /*3ef0*/  FMUL.FTZ R25, R98, 0.5 ;  /* 0x3f00000062197820 */ /* 0x000fc60000410000 */
[----:B------:R-:W-:-:S04]  /*3f00*/  FFMA R21, -R26, R26, R103 ;  /* 0x0000001a1a157223 */ /* 0x000fc80000000167 */
[----:B------:R-:W-:Y:S02]  /*3f10*/  FFMA R21, R21, R25, R26 ;  /* 0x0000001915157223 */ /* 0x000fe4000000001a */
.L_x_80:
[----:B------:R-:W-:Y:S05]  /*3f20*/  BSYNC B2 ;  /* 0x0000000000027941 */ /* 0x000fea0003800000 */
.L_x_78:
[----:B------:R-:W-:Y:S01]  /*3f30*/  FSETP.GT.AND P0, PT, R21, RZ, PT ;  /* 0x000000ff1500720b */ /* 0x000fe20003f04000 */
[----:B------:R-:W-:Y:S01]  /*3f40*/  BSSY B8, `(.L_x_81) ;  /* 0x0000031000087945 */ /* 0x000fe20003800000 */
[----:B------:R-:W-:Y:S02]  /*3f50*/  MOV R98, RZ ;  /* 0x000000ff00627202 */ /* 0x000fe40000000f00 */
[----:B------:R-:W-:-:S09]  /*3f60*/  MOV R100, RZ ;  /* 0x000000ff00647202 */ /* 0x000fd20000000f00 */
        /* <DEDUP_REMOVED lines=15> */
.L_x_84:
[----:B------:R-:W-:Y:S05]  /*4060*/  BSYNC B9 ;  /* 0x0000000000097941 */ /* 0x000fea0003800000 */
.L_x_83:
        /* <DEDUP_REMOVED lines=14> */
.L_x_86:
[----:B------:R-:W-:Y:S05]  /*4150*/  BSYNC B9 ;  /* 0x0000000000097941 */ /* 0x000fea0003800000 */
.L_x_85:
        /* <DEDUP_REMOVED lines=14> */
.L_x_87:
[----:B------:R-:W-:Y:S05]  /*4240*/  BSYNC B9 ;  /* 0x0000000000097941 */ /* 0x000fea0003800000 */
.L_x_82:
[----:B------:R-:W-:Y:S05]  /*4250*/  BSYNC B8 ;  /* 0x0000000000087941 */ /* 0x000fea0003800000 */
.L_x_81:
[----:B------:R-:W-:Y:S01]  /*4260*/  FMUL R105, R98, R105 ;  /* 0x0000006962697220 */ /* 0x000fe20000400000 */
[----:B------:R-:W-:-:S03]  /*4270*/  MOV R20, 0x3f000000 ;  /* 0x3f00000000147802 */ /* 0x000fc60000000f00 */
[----:B------:R-:W-:Y:S01]  /*4280*/  FFMA R23, R22, R23, R105 ;  /* 0x0000001716177223 */ /* 0x000fe20000000069 */
[----:B------:R-:W-:-:S03]  /*4290*/  MOV R22, 0x3d10ecef ;  /* 0x3d10ecef00167802 */ /* 0x000fc60000000f00 */
        /* <DEDUP_REMOVED lines=8> */
[----:B------:R-:W-:-:S05]  /*4320*/  FFMA R20, R21, R20, R21 ;  /* 0x0000001415147223 */ /* 0x000fca0000000015 */
        /* <DEDUP_REMOVED lines=17> */
.L_x_43:
        /* <DEDUP_REMOVED lines=10> */
.L_x_89:
[----:B01----:R-:W-:Y:S01]  /*44e0*/  FMUL.FTZ R26, R103, R98 ;  /* 0x00000062671a7220 */ /* 0x003fe20000410000 */
[----:B------:R-:W-:-:S03]  /*44f0*/  FMUL.FTZ R25, R98, 0.5 ;  /* 0x3f00000062197820 */ /* 0x000fc60000410000 */
[----:B------:R-:W-:-:S04]  /*4500*/  FFMA R97, -R26, R26, R103 ;  /* 0x0000001a1a617223 */ /* 0x000fc80000000167 */
[----:B------:R-:W-:Y:S02]  /*4510*/  FFMA R97, R97, R25, R26 ;  /* 0x0000001961617223 */ /* 0x000fe4000000001a */
.L_x_90:
[----:B------:R-:W-:Y:S05]  /*4520*/  BSYNC B2 ;  /* 0x0000000000027941 */ /* 0x000fea0003800000 */
.L_x_88:
[----:B------:R-:W-:Y:S01]  /*4530*/  FSETP.GT.AND P0, PT, R97, RZ, PT ;  /* 0x000000ff6100720b */ /* 0x000fe20003f04000 */
[----:B------:R-:W-:Y:S01]  /*4540*/  BSSY B8, `(.L_x_91) ;  /* 0x0000031000087945 */ /* 0x000fe20003800000 */
[----:B------:R-:W-:Y:S01]  /*4550*/  CS2R R98, SRZ ;  /* 0x0000000000627805 */ /* 0x000fe2000001ff00 */
[----:B------:R-:W-:-:S10]  /*4560*/  CS2R R100, SRZ ;  /* 0x0000000000647805 */ /* 0x000fd4000001ff00 */
[----:B------:R-:W-:Y:S05]  /*4570*/  @!P0 BRA `(.L_x_92) ;  /* 0x000002d000008947 */ /* 0x000fea0003800000 */
        /* <DEDUP_REMOVED lines=14> */
.L_x_94:
[----:B------:R-:W-:Y:S05]  /*4660*/  BSYNC B9 ;  /* 0x0000000000097941 */ /* 0x000fea0003800000 */
.L_x_93:
        /* <DEDUP_REMOVED lines=14> */
.L_x_96:
[----:B------:R-:W-:Y:S05]  /*4750*/  BSYNC B9 ;  /* 0x0000000000097941 */ /* 0x000fea0003800000 */
.L_x_95:
        /* <DEDUP_REMOVED lines=14> */
.L_x_97:
[----:B------:R-:W-:Y:S05]  /*4840*/  BSYNC B9 ;  /* 0x0000000000097941 */ /* 0x000fea0003800000 */
.L_x_92:
[----:B------:R-:W-:Y:S05]  /*4850*/  BSYNC B8 ;  /* 0x0000000000087941 */ /* 0x000fea0003800000 */
.L_x_91:
        /* <DEDUP_REMOVED lines=10> */
.L_x_99:
[----:B01----:R-:W-:Y:S01]  /*4900*/  FMUL.FTZ R19, R104, R25 ;  /* 0x0000001968137220 */ /* 0x003fe20000410000 */
[----:B------:R-:W-:-:S03]  /*4910*/  FMUL.FTZ R24, R25, 0.5 ;  /* 0x3f00000019187820 */ /* 0x000fc60000410000 */
[----:B------:R-:W-:-:S04]  /*4920*/  FFMA R20, -R19, R19, R104 ;  /* 0x0000001313147223 */ /* 0x000fc80000000168 */
[----:B------:R-:W-:Y:S02]  /*4930*/  FFMA R20, R20, R24, R19 ;  /* 0x0000001814147223 */ /* 0x000fe40000000013 */
.L_x_100:
[----:B------:R-:W-:Y:S05]  /*4940*/  BSYNC B2 ;  /* 0x0000000000027941 */ /* 0x000fea0003800000 */
.L_x_98:
[----:B------:R-:W-:Y:S01]  /*4950*/  FSETP.GT.AND P0, PT, R20, RZ, PT ;  /* 0x000000ff1400720b */ /* 0x000fe20003f04000 */
[----:B------:R-:W-:Y:S01]  /*4960*/  BSSY B8, `(.L_x_101) ;  /* 0x0000031000087945 */ /* 0x000fe20003800000 */
[----:B------:R-:W-:Y:S02]  /*4970*/  MOV R19, RZ ;  /* 0x000000ff00137202 */ /* 0x000fe40000000f00 */
[----:B------:R-:W-:-:S09]  /*4980*/  MOV R24, RZ ;  /* 0x000000ff00187202 */ /* 0x000fd20000000f00 */
        /* <DEDUP_REMOVED lines=15> */
.L_x_104:
[----:B------:R-:W-:Y:S05]  /*4a80*/  BSYNC B9 ;  /* 0x0000000000097941 */ /* 0x000fea0003800000 */
.L_x_103:
        /* <DEDUP_REMOVED lines=14> */
.L_x_106:
[----:B------:R-:W-:Y:S05]  /*4b70*/  BSYNC B9 ;  /* 0x0000000000097941 */ /* 0x000fea0003800000 */
.L_x_105:
        /* <DEDUP_REMOVED lines=14> */
.L_x_107:
[----:B------:R-:W-:Y:S05]  /*4c60*/  BSYNC B9 ;  /* 0x0000000000097941 */ /* 0x000fea0003800000 */
.L_x_102:
[----:B------:R-:W-:Y:S05]  /*4c70*/  BSYNC B8 ;  /* 0x0000000000087941 */ /* 0x000fea0003800000 */
.L_x_101:
[----:B------:R-:W-:Y:S01]  /*4c80*/  FMUL R100, R19, R100 ;  /* 0x0000006413647220 */ /* 0x000fe20000400000 */
[----:B------:R-:W-:Y:S02]  /*4c90*/  MOV R19, 0x3f000000 ;  /* 0x3f00000000137802 */ /* 0x000fe40000000f00 */
[----:B------:R-:W-:Y:S01]  /*4ca0*/  MOV R22, 0x3fd774eb ;  /* 0x3fd774eb00167802 */ /* 0x000fe20000000f00 */
        /* <DEDUP_REMOVED lines=11> */
[----:B------:R-:W-:Y:S02]  /*4d60*/  MOV R20, 0x3d10ecef ;  /* 0x3d10ecef00147802 */ /* 0x000fe40000000f00 */
[----:B------:R-:W-:Y:S02]  /*4d70*/  FSEL R21, R21, |R24|, P0 ;  /* 0x4000001815157208 */ /* 0x000fe40000000000 */
[----:B------:R-:W-:Y:S02]  /*4d80*/  FSETP.GT.AND P1, PT, R24, 0.56000000238418579102, PT ;  /* 0x3f0f5c291800780b */ /* 0x000fe40003f24000 */
[----:B------:R-:W-:-:S05]  /*4d90*/  LOP3.LUT R21, R21, 0x80000000, R24, 0xf8, !PT ;  /* 0x8000000015157812 */ /* 0x000fca00078ef818 */
[----:B------:R-:W-:-:S04]  /*4da0*/  FMUL R19, R21, R21 ;  /* 0x0000001515137220 */ /* 0x000fc80000400000 */
[----:B------:R-:W-:-:S04]  /*4db0*/  FFMA R20, R19, R20, 0.016980519518256187439 ;  /* 0x3c8b1abb13147423 */ /* 0x000fc80000000014 */
[----:B------:R-:W-:-:S04]  /*4dc0*/  FFMA R20, R19, R20, 0.030762933194637298584 ;  /* 0x3cfc028c13147423 */ /* 0x000fc80000000014 */
[----:B------:R-:W-:-:S04]  /*4dd0*/  FFMA R20, R19, R20, 0.044709417968988418579 ;  /* 0x3d37213913147423 */ /* 0x000fc80000000014 */
[----:B------:R-:W-:-:S04]  /*4de0*/  FFMA R20, R19, R20, 0.074989043176174163818 ;  /* 0x3d9993db13147423 */ /* 0x000fc80000000014 */
[----:B------:R-:W-:-:S04]  /*4df0*/  FFMA R20, R19, R20, 0.16666707396507263184 ;  /* 0x3e2aaac613147423 */ /* 0x000fc80000000014 */
[----:B------:R-:W-:-:S04]  /*4e00*/  FMUL R20, R19, R20 ;  /* 0x0000001413147220 */ /* 0x000fc80000400000 */
[----:B------:R-:W-:-:S05]  /*4e10*/  FFMA R20, R21, R20, R21 ;  /* 0x0000001415147223 */ /* 0x000fca0000000015 */
[----:B------:R-:W-:-:S05]  /*4e20*/  FSEL R19, R20, -R20, P0 ;  /* 0x8000001414137208 */ /* 0x000fca0000000000 */
[----:B------:R-:W-:-:S04]  /*4e30*/  @!P1 FFMA R20, R22, 0.93318945169448852539, R19 ;  /* 0x3f6ee58116149823 */ /* 0x000fc80000000013 */
[----:B------:R-:W-:Y:S02]  /*4e40*/  @P0 FADD R20, R20, R20 ;  /* 0x0000001414140221 */ /* 0x000fe40000000000 */
.L_x_46:
[----:B------:R-:W-:Y:S05]  /*4e50*/  BSYNC B7 ;  /* 0x0000000000077941 */ /* 0x000fea0003800000 */
.L_x_42:
[----:B------:R-:W-:-:S05]  /*4e60*/  FFMA R19, R92, -0.0010000000474974513054, R13 ;  /* 0xba83126f5c137823 */ /* 0x000fca000000000d */
[----:B------:R-:W-:-:S13]  /*4e70*/  FSETP.GT.AND P0, PT, R96, R19, PT ;  /* 0x000000136000720b */ /* 0x000fda0003f04000 */
[----:B------:R-:W-:Y:S05]  /*4e80*/  @P0 BRA `(.L_x_108) ;  /* 0x000003c000000947 */ /* 0x000fea0003800000 */
[----:B------:R-:W-:Y:S01]  /*4e90*/  FSETP.GT.AND P0, PT, R94, RZ, PT ;  /* 0x000000ff5e00720b */ /* 0x000fe20003f04000 */
[----:B------:R-:W-:Y:S01]  /*4ea0*/  BSSY B7, `(.L_x_109) ;  /* 0x0000032000077945 */ /* 0x000fe20003800000 */
[----:B------:R-:W-:Y:S02]  /*4eb0*/  MOV R11, RZ ;  /* 0x000000ff000b7202 */ /* 0x000fe40000000f00 */
[----:B------:R-:W-:Y:S02]  /*4ec0*/  MOV R13, RZ ;  /* 0x000000ff000d7202 */ /* 0x000fe40000000f00 */
[----:B------:R-:W-:-:S07]  /*4ed0*/  MOV R19, RZ ;  /* 0x000000ff00137202 */ /* 0x000fce0000000f00 */
        /* <DEDUP_REMOVED lines=15> */
.L_x_112:
[----:B------:R-:W-:Y:S05]  /*4fd0*/  BSYNC B8 ;  /* 0x0000000000087941 */ /* 0x000fea0003800000 */
.L_x_111:
        /* <DEDUP_REMOVED lines=14> */
.L_x_114:
[----:B------:R-:W-:Y:S05]  /*50c0*/  BSYNC B8 ;  /* 0x0000000000087941 */ /* 0x000fea0003800000 */
.L_x_113:
        /* <DEDUP_REMOVED lines=14> */
.L_x_115:
[----:B------:R-:W-:Y:S05]  /*51b0*/  BSYNC B8 ;  /* 0x0000000000087941 */ /* 0x000fea0003800000 */
.L_x_110:
[----:B------:R-:W-:Y:S05]  /*51c0*/  BSYNC B7 ;  /* 0x0000000000077941 */ /* 0x000fea0003800000 */
.L_x_109:
[-C--:B------:R-:W-:Y:S01]  /*51d0*/  FMUL R12, R11, R20.reuse ;  /* 0x000000140b0c7220 */ /* 0x080fe20000400000 */
[-C--:B------:R-:W-:Y:S01]  /*51e0*/  FMUL R11, R13, R20.reuse ;  /* 0x000000140d0b7220 */ /* 0x080fe20000400000 */
[----:B------:R-:W-:Y:S01]  /*51f0*/  FMUL R10, R19, R20 ;  /* 0x00000014130a7220 */ /* 0x000fe20000400000 */
[----:B------:R-:W-:Y:S02]  /*5200*/  MOV R13, R96 ;  /* 0x00000060000d7202 */ /* 0x000fe40000000f00 */
[----:B------:R-:W-:-:S02]  /*5210*/  MOV R45, R91 ;  /* 0x0000005b002d7202 */ /* 0x000fc40000000f00 */
[----:B------:R-:W-:Y:S02]  /*5220*/  MOV R44, R93 ;  /* 0x0000005d002c7202 */ /* 0x000fe40000000f00 */
[----:B------:R-:W-:Y:S01]  /*5230*/  MOV R42, R95 ;  /* 0x0000005f002a7202 */ /* 0x000fe20000000f00 */
[----:B------:R-:W-:Y:S05]  /*5240*/  BRA `(.L_x_17) ;  /* 0x000003c000007947 */ /* 0x000fea0003800000 */
.L_x_108:
        /* <DEDUP_REMOVED lines=20> */
.L_x_119:
[----:B------:R-:W-:Y:S05]  /*5390*/  BSYNC B8 ;  /* 0x0000000000087941 */ /* 0x000fea0003800000 */
.L_x_118:
        /* <DEDUP_REMOVED lines=14> */
.L_x_121:
[----:B------:R-:W-:Y:S05]  /*5480*/  BSYNC B8 ;  /* 0x0000000000087941 */ /* 0x000fea0003800000 */
.L_x_120:
        /* <DEDUP_REMOVED lines=14> */
.L_x_122:
[----:B------:R-:W-:Y:S05]  /*5570*/  BSYNC B8 ;  /* 0x0000000000087941 */ /* 0x000fea0003800000 */
.L_x_117:
[----:B------:R-:W-:Y:S05]  /*5580*/  BSYNC B7 ;  /* 0x0000000000077941 */ /* 0x000fea0003800000 */
.L_x_116:
[----:B------:R-:W-:Y:S01]  /*5590*/  FSETP.GEU.AND P0, PT, R96, R13, PT ;  /* 0x0000000d6000720b */ /* 0x000fe20003f0e000 */
[-C--:B------:R-:W-:Y:S01]  /*55a0*/  FFMA R12, R19, R20.reuse, R12 ;  /* 0x00000014130c7223 */ /* 0x080fe2000000000c */
[-C--:B------:R-:W-:Y:S01]  /*55b0*/  FFMA R11, R22, R20.reuse, R11 ;  /* 0x00000014160b7223 */ /* 0x080fe2000000000b */
[----:B------:R-:W-:-:S10]  /*55c0*/  FFMA R10, R21, R20, R10 ;  /* 0x00000014150a7223 */ /* 0x000fd4000000000a */
[----:B------:R-:W-:Y:S02]  /*55d0*/  @!P0 MOV R13, R96 ;  /* 0x00000060000d8202 */ /* 0x000fe40000000f00 */
[----:B------:R-:W-:Y:S02]  /*55e0*/  @!P0 MOV R45, R91 ;  /* 0x0000005b002d8202 */ /* 0x000fe40000000f00 */
[----:B------:R-:W-:Y:S02]  /*55f0*/  @!P0 MOV R44, R93 ;  /* 0x0000005d002c8202 */ /* 0x000fe40000000f00 */
[----:B------:R-:W-:Y:S02]  /*5600*/  @!P0 MOV R42, R95 ;  /* 0x0000005f002a8202 */ /* 0x000fe40000000f00 */
.L_x_17:
[----:B------:R-:W-:Y:S05]  /*5610*/  BSYNC B5 ;  /* 0x0000000000057941 */ /* 0x000fea0003800000 */
.L_x_16:
[----:B------:R-:W-:-:S13]  /*5620*/  ISETP.NE.AND P0, PT, R16, RZ, PT ;  /* 0x000000ff1000720c */ /* 0x000fda0003f05270 */
[----:B------:R-:W-:Y:S01]  /*5630*/  @!P0 CALL.REL.NOINC `(.L_x_123) ;  /* 0x0000001000008944 */ /* 0x000fe20003c00000 */
[----:B------:R-:W-:Y:S05]  /*5640*/  BRA `(.L_x_124) ;  /* 0xffffbeb000007947 */ /* 0x000fea000383ffff */
.L_x_123:
[----:B------:R-:W-:Y:S05]  /*5650*/  BSYNC B6 ;  /* 0x0000000000067941 */ /* 0x000fea0003800000 */
.L_x_15:
[----:B------:R-:W-:Y:S01]  /*5660*/  FSETP.GEU.AND P0, PT, R13, R8, PT ;  /* 0x000000080d00720b */ /* 0x000fe20003f0e000 */
[----:B------:R-:W-:Y:S01]  /*5670*/  BSSY B2, `(.L_x_125) ;  /* 0x000002e000027945 */ /* 0x000fe20003800000 */
[----:B------:R-:W-:Y:S01]  /*5680*/  PRMT R14, RZ, 0x7610, R14 ;  /* 0x00007610ff0e7816 */ /* 0x000fe2000000000e */
[----:B------:R-:W-:Y:S01]  /*5690*/  CS2R R16, SRZ ;  /* 0x0000000000107805 */ /* 0x000fe2000001ff00 */
[----:B-1----:R-:W-:Y:S02]  /*56a0*/  MOV R15, RZ ;  /* 0x000000ff000f7202 */ /* 0x002fe40000000f00 */
[----:B------:R-:W-:-:S07]  /*56b0*/  MOV R18, RZ ;  /* 0x000000ff00127202 */ /* 0x000fce0000000f00 */
[----:B------:R-:W-:Y:S05]  /*56c0*/  @P0 BRA `(.L_x_126) ;  /* 0x0000028000000947 */ /* 0x000fea0003800000 */
[----:B------:R-:W-:-:S05]  /*56d0*/  LEA R15, R45, R45, 0x1 ;  /* 0x0000002d2d0f7211 */ /* 0x000fca00078e08ff */
[----:B------:R-:W-:-:S05]  /*56e0*/  IMAD.WIDE R14, R15, 0x4, R38 ;  /* 0x000000040f0e7825 */ /* 0x000fca00078e0226 */
[----:B------:R-:W2:Y:S04]  /*56f0*/  LD.E R19, [R14.64+0x4] ;  /* 0x000004100e137980 */ /* 0x000ea8000c101900 */
[----:B------:R-:W3:Y:S04]  /*5700*/  LD.E R17, [R14.64] ;  /* 0x000000100e117980 */ /* 0x000ee8000c101900 */
[----:B------:R-:W4:Y:S01]  /*5710*/  LD.E R21, [R14.64+0x8] ;  /* 0x000008100e157980 */ /* 0x000f22000c101900 */
[----:B--2---:R-:W-:-:S04]  /*5720*/  IMAD.WIDE R18, R19, 0xc, R40 ;  /* 0x0000000c13127825 */ /* 0x004fc800078e0228 */
[--C-:B---3--:R-:W-:Y:S01]  /*5730*/  IMAD.WIDE R16, R17, 0xc, R40.reuse ;  /* 0x0000000c11107825 */ /* 0x108fe200078e0228 */
[----:B------:R1:W2:Y:S03]  /*5740*/  LD.E R23, [R18.64+0x4] ;  /* 0x0000041012177980 */ /* 0x0002a6000c101900 */
[----:B----4-:R-:W-:Y:S01]  /*5750*/  IMAD.WIDE R20, R21, 0xc, R40 ;  /* 0x0000000c15147825 */ /* 0x010fe200078e0228 */
[----:B------:R1:W3:Y:S04]  /*5760*/  LD.E R13, [R18.64] ;  /* 0x00000010120d7980 */ /* 0x0002e8000c101900 */
[----:B------:R4:W5:Y:S04]  /*5770*/  LD.E R24, [R16.64+0x4] ;  /* 0x0000041010187980 */ /* 0x000968000c101900 */
[----:B------:R1:W5:Y:S04]  /*5780*/  LD.E R25, [R18.64+0x8] ;  /* 0x0000081012197980 */ /* 0x000368000c101900 */
[----:B------:R4:W5:Y:S04]  /*5790*/  LD.E R22, [R16.64] ;  /* 0x0000001010167980 */ /* 0x000968000c101900 */
[----:B------:R-:W5:Y:S04]  /*57a0*/  LD.E R27, [R20.64+0x4] ;  /* 0x00000410141b7980 */ /* 0x000f68000c101900 */
[----:B------:R4:W5:Y:S04]  /*57b0*/  LD.E R26, [R16.64+0x8] ;  /* 0x00000810101a7980 */ /* 0x000968000c101900 */
[----:B------:R-:W5:Y:S04]  /*57c0*/  LD.E R84, [R20.64] ;  /* 0x0000001014547980 */ /* 0x000f68000c101900 */
[----:B------:R-:W5:Y:S01]  /*57d0*/  LD.E R86, [R20.64+0x8] ;  /* 0x0000081014567980 */ /* 0x000f62000c101900 */
[----:B------:R-:W-:Y:S01]  /*57e0*/  FADD R15, -R44, 1 ;  /* 0x3f8000002c0f7421 */ /* 0x000fe20000000100 */
[----:B-1----:R-:W-:-:S02]  /*57f0*/  MOV R18, 0x3f800000 ;  /* 0x3f80000000127802 */ /* 0x002fc40000000f00 */
[----:B----4-:R-:W-:Y:S01]  /*5800*/  MOV R16, R45 ;  /* 0x0000002d00107202 */ /* 0x010fe20000000f00 */
[----:B------:R-:W-:Y:S01]  /*5810*/  FADD R15, -R42, R15 ;  /* 0x0000000f2a0f7221 */ /* 0x000fe20000000100 */
[C---:B--2---:R-:W-:Y:S01]  /*5820*/  FMUL R14, R44.reuse, R23 ;  /* 0x000000172c0e7220 */ /* 0x044fe20000400000 */
[----:B---3--:R-:W-:-:S03]  /*5830*/  FMUL R13, R44, R13 ;  /* 0x0000000d2c0d7220 */ /* 0x008fc60000400000 */
[C---:B-----5:R-:W-:Y:S01]  /*5840*/  FFMA R23, R15.reuse, R24, R14 ;  /* 0x000000180f177223 */ /* 0x060fe2000000000e */
[----:B------:R-:W-:Y:S01]  /*5850*/  FMUL R25, R44, R25 ;  /* 0x000000192c197220 */ /* 0x000fe20000400000 */
[C---:B------:R-:W-:Y:S02]  /*5860*/  FFMA R13, R15.reuse, R22, R13 ;  /* 0x000000160f0d7223 */ /* 0x040fe4000000000d */
[----:B------:R-:W-:Y:S01]  /*5870*/  FFMA R14, R42, R27, R23 ;  /* 0x0000001b2a0e7223 */ /* 0x000fe20000000017 */
[----:B------:R-:W-:-:S03]  /*5880*/  FFMA R25, R15, R26, R25 ;  /* 0x0000001a0f197223 */ /* 0x000fc60000000019 */
[----:B------:R-:W-:Y:S01]  /*5890*/  FADD R14, R83, -R14 ;  /* 0x8000000e530e7221 */ /* 0x000fe20000000000 */
[----:B------:R-:W-:-:S03]  /*58a0*/  FFMA R13, R42, R84, R13 ;  /* 0x000000542a0d7223 */ /* 0x000fc6000000000d */
[----:B------:R-:W-:Y:S01]  /*58b0*/  FMUL R17, R11, R14 ;  /* 0x0000000e0b117220 */ /* 0x000fe20000400000 */
[----:B------:R-:W-:Y:S01]  /*58c0*/  MOV R14, 0x1 ;  /* 0x00000001000e7802 */ /* 0x000fe20000000f00 */
[----:B------:R-:W-:Y:S01]  /*58d0*/  FFMA R86, R42, R86, R25 ;  /* 0x000000562a567223 */ /* 0x000fe20000000019 */
[----:B------:R-:W-:-:S03]  /*58e0*/  FADD R13, R88, -R13 ;  /* 0x8000000d580d7221 */ /* 0x000fc60000000000 */
[----:B------:R-:W-:Y:S01]  /*58f0*/  FADD R11, R3, -R86 ;  /* 0x80000056030b7221 */ /* 0x000fe20000000000 */
[----:B------:R-:W-:Y:S01]  /*5900*/  FFMA R13, R12, R13, R17 ;  /* 0x0000000d0c0d7223 */ /* 0x000fe20000000011 */
[----:B------:R-:W-:-:S03]  /*5910*/  MOV R17, R44 ;  /* 0x0000002c00117202 */ /* 0x000fc60000000f00 */
[----:B------:R-:W-:-:S05]  /*5920*/  FFMA R11, R10, R11, R13 ;  /* 0x0000000b0a0b7223 */ /* 0x000fca000000000d */
[----:B------:R-:W-:-:S04]  /*5930*/  FSETP.GT.AND P0, PT, R11, RZ, PT ;  /* 0x000000ff0b00720b */ /* 0x000fc80003f04000 */
[----:B------:R-:W-:-:S04]  /*5940*/  FSEL R18, R18, -1, P0 ;  /* 0xbf80000012127808 */ /* 0x000fc80000000000 */
.L_x_126:
[----:B------:R-:W-:Y:S05]  /*5950*/  BSYNC B2 ;  /* 0x0000000000027941 */ /* 0x000fea0003800000 */
.L_x_125:
[----:B------:R-:W-:Y:S01]  /*5960*/  PRMT R10, R14, 0x9910, RZ ;  /* 0x000099100e0a7816 */ /* 0x000fe200000000ff */
[----:B------:R-:W-:Y:S01]  /*5970*/  BSSY B5, `(.L_x_127) ;  /* 0x00000a4000057945 */ /* 0x000fe20003800000 */
[----:B------:R-:W-:Y:S01]  /*5980*/  CS2R R86, SRZ ;  /* 0x0000000000567805 */ /* 0x000fe2000001ff00 */
[----:B------:R-:W-:Y:S01]  /*5990*/  CS2R R84, SRZ ;  /* 0x0000000000547805 */ /* 0x000fe2000001ff00 */
[----:B------:R-:W-:Y:S01]  /*59a0*/  ISETP.NE.AND P2, PT, R10, RZ, PT ;  /* 0x000000ff0a00720c */ /* 0x000fe20003f45270 */
[----:B------:R-:W-:Y:S01]  /*59b0*/  CS2R R12, SRZ ;  /* 0x00000000000c7805 */ /* 0x000fe2000001ff00 */
[----:B0-----:R-:W-:Y:S01]  /*59c0*/  MOV R91, RZ ;  /* 0x000000ff005b7202 */ /* 0x001fe20000000f00 */
[----:B------:R-:W-:Y:S01]  /*59d0*/  CS2R R10, SRZ ;  /* 0x00000000000a7805 */ /* 0x000fe2000001ff00 */
[----:B------:R-:W-:Y:S01]  /*59e0*/  MOV R24, RZ ;  /* 0x000000ff00187202 */ /* 0x000fe20000000f00 */
[----:B------:R-:W-:Y:S01]  /*59f0*/  CS2R R20, SRZ ;  /* 0x0000000000147805 */ /* 0x000fe2000001ff00 */
[----:B------:R-:W-:Y:S01]  /*5a00*/  MOV R93, RZ ;  /* 0x000000ff005d7202 */ /* 0x000fe20000000f00 */
[----:B------:R-:W-:Y:S01]  /*5a10*/  CS2R R22, SRZ ;  /* 0x0000000000167805 */ /* 0x000fe2000001ff00 */
[----:B------:R-:W-:-:S02]  /*5a20*/  MOV R95, RZ ;  /* 0x000000ff005f7202 */ /* 0x000fc40000000f00 */
[----:B------:R-:W-:Y:S02]  /*5a30*/  MOV R97, RZ ;  /* 0x000000ff00617202 */ /* 0x000fe40000000f00 */
[----:B------:R-:W-:Y:S01]  /*5a40*/  MOV R19, RZ ;  /* 0x000000ff00137202 */ /* 0x000fe20000000f00 */
[----:B------:R-:W-:Y:S05]  /*5a50*/  @!P2 BRA `(.L_x_128) ;  /* 0x000009500000a947 */ /* 0x000fea0003800000 */
[----:B------:R-:W-:Y:S01]  /*5a60*/  ISETP.NE.U32.AND P0, PT, R40, RZ, PT ;  /* 0x000000ff2800720c */ /* 0x000fe20003f05070 */
[----:B------:R-:W-:Y:S01]  /*5a70*/  BSSY B2, `(.L_x_129) ;  /* 0x0000024000027945 */ /* 0x000fe20003800000 */
[----:B------:R-:W-:Y:S01]  /*5a80*/  LEA R11, R16, R16, 0x1 ;  /* 0x00000010100b7211 */ /* 0x000fe200078e08ff */
[----:B------:R-:W-:Y:S01]  /*5a90*/  CS2R R84, SRZ ;  /* 0x0000000000547805 */ /* 0x000fe2000001ff00 */
[----:B------:R-:W-:Y:S01]  /*5aa0*/  ISETP.NE.AND.EX P0, PT, R41, RZ, PT, P0 ;  /* 0x000000ff2900720c */ /* 0x000fe20003f05300 */
[----:B------:R-:W-:Y:S01]  /*5ab0*/  CS2R R86, SRZ ;  /* 0x0000000000567805 */ /* 0x000fe2000001ff00 */
[----:B------:R-:W-:Y:S01]  /*5ac0*/  ISETP.NE.U32.AND P1, PT, R36, RZ, PT ;  /* 0x000000ff2400720c */ /* 0x000fe20003f25070 */
[----:B------:R-:W-:Y:S01]  /*5ad0*/  IMAD.WIDE R38, R11, 0x4, R38 ;  /* 0x000000040b267825 */ /* 0x000fe200078e0226 */
[----:B------:R-:W-:-:S02]  /*5ae0*/  MOV R24, RZ ;  /* 0x000000ff00187202 */ /* 0x000fc40000000f00 */
[----:B------:R-:W-:-:S07]  /*5af0*/  ISETP.NE.AND.EX P1, PT, R37, RZ, PT, P1 ;  /* 0x000000ff2500720c */ /* 0x000fce0003f25310 */
[----:B------:R-:W-:Y:S05]  /*5b00*/  @!P0 BRA `(.L_x_130) ;  /* 0x000001a000008947 */ /* 0x000fea0003800000 */
[----:B------:R-:W2:Y:S04]  /*5b10*/  LD.E R13, [R38.64+0x4] ;  /* 0x00000410260d7980 */ /* 0x000ea8000c101900 */
[----:B------:R-:W3:Y:S04]  /*5b20*/  LD.E R11, [R38.64] ;  /* 0x00000010260b7980 */ /* 0x000ee8000c101900 */
[----:B------:R-:W4:Y:S01]  /*5b30*/  LD.E R19, [R38.64+0x8] ;  /* 0x0000081026137980 */ /* 0x000f22000c101900 */
[----:B--2---:R-:W-:-:S04]  /*5b40*/  IMAD.WIDE R12, R13, 0xc, R40 ;  /* 0x0000000c0d0c7825 */ /* 0x004fc800078e0228 */
[--C-:B---3--:R-:W-:Y:S01]  /*5b50*/  IMAD.WIDE R10, R11, 0xc, R40.reuse ;  /* 0x0000000c0b0a7825 */ /* 0x108fe200078e0228 */
[----:B------:R-:W2:Y:S04]  /*5b60*/  LD.E R86, [R12.64+0x4] ;  /* 0x000004100c567980 */ /* 0x000ea8000c101900 */
[----:B------:R-:W3:Y:S01]  /*5b70*/  LD.E R26, [R12.64] ;  /* 0x000000100c1a7980 */ /* 0x000ee2000c101900 */
[----:B----4-:R-:W-:-:S03]  /*5b80*/  IMAD.WIDE R40, R19, 0xc, R40 ;  /* 0x0000000c13287825 */ /* 0x010fc600078e0228 */
[----:B------:R-:W4:Y:S04]  /*5b90*/  LD.E R92, [R12.64+0x8] ;  /* 0x000008100c5c7980 */ /* 0x000f28000c101900 */
[----:B------:R-:W5:Y:S04]  /*5ba0*/  LD.E R20, [R10.64+0x4] ;  /* 0x000004100a147980 */ /* 0x000f68000c101900 */
[----:B------:R-:W5:Y:S04]  /*5bb0*/  LD.E R0, [R10.64] ;  /* 0x000000100a007980 */ /* 0x000f68000c101900 */
[----:B------:R-:W5:Y:S04]  /*5bc0*/  LD.E R22, [R10.64+0x8] ;  /* 0x000008100a167980 */ /* 0x000f68000c101900 */
[----:B------:R-:W5:Y:S04]  /*5bd0*/  LD.E R85, [R40.64+0x4] ;  /* 0x0000041028557980 */ /* 0x000f68000c101900 */
[----:B------:R-:W5:Y:S04]  /*5be0*/  LD.E R23, [R40.64] ;  /* 0x0000001028177980 */ /* 0x000f68000c101900 */
[----:B------:R-:W5:Y:S01]  /*5bf0*/  LD.E R94, [R40.64+0x8] ;  /* 0x00000810285e7980 */ /* 0x000f62000c101900 */
[-C--:B--2---:R-:W-:Y:S01]  /*5c00*/  FMUL R21, R86, R17.reuse ;  /* 0x0000001156157220 */ /* 0x084fe20000400000 */
[----:B------:R-:W-:Y:S01]  /*5c10*/  FADD R86, -R15, 1 ;  /* 0x3f8000000f567421 */ /* 0x000fe20000000100 */
[----:B---3--:R-:W-:-:S03]  /*5c20*/  FMUL R19, R26, R17 ;  /* 0x000000111a137220 */ /* 0x008fc60000400000 */
[----:B------:R-:W-:Y:S01]  /*5c30*/  FADD R87, R86, -R17 ;  /* 0x8000001156577221 */ /* 0x000fe20000000000 */
[----:B----4-:R-:W-:Y:S01]  /*5c40*/  FMUL R13, R92, R17 ;  /* 0x000000115c0d7220 */ /* 0x010fe20000400000 */
[-C--:B-----5:R-:W-:Y:S01]  /*5c50*/  FFMA R20, R20, R15.reuse, R21 ;  /* 0x0000000f14147223 */ /* 0x0a0fe20000000015 */
[-C--:B------:R-:W-:Y:S02]  /*5c60*/  FFMA R0, R0, R15.reuse, R19 ;  /* 0x0000000f00007223 */ /* 0x080fe40000000013 */
[----:B------:R-:W-:Y:S01]  /*5c70*/  FFMA R13, R22, R15, R13 ;  /* 0x0000000f160d7223 */ /* 0x000fe2000000000d */
[C---:B------:R-:W-:Y:S01]  /*5c80*/  FFMA R85, R87.reuse, R85, R20 ;  /* 0x0000005557557223 */ /* 0x040fe20000000014 */
[C---:B------:R-:W-:Y:S02]  /*5c90*/  FFMA R86, R87.reuse, R23, R0 ;  /* 0x0000001757567223 */ /* 0x040fe40000000000 */
[----:B------:R-:W-:Y:S02]  /*5ca0*/  FFMA R87, R87, R94, R13 ;  /* 0x0000005e57577223 */ /* 0x000fe4000000000d */
.L_x_130:
[----:B------:R-:W-:Y:S05]  /*5cb0*/  BSYNC B2 ;  /* 0x0000000000027941 */ /* 0x000fea0003800000 */
.L_x_129:
[----:B------:R-:W-:Y:S01]  /*5cc0*/  BSSY B2, `(.L_x_131) ;  /* 0x000001d000027945 */ /* 0x000fe20003800000 */
[----:B------:R-:W-:Y:S01]  /*5cd0*/  MOV R91, RZ ;  /* 0x000000ff005b7202 */ /* 0x000fe20000000f00 */
        /* <DEDUP_REMOVED lines=16> */
[----:B------:R-:W-:-:S04]  /*5de0*/  FADD R84, -R15, 1 ;  /* 0x3f8000000f547421 */ /* 0x000fc80000000100 */
[----:B------:R-:W-:Y:S01]  /*5df0*/  FADD R91, R84, -R17 ;  /* 0x80000011545b7221 */ /* 0x000fe20000000000 */
[-C--:B--2---:R-:W-:Y:S01]  /*5e00*/  FMUL R21, R26, R17.reuse ;  /* 0x000000111a157220 */ /* 0x084fe20000400000 */
[-C--:B---3--:R-:W-:Y:S01]  /*5e10*/  FMUL R19, R24, R17.reuse ;  /* 0x0000001118137220 */ /* 0x088fe20000400000 */
[----:B----4-:R-:W-:Y:S02]  /*5e20*/  FMUL R13, R40, R17 ;  /* 0x00000011280d7220 */ /* 0x010fe40000400000 */
[-C--:B-----5:R-:W-:Y:S01]  /*5e30*/  FFMA R20, R20, R15.reuse, R21 ;  /* 0x0000000f14147223 */ /* 0x0a0fe20000000015 */
[-C--:B------:R-:W-:Y:S01]  /*5e40*/  FFMA R0, R0, R15.reuse, R19 ;  /* 0x0000000f00007223 */ /* 0x080fe20000000013 */
[----:B------:R-:W-:Y:S02]  /*5e50*/  FFMA R13, R22, R15, R13 ;  /* 0x0000000f160d7223 */ /* 0x000fe4000000000d */
[C---:B------:R-:W-:Y:S01]  /*5e60*/  FFMA R24, R91.reuse, R25, R20 ;  /* 0x000000195b187223 */ /* 0x040fe20000000014 */
[C---:B------:R-:W-:Y:S01]  /*5e70*/  FFMA R84, R91.reuse, R23, R0 ;  /* 0x000000175b547223 */ /* 0x040fe20000000000 */
[----:B------:R-:W-:-:S02]  /*5e80*/  FFMA R91, R91, R38, R13 ;  /* 0x000000265b5b7223 */ /* 0x000fc4000000000d */
.L_x_132:
[----:B------:R-:W-:Y:S05]  /*5e90*/  BSYNC B2 ;  /* 0x0000000000027941 */ /* 0x000fea0003800000 */
.L_x_131:
[----:B------:R-:W-:Y:S01]  /*5ea0*/  FFMA R11, R4, -R85, R7 ;  /* 0x80000055040b7223 */ /* 0x000fe20000000007 */
[----:B------:R-:W-:Y:S01]  /*5eb0*/  FFMA R12, R5, -R86, R6 ;  /* 0x80000056050c7223 */ /* 0x000fe20000000006 */
[----:B------:R-:W-:Y:S01]  /*5ec0*/  FFMA R10, R2, -R87, R9 ;  /* 0x80000057020a7223 */ /* 0x000fe20000000009 */
[----:B------:R-:W-:Y:S01]  /*5ed0*/  FSETP.NEU.AND P0, PT, RZ, c[0x0][0x540], PT ;  /* 0x00015000ff007a0b */ /* 0x000fe20003f0d000 */
[----:B------:R-:W-:Y:S01]  /*5ee0*/  FMUL R13, R11, R11 ;  /* 0x0000000b0b0d7220 */ /* 0x000fe20000400000 */
[----:B------:R-:W-:Y:S03]  /*5ef0*/  BSSY B2, `(.L_x_133) ;  /* 0x0000010000027945 */ /* 0x000fe60003800000 */
[----:B------:R-:W-:-:S04]  /*5f00*/  FFMA R13, R12, R12, R13 ;  /* 0x0000000c0c0d7223 */ /* 0x000fc8000000000d */
[----:B------:R-:W-:-:S04]  /*5f10*/  FFMA R25, R10, R10, R13 ;  /* 0x0000000a0a197223 */ /* 0x000fc8000000000d */
[----:B------:R0:W1:Y:S01]  /*5f20*/  MUFU.RSQ R20, R25 ;  /* 0x0000001900147308 */ /* 0x0000620000001400 */
[----:B------:R-:W-:-:S04]  /*5f30*/  IADD3 R0, R25, -0xd000000, RZ ;  /* 0xf300000019007810 */ /* 0x000fc80007ffe0ff */
[----:B------:R-:W-:Y:S02]  /*5f40*/  ISETP.GT.U32.AND P1, PT, R0, 0x727fffff, PT ;  /* 0x727fffff0000780c */ /* 0x000fe40003f24070 */
[----:B------:R-:W-:-:S11]  /*5f50*/  FSEL R0, R18, 1, P0 ;  /* 0x3f80000012007808 */ /* 0x000fd60000000000 */
[----:B------:R-:W-:Y:S05]  /*5f60*/  @!P1 BRA `(.L_x_134) ;  /* 0x0000004000009947 */ /* 0x000fea0003800000 */
[----:B01----:R-:W-:Y:S02]  /*5f70*/  MOV R111, 0x5f90 ;  /* 0x00005f90006f7802 */ /* 0x003fe40000000f00 */
[----:B------:R-:W-:Y:S05]  /*5f80*/  CALL.REL.NOINC `($__internal_2_$__cuda_sm20_sqrt_rn_f32_slowpath) ;  /* 0x00006fd000007944 */ /* 0x000fea0003c00000 */
[----:B------:R-:W-:Y:S01]  /*5f90*/  MOV R43, R25 ;  /* 0x00000019002b7202 */ /* 0x000fe20000000f00 */
[----:B------:R-:W-:Y:S05]  /*5fa0*/  BRA `(.L_x_135) ;  /* 0x0000004000007947 */ /* 0x000fea0003800000 */
.L_x_134:
[----:B01----:R-:W-:Y:S01]  /*5fb0*/  FMUL.FTZ R43, R25, R20 ;  /* 0x00000014192b7220 */ /* 0x003fe20000410000 */
[----:B------:R-:W-:-:S03]  /*5fc0*/  FMUL.FTZ R13, R20, 0.5 ;  /* 0x3f000000140d7820 */ /* 0x000fc60000410000 */
[----:B------:R-:W-:-:S04]  /*5fd0*/  FFMA R18, -R43, R43, R25 ;  /* 0x0000002b2b127223 */ /* 0x000fc80000000119 */
[----:B------:R-:W-:Y:S02]  /*5fe0*/  FFMA R43, R18, R13, R43 ;  /* 0x0000000d122b7223 */ /* 0x000fe4000000002b */
.L_x_135:
[----:B------:R-:W-:Y:S05]  /*5ff0*/  BSYNC B2 ;  /* 0x0000000000027941 */ /* 0x000fea0003800000 */
.L_x_133:
        /* <DEDUP_REMOVED lines=20> */
.L_x_139:
[----:B------:R-:W-:Y:S05]  /*6140*/  BSYNC B7 ;  /* 0x0000000000077941 */ /* 0x000fea0003800000 */
.L_x_138:
        /* <DEDUP_REMOVED lines=14> */
.L_x_141:
[----:B------:R-:W-:Y:S05]  /*6230*/  BSYNC B7 ;  /* 0x0000000000077941 */ /* 0x000fea0003800000 */
.L_x_140:
        /* <DEDUP_REMOVED lines=14> */
.L_x_142:
[----:B------:R-:W-:Y:S05]  /*6320*/  BSYNC B7 ;  /* 0x0000000000077941 */ /* 0x000fea0003800000 */
.L_x_137:
[----:B------:R-:W-:Y:S05]  /*6330*/  BSYNC B6 ;  /* 0x0000000000067941 */ /* 0x000fea0003800000 */
.L_x_136:
[-C--:B------:R-:W-:Y:S01]  /*6340*/  FMUL R20, R97, R0.reuse ;  /* 0x0000000061147220 */ /* 0x080fe20000400000 */
[-C--:B------:R-:W-:Y:S01]  /*6350*/  FMUL R19, R95, R0.reuse ;  /* 0x000000005f137220 */ /* 0x080fe20000400000 */
[----:B------:R-:W-:Y:S01]  /*6360*/  FMUL R13, R93, R0 ;  /* 0x000000005d0d7220 */ /* 0x000fe20000400000 */
[----:B------:R-:W-:Y:S01]  /*6370*/  FMUL R106, R0, R43 ;  /* 0x0000002b006a7220 */ /* 0x000fe20000400000 */
[----:B------:R-:W-:Y:S01]  /*6380*/  FMUL R21, R2, R91 ;  /* 0x0000005b02157220 */ /* 0x000fe20000400000 */
[----:B------:R-:W-:Y:S01]  /*6390*/  FMUL R22, R4, R24 ;  /* 0x0000001804167220 */ /* 0x000fe20000400000 */
[----:B------:R-:W-:-:S02]  /*63a0*/  FMUL R23, R5, R84 ;  /* 0x0000005405177220 */ /* 0x000fc40000400000 */
.L_x_128:
[----:B------:R-:W-:Y:S05]  /*63b0*/  BSYNC B5 ;  /* 0x0000000000057941 */ /* 0x000fea0003800000 */
.L_x_127:
[----:B------:R-:W-:Y:S02]  /*63c0*/  FSEL R25, R20, RZ, P2 ;  /* 0x000000ff14197208 */ /* 0x000fe40001000000 */
[----:B------:R-:W-:-:S02]  /*63d0*/  FSEL R26, R19, RZ, P2 ;  /* 0x000000ff131a7208 */ /* 0x000fc40001000000 */
[----:B------:R-:W-:Y:S02]  /*63e0*/  FSEL R27, R13, RZ, P2 ;  /* 0x000000ff0d1b7208 */ /* 0x000fe40001000000 */
[----:B------:R-:W-:Y:S02]  /*63f0*/  FSEL R105, R23, RZ, P2 ;  /* 0x000000ff17697208 */ /* 0x000fe40001000000 */
[----:B------:R-:W-:Y:S02]  /*6400*/  FSEL R40, R22, RZ, P2 ;  /* 0x000000ff16287208 */ /* 0x000fe40001000000 */
[----:B------:R-:W-:Y:S02]  /*6410*/  FSEL R38, R21, RZ, P2 ;  /* 0x000000ff15267208 */ /* 0x000fe40001000000 */
[----:B------:R-:W-:Y:S02]  /*6420*/  FSEL R107, R106, 1000000, P2 ;  /* 0x497424006a6b7808 */ /* 0x000fe40001000000 */
.L_x_8:
[----:B------:R-:W-:Y:S05]  /*6430*/  BSYNC B4 ;  /* 0x0000000000047941 */ /* 0x000fea0003800000 */
.L_x_6:
[----:B------:R-:W-:Y:S01]  /*6440*/  ISETP.NE.AND P1, PT, R89, 0x5, PT ;  /* 0x000000055900780c */ /* 0x000fe20003f25270 */
[----:B------:R-:W-:Y:S01]  /*6450*/  BSSY B2, `(.L_x_143) ;  /* 0x0000189000027945 */ /* 0x000fe20003800000 */
[----:B------:R-:W-:Y:S01]  /*6460*/  MOV R13, RZ ;  /* 0x000000ff000d7202 */ /* 0x000fe20000000f00 */
[----:B------:R-:W-:Y:S01]  /*6470*/  CS2R R98, SRZ ;  /* 0x0000000000627805 */ /* 0x000fe2000001ff00 */
[----:B------:R-:W-:Y:S01]  /*6480*/  FSEL R15, R107, 1000000, !P1 ;  /* 0x497424006b0f7808 */ /* 0x000fe20004800000 */
[----:B------:R-:W-:Y:S01]  /*6490*/  CS2R R100, SRZ ;  /* 0x0000000000647805 */ /* 0x000fe2000001ff00 */
[----:B------:R-:W-:Y:S01]  /*64a0*/  CS2R R20, SRZ ;  /* 0x0000000000147805 */ /* 0x000fe2000001ff00 */
[----:B------:R-:W-:Y:S01]  /*64b0*/  CS2R R18, SRZ ;  /* 0x0000000000127805 */ /* 0x000fe2000001ff00 */
[----:B------:R-:W-:Y:S01]  /*64c0*/  FSETP.GEU.AND P0, PT, R15, R8, PT ;  /* 0x000000080f00720b */ /* 0x000fe20003f0e000 */
        /* <DEDUP_REMOVED lines=10> */
[----:B------:R-:W-:Y:S02]  /*6570*/  FSEL R25, R25, RZ, !P1 ;  /* 0x000000ff19197208 */ /* 0x000fe40004800000 */
[----:B------:R-:W-:-:S02]  /*6580*/  FSEL R26, R26, RZ, !P1 ;  /* 0x000000ff1a1a7208 */ /* 0x000fc40004800000 */
[----:B------:R-:W-:Y:S02]  /*6590*/  FSEL R8, R27, RZ, !P1 ;  /* 0x000000ff1b087208 */ /* 0x000fe40004800000 */
[----:B------:R-:W-:Y:S02]  /*65a0*/  FSEL R38, R38, RZ, !P1 ;  /* 0x000000ff26267208 */ /* 0x000fe40004800000 */
[----:B------:R-:W-:Y:S02]  /*65b0*/  FSEL R40, R40, RZ, !P1 ;  /* 0x000000ff28287208 */ /* 0x000fe40004800000 */
[----:B------:R-:W-:Y:S01]  /*65c0*/  FSEL R105, R105, RZ, !P1 ;  /* 0x000000ff69697208 */ /* 0x000fe20004800000 */
[----:B------:R-:W-:Y:S05]  /*65d0*/  @P0 BRA `(.L_x_144) ;  /* 0x0000170000000947 */ /* 0x000fea0003800000 */
[----:B------:R-:W-:-:S04]  /*65e0*/  ISETP.NE.U32.AND P0, PT, RZ, c[0x0][0x8d0], PT ;  /* 0x00023400ff007a0c */ /* 0x000fc80003f05070 */
[----:B------:R-:W-:-:S13]  /*65f0*/  ISETP.NE.AND.EX P0, PT, RZ, c[0x0][0x8d4], PT, P0 ;  /* 0x00023500ff007a0c */ /* 0x000fda0003f05300 */
[----:B------:R-:W-:Y:S05]  /*6600*/  @!P0 BRA `(.L_x_145) ;  /* 0x0000009000008947 */ /* 0x000fea0003800000 */
[----:B------:R-:W-:Y:S02]  /*6610*/  MOV R18, c[0x0][0x8d0] ;  /* 0x0002340000127a02 */ /* 0x000fe40000000f00 */
[----:B------:R-:W-:-:S05]  /*6620*/  MOV R19, c[0x0][0x8d4] ;  /* 0x0002350000137a02 */ /* 0x000fca0000000f00 */
[----:B------:R-:W2:Y:S04]  /*6630*/  LDG.E R22, [R18.64] ;  /* 0x0000001012167981 */ /* 0x000ea8000c1e1900 */
[----:B------:R-:W3:Y:S04]  /*6640*/  LDG.E R27, [R18.64+0x4] ;  /* 0x00000410121b7981 */ /* 0x000ee8000c1e1900 */
[----:B------:R-:W4:Y:S01]  /*6650*/  LDG.E R36, [R18.64+0x8] ;  /* 0x0000081012247981 */ /* 0x000f22000c1e1900 */
[----:B--2---:R-:W-:Y:S01]  /*6660*/  FADD R22, RZ, R22 ;  /* 0x00000016ff167221 */ /* 0x004fe20000000000 */
[----:B---3--:R-:W-:Y:S01]  /*6670*/  FADD R27, RZ, R27 ;  /* 0x0000001bff1b7221 */ /* 0x008fe20000000000 */
[----:B----4-:R-:W-:Y:S01]  /*6680*/  FADD R36, RZ, R36 ;  /* 0x00000024ff247221 */ /* 0x010fe20000000000 */
[----:B------:R-:W-:Y:S05]  /*6690*/  BRA `(.L_x_146) ;  /* 0x000000e000007947 */ /* 0x000fea0003800000 */
.L_x_145:
[----:B------:R-:W-:Y:S02]  /*66a0*/  ISETP.NE.U32.AND P0, PT, RZ, c[0x0][0x510], PT ;  /* 0x00014400ff007a0c */ /* 0x000fe40003f05070 */
[----:B------:R-:W-:-:S02]  /*66b0*/  MOV R36, RZ ;  /* 0x000000ff00247202 */ /* 0x000fc40000000f00 */
[----:B------:R-:W-:Y:S02]  /*66c0*/  ISETP.NE.AND.EX P0, PT, RZ, c[0x0][0x514], PT, P0 ;  /* 0x00014500ff007a0c */ /* 0x000fe40003f05300 */
[----:B------:R-:W-:Y:S02]  /*66d0*/  MOV R27, RZ ;  /* 0x000000ff001b7202 */ /* 0x000fe40000000f00 */
[----:B------:R-:W-:-:S09]  /*66e0*/  MOV R22, RZ ;  /* 0x000000ff00167202 */ /* 0x000fd20000000f00 */
        /* <DEDUP_REMOVED lines=9> */
.L_x_146:
        /* <DEDUP_REMOVED lines=12> */
.L_x_147:
[----:B------:R-:W-:Y:S01]  /*6840*/  ISETP.NE.U32.AND P0, PT, RZ, c[0x0][0x4d8], PT ;  /* 0x00013600ff007a0c */ /* 0x000fe20003f05070 */
[----:B------:R-:W-:Y:S01]  /*6850*/  CS2R R18, SRZ ;  /* 0x0000000000127805 */ /* 0x000fe2000001ff00 */
[----:B------:R-:W-:-:S02]  /*6860*/  MOV R17, RZ ;  /* 0x000000ff00117202 */ /* 0x000fc40000000f00 */
        /* <DEDUP_REMOVED lines=10> */
.L_x_148:
        /* <DEDUP_REMOVED lines=12> */
.L_x_149:
        /* <DEDUP_REMOVED lines=14> */
.L_x_150:
[C---:B------:R-:W-:Y:S01]  /*6ab0*/  FMUL R21, R64.reuse, R72 ;  /* 0x0000004840157220 */ /* 0x040fe20000400000 */
[----:B------:R-:W-:Y:S01]  /*6ac0*/  FMUL R92, R64, R69 ;  /* 0x00000045405c7220 */ /* 0x000fe20000400000 */
[----:B------:R-:W-:Y:S01]  /*6ad0*/  FMUL R23, R52, R25 ;  /* 0x0000001934177220 */ /* 0x000fe20000400000 */
[----:B------:R-:W-:Y:S01]  /*6ae0*/  FMUL R99, R90, R26 ;  /* 0x0000001a5a637220 */ /* 0x000fe20000400000 */
[-C--:B------:R-:W-:Y:S01]  /*6af0*/  FFMA R20, R62, R68.reuse, R21 ;  /* 0x000000443e147223 */ /* 0x080fe20000000015 */
[----:B------:R-:W-:Y:S01]  /*6b00*/  FFMA R94, R63, R68, R92 ;  /* 0x000000443f5e7223 */ /* 0x000fe2000000005c */
[C---:B------:R-:W-:Y:S01]  /*6b10*/  FMUL R101, R23.reuse, 4 ;  /* 0x4080000017657820 */ /* 0x040fe20000400000 */
[----:B------:R-:W-:Y:S01]  /*6b20*/  FADD R23, R23, R23 ;  /* 0x0000001717177221 */ /* 0x000fe20000000000 */
[----:B------:R-:W-:Y:S01]  /*6b30*/  FFMA R20, R63, R67, R20 ;  /* 0x000000433f147223 */ /* 0x000fe20000000014 */
[C---:B------:R-:W-:Y:S01]  /*6b40*/  FFMA R103, R61.reuse, R72, R94 ;  /* 0x000000483d677223 */ /* 0x040fe2000000005e */
[----:B------:R-:W-:Y:S01]  /*6b50*/  FFMA R94, R90, R26, R99 ;  /* 0x0000001a5a5e7223 */ /* 0x000fe20000000063 */
[----:B------:R-:W-:Y:S01]  /*6b60*/  FMUL R108, R52, R8 ;  /* 0x00000008346c7220 */ /* 0x000fe20000400000 */
[----:B------:R-:W-:Y:S01]  /*6b70*/  FFMA R21, R61, -R69, R20 ;  /* 0x800000453d157223 */ /* 0x000fe20000000014 */
[----:B------:R-:W-:Y:S01]  /*6b80*/  FFMA R100, R62, -R67, R103 ;  /* 0x800000433e647223 */ /* 0x000fe20000000067 */
[----:B------:R-:W-:Y:S01]  /*6b90*/  FMUL R20, R52, R26 ;  /* 0x0000001a34147220 */ /* 0x000fe20000400000 */
[----:B------:R-:W-:Y:S01]  /*6ba0*/  FADD R99, R23, -R94 ;  /* 0x8000005e17637221 */ /* 0x000fe20000000000 */
[C---:B------:R-:W-:Y:S01]  /*6bb0*/  FMUL R92, R21.reuse, R8 ;  /* 0x00000008155c7220 */ /* 0x040fe20000400000 */
[----:B------:R-:W-:Y:S01]  /*6bc0*/  FMUL R103, R90, R52 ;  /* 0x000000345a677220 */ /* 0x000fe20000400000 */
[C---:B------:R-:W-:Y:S01]  /*6bd0*/  FMUL R98, R21.reuse, R90 ;  /* 0x0000005a15627220 */ /* 0x040fe20000400000 */
[----:B------:R-:W-:Y:S01]  /*6be0*/  FMUL R102, R21, R26 ;  /* 0x0000001a15667220 */ /* 0x000fe20000400000 */
[C---:B------:R-:W-:Y:S01]  /*6bf0*/  FFMA R101, R92.reuse, 2, R101 ;  /* 0x400000005c657823 */ /* 0x040fe20000000065 */
[----:B------:R-:W-:Y:S01]  /*6c00*/  FFMA R112, R92, 2, R23 ;  /* 0x400000005c707823 */ /* 0x000fe20000000017 */
[----:B------:R-:W-:Y:S01]  /*6c10*/  FMUL R92, R20, 4 ;  /* 0x40800000145c7820 */ /* 0x000fe20000400000 */
[-C--:B------:R-:W-:Y:S01]  /*6c20*/  FMUL R23, R90, R25.reuse ;  /* 0x000000195a177220 */ /* 0x080fe20000400000 */
[----:B------:R-:W-:Y:S01]  /*6c30*/  FADD R115, -R94, R101 ;  /* 0x000000655e737221 */ /* 0x000fe20000000100 */
[-C--:B------:R-:W-:Y:S01]  /*6c40*/  FMUL R101, R100, R8.reuse ;  /* 0x0000000864657220 */ /* 0x080fe20000400000 */
[----:B------:R-:W-:Y:S01]  /*6c50*/  FADD R20, R20, R20 ;  /* 0x0000001414147221 */ /* 0x000fe20000000000 */
[C---:B------:R-:W-:Y:S01]  /*6c60*/  FFMA R92, R23.reuse, 2, R92 ;  /* 0x40000000175c7823 */ /* 0x040fe2000000005c */
[----:B------:R-:W-:Y:S01]  /*6c70*/  FADD R94, R108, R108 ;  /* 0x0000006c6c5e7221 */ /* 0x000fe20000000000 */
[C---:B------:R-:W-:Y:S01]  /*6c80*/  FFMA R101, R100.reuse, R8, R101 ;  /* 0x0000000864657223 */ /* 0x040fe20000000065 */
[----:B------:R-:W-:Y:S01]  /*6c90*/  FFMA R109, R23, 2, R20 ;  /* 0x40000000176d7823 */ /* 0x000fe20000000014 */
[----:B------:R-:W-:Y:S01]  /*6ca0*/  FMUL R23, R100, R26 ;  /* 0x0000001a64177220 */ /* 0x000fe20000400000 */
[----:B------:R-:W-:Y:S01]  /*6cb0*/  FFMA R103, R90, R52, R103 ;  /* 0x000000345a677223 */ /* 0x000fe20000000067 */
[----:B------:R-:W-:Y:S01]  /*6cc0*/  FADD R114, R20, -R101 ;  /* 0x8000006514727221 */ /* 0x000fe20000000000 */
[----:B------:R-:W-:Y:S01]  /*6cd0*/  FMUL R20, R21, R25 ;  /* 0x0000001915147220 */ /* 0x000fe20000400000 */
[----:B------:R-:W-:Y:S01]  /*6ce0*/  FADD R117, -R101, R92 ;  /* 0x0000005c65757221 */ /* 0x000fe20000000100 */
[C---:B------:R-:W-:Y:S01]  /*6cf0*/  FMUL R92, R100.reuse, R21 ;  /* 0x00000015645c7220 */ /* 0x040fe20000400000 */
[C---:B------:R-:W-:Y:S01]  /*6d00*/  FFMA R23, R100.reuse, R26, R23 ;  /* 0x0000001a64177223 */ /* 0x040fe20000000017 */
[----:B------:R-:W-:Y:S01]  /*6d10*/  FFMA R20, R21, R25, R20 ;  /* 0x0000001915147223 */ /* 0x000fe20000000014 */
[C---:B------:R-:W-:Y:S01]  /*6d20*/  FMUL R101, R100.reuse, R52 ;  /* 0x0000003464657220 */ /* 0x040fe20000400000 */
[-C--:B------:R-:W-:Y:S01]  /*6d30*/  FFMA R96, R100, R21.reuse, R92 ;  /* 0x0000001564607223 */ /* 0x080fe2000000005c */
[--C-:B------:R-:W-:Y:S01]  /*6d40*/  FADD R111, R23, R94.reuse ;  /* 0x0000005e176f7221 */ /* 0x100fe20000000000 */
[----:B------:R-:W-:Y:S01]  /*6d50*/  FADD R119, -R20, R23 ;  /* 0x0000001714777221 */ /* 0x000fe20000000100 */
[----:B------:R-:W-:Y:S01]  /*6d60*/  FMUL R23, R90, R90 ;  /* 0x0000005a5a177220 */ /* 0x000fe20000400000 */
[----:B------:R-:W-:Y:S01]  /*6d70*/  FADD R92, R20, -R94 ;  /* 0x8000005e145c7221 */ /* 0x000fe20000000000 */
[----:B------:R-:W-:Y:S01]  /*6d80*/  FFMA R101, R100, R52, R101 ;  /* 0x0000003464657223 */ /* 0x000fe20000000065 */
[-C--:B------:R-:W-:Y:S01]  /*6d90*/  FFMA R98, R21, R90.reuse, R98 ;  /* 0x0000005a15627223 */ /* 0x080fe20000000062 */
[C-C-:B------:R-:W-:Y:S01]  /*6da0*/  FADD R94, R103.reuse, R96.reuse ;  /* 0x00000060675e7221 */ /* 0x140fe20000000000 */
[----:B------:R-:W-:Y:S01]  /*6db0*/  FADD R123, R103, -R96 ;  /* 0x80000060677b7221 */ /* 0x000fe20000000000 */
[-C--:B------:R-:W-:Y:S01]  /*6dc0*/  FMUL R96, R21, R21.reuse ;  /* 0x0000001515607220 */ /* 0x080fe20000400000 */
[----:B------:R-:W-:Y:S01]  /*6dd0*/  FFMA R113, R90, R90, R23 ;  /* 0x0000005a5a717223 */ /* 0x000fe20000000017 */
[----:B------:R-:W-:Y:S01]  /*6de0*/  FMUL R23, R100, R100 ;  /* 0x0000006464177220 */ /* 0x000fe20000400000 */
[C-C-:B------:R-:W-:Y:S01]  /*6df0*/  FADD R121, R101.reuse, R98.reuse ;  /* 0x0000006265797221 */ /* 0x140fe20000000000 */
[----:B------:R-:W-:Y:S01]  /*6e00*/  FADD R20, R101, -R98 ;  /* 0x8000006265147221 */ /* 0x000fe20000000000 */
[----:B------:R-:W-:Y:S01]  /*6e10*/  FFMA R103, R21, R21, R96 ;  /* 0x0000001515677223 */ /* 0x000fe20000000060 */
[----:B------:R-:W-:Y:S01]  /*6e20*/  FMUL R98, R52, R52 ;  /* 0x0000003434627220 */ /* 0x000fe20000400000 */
[----:B------:R-:W-:Y:S01]  /*6e30*/  FFMA R101, R100, R100, R23 ;  /* 0x0000006464657223 */ /* 0x000fe20000000017 */
[----:B------:R-:W-:Y:S01]  /*6e40*/  FADD R104, R102, R102 ;  /* 0x0000006666687221 */ /* 0x000fe20000000000 */
[----:B------:R-:W-:Y:S01]  /*6e50*/  FMUL R111, R111, R22 ;  /* 0x000000166f6f7220 */ /* 0x000fe20000400000 */
[C---:B------:R-:W-:Y:S01]  /*6e60*/  FFMA R96, R98.reuse, 2, R113 ;  /* 0x4000000062607823 */ /* 0x040fe20000000071 */
[C---:B------:R-:W-:Y:S01]  /*6e70*/  FFMA R23, R98.reuse, 2, R103 ;  /* 0x4000000062177823 */ /* 0x040fe20000000067 */
[----:B------:R-:W-:Y:S01]  /*6e80*/  FFMA R98, R98, 2, R101 ;  /* 0x4000000062627823 */ /* 0x000fe20000000065 */
[C---:B------:R-:W-:Y:S01]  /*6e90*/  FMUL R103, R100.reuse, R90 ;  /* 0x0000005a64677220 */ /* 0x040fe20000400000 */
[----:B------:R-:W-:Y:S01]  /*6ea0*/  FMUL R101, R100, R25 ;  /* 0x0000001964657220 */ /* 0x000fe20000400000 */
[----:B------:R-:W-:Y:S01]  /*6eb0*/  FMUL R118, R64, R38 ;  /* 0x0000002640767220 */ /* 0x000fe20000400000 */
[----:B------:R-:W-:Y:S01]  /*6ec0*/  FADD R96, R96, -1 ;  /* 0xbf80000060607421 */ /* 0x000fe20000000000 */
[----:B------:R-:W-:Y:S01]  /*6ed0*/  FFMA R100, R100, R90, R103 ;  /* 0x0000005a64647223 */ /* 0x000fe20000000067 */
[----:B------:R-:W-:Y:S01]  /*6ee0*/  FMUL R90, R90, R8 ;  /* 0x000000085a5a7220 */ /* 0x000fe20000400000 */
[C---:B------:R-:W-:Y:S01]  /*6ef0*/  FADD R103, R101.reuse, R101 ;  /* 0x0000006565677221 */ /* 0x040fe20000000000 */
[----:B------:R-:W-:Y:S01]  /*6f00*/  FFMA R113, R101, 2, R104 ;  /* 0x4000000065717823 */ /* 0x000fe20000000068 */
[----:B------:R-:W-:Y:S01]  /*6f10*/  FADD R120, R118, R118 ;  /* 0x0000007676787221 */ /* 0x000fe20000000000 */
[----:B------:R-:W-:Y:S01]  /*6f20*/  FADD R23, R23, -1 ;  /* 0xbf80000017177421 */ /* 0x000fe20000000000 */
[----:B------:R-:W-:-:S04]  /*6f30*/  FFMA R103, R90, 2, R103 ;  /* 0x400000005a677823 */ /* 0x000fc80000000067 */
[----:B------:R-:W-:Y:S01]  /*6f40*/  FFMA R110, R102, 4, R103 ;  /* 0x40800000666e7823 */ /* 0x000fe20000000067 */
[C---:B------:R-:W-:Y:S01]  /*6f50*/  FFMA R102, R90.reuse, 2, R104 ;  /* 0x400000005a667823 */ /* 0x040fe20000000068 */
[----:B------:R-:W-:Y:S01]  /*6f60*/  FFMA R90, R90, 4, R113 ;  /* 0x408000005a5a7823 */ /* 0x000fe20000000071 */
[----:B------:R-:W-:Y:S01]  /*6f70*/  FMUL R113, R62, R40 ;  /* 0x000000283e717220 */ /* 0x000fe20000400000 */
[----:B------:R-:W-:Y:S01]  /*6f80*/  FFMA R110, R110, R27, R111 ;  /* 0x0000001b6e6e7223 */ /* 0x000fe2000000006f */
[----:B------:R-:W-:Y:S01]  /*6f90*/  FFMA R103, R101, 4, R102 ;  /* 0x4080000065677823 */ /* 0x000fe20000000066 */
[----:B------:R-:W-:Y:S01]  /*6fa0*/  FMUL R102, R63, R105 ;  /* 0x000000693f667220 */ /* 0x000fe20000400000 */
[----:B------:R-:W-:Y:S01]  /*6fb0*/  FMUL R101, R61, R38 ;  /* 0x000000263d657220 */ /* 0x000fe20000400000 */
[----:B------:R-:W-:Y:S01]  /*6fc0*/  FADD R125, R113, R113 ;  /* 0x00000071717d7221 */ /* 0x000fe20000000000 */
[----:B------:R-:W-:Y:S01]  /*6fd0*/  FMUL R111, R64, R40 ;  /* 0x00000028406f7220 */ /* 0x000fe20000400000 */
[C---:B------:R-:W-:Y:S01]  /*6fe0*/  FADD R104, R102.reuse, R102 ;  /* 0x0000006666687221 */ /* 0x040fe20000000000 */
[----:B------:R-:W-:Y:S01]  /*6ff0*/  FFMA R110, -R99, R36, R110 ;  /* 0x00000024636e7223 */ /* 0x000fe2000000016e */
[----:B------:R-:W-:Y:S01]  /*7000*/  FFMA R116, R102, 2, R125 ;  /* 0x4000000066747823 */ /* 0x000fe2000000007d */
[----:B------:R-:W-:Y:S01]  /*7010*/  FMUL R124, R111, 4 ;  /* 0x408000006f7c7820 */ /* 0x000fe20000400000 */
[----:B------:R-:W-:-:S04]  /*7020*/  FFMA R104, R101, 2, R104 ;  /* 0x4000000065687823 */ /* 0x000fc80000000068 */
[----:B------:R-:W-:Y:S01]  /*7030*/  FFMA R127, R113, 4, R104 ;  /* 0x40800000717f7823 */ /* 0x000fe20000000068 */
[C---:B------:R-:W-:Y:S01]  /*7040*/  FFMA R113, R101.reuse, 2, R125 ;  /* 0x4000000065717823 */ /* 0x040fe2000000007d */
[----:B------:R-:W-:Y:S01]  /*7050*/  FFMA R125, R101, 4, R116 ;  /* 0x40800000657d7823 */ /* 0x000fe20000000074 */
[----:B------:R-:W-:Y:S01]  /*7060*/  FFMA R101, R108, 4, R119 ;  /* 0x408000006c657823 */ /* 0x000fe20000000077 */
[----:B------:R-:W-:Y:S01]  /*7070*/  FMUL R108, R63, R40 ;  /* 0x000000283f6c7220 */ /* 0x000fe20000400000 */
[----:B------:R-:W-:Y:S01]  /*7080*/  FFMA R104, R102, 4, R113 ;  /* 0x4080000066687823 */ /* 0x000fe20000000071 */
[----:B------:R-:W-:Y:S01]  /*7090*/  FMUL R113, R112, R27 ;  /* 0x0000001b70717220 */ /* 0x000fe20000400000 */
[----:B------:R-:W-:Y:S01]  /*70a0*/  FMUL R102, R115, R22 ;  /* 0x0000001673667220 */ /* 0x000fe20000400000 */
[----:B------:R-:W-:Y:S01]  /*70b0*/  FMUL R115, R61, R105 ;  /* 0x000000693d737220 */ /* 0x000fe20000400000 */
[----:B------:R-:W-:Y:S01]  /*70c0*/  FADD R112, R111, R111 ;  /* 0x0000006f6f707221 */ /* 0x000fe20000000000 */
[----:B------:R-:W-:Y:S01]  /*70d0*/  FFMA R113, R90, R36, R113 ;  /* 0x000000245a717223 */ /* 0x000fe20000000071 */
[----:B------:R-:W-:Y:S01]  /*70e0*/  FFMA R90, R117, R27, R102 ;  /* 0x0000001b755a7223 */ /* 0x000fe20000000066 */
[----:B------:R-:W-:Y:S01]  /*70f0*/  FMUL R117, R104, R17 ;  /* 0x0000001168757220 */ /* 0x000fe20000400000 */
[----:B------:R-:W-:Y:S01]  /*7100*/  FFMA R104, R115, 2, R112 ;  /* 0x4000000073687823 */ /* 0x000fe20000000070 */
[----:B------:R-:W-:Y:S01]  /*7110*/  FFMA R116, R63, R40, R108 ;  /* 0x000000283f747223 */ /* 0x000fe2000000006c */
[-C--:B------:R-:W-:Y:S01]  /*7120*/  FMUL R108, R103, R22.reuse ;  /* 0x00000016676c7220 */ /* 0x080fe20000400000 */
[----:B------:R-:W-:Y:S01]  /*7130*/  FMUL R102, R123, R22 ;  /* 0x000000167b667220 */ /* 0x000fe20000400000 */
[----:B------:R-:W-:Y:S01]  /*7140*/  FFMA R119, R104, R19, R117 ;  /* 0x0000001368777223 */ /* 0x000fe20000000075 */
[CC--:B------:R-:W-:Y:S01]  /*7150*/  FMUL R117, R62.reuse, R105.reuse ;  /* 0x000000693e757220 */ /* 0x0c0fe20000400000 */
[----:B------:R-:W-:Y:S01]  /*7160*/  FFMA R103, R109, R36, R108 ;  /* 0x000000246d677223 */ /* 0x000fe2000000006c */
[----:B------:R-:W-:Y:S01]  /*7170*/  FMUL R108, R61, R40 ;  /* 0x000000283d6c7220 */ /* 0x000fe20000400000 */
[----:B------:R-:W-:Y:S01]  /*7180*/  FFMA R124, R115, 2, R124 ;  /* 0x40000000737c7823 */ /* 0x000fe2000000007c */
[-C--:B------:R-:W-:Y:S01]  /*7190*/  FFMA R117, R62, R105.reuse, R117 ;  /* 0x000000693e757223 */ /* 0x080fe20000000075 */
[----:B------:R-:W-:Y:S01]  /*71a0*/  FMUL R105, R64, R105 ;  /* 0x0000006940697220 */ /* 0x000fe20000400000 */
[----:B------:R-:W-:Y:S01]  /*71b0*/  FFMA R102, R121, R36, -R102 ;  /* 0x0000002479667223 */ /* 0x000fe20000000866 */
[----:B------:R-:W-:Y:S01]  /*71c0*/  FFMA R113, -R114, R22, R113 ;  /* 0x0000001672717223 */ /* 0x000fe20000000171 */
[C-C-:B------:R-:W-:Y:S01]  /*71d0*/  FADD R104, R117.reuse, -R120.reuse ;  /* 0x8000007875687221 */ /* 0x140fe20000000000 */
[----:B------:R-:W-:Y:S01]  /*71e0*/  FADD R120, R116, R120 ;  /* 0x0000007874787221 */ /* 0x000fe20000000000 */
[----:B------:R-:W-:Y:S01]  /*71f0*/  FADD R117, -R117, R116 ;  /* 0x0000007475757221 */ /* 0x000fe20000000100 */
[----:B------:R-:W-:Y:S01]  /*7200*/  FFMA R90, R101, R36, R90 ;  /* 0x00000024655a7223 */ /* 0x000fe2000000005a */
[----:B------:R-:W-:Y:S01]  /*7210*/  FFMA R104, R104, R18, R119 ;  /* 0x0000001268687223 */ /* 0x000fe20000000077 */
[----:B------:R-:W-:Y:S01]  /*7220*/  FFMA R119, R61, R40, R108 ;  /* 0x000000283d777223 */ /* 0x000fe2000000006c */
[----:B------:R-:W-:Y:S01]  /*7230*/  FMUL R120, R120, R17 ;  /* 0x0000001178787220 */ /* 0x000fe20000400000 */
[C---:B------:R-:W-:Y:S01]  /*7240*/  FADD R40, R105.reuse, R105 ;  /* 0x0000006969287221 */ /* 0x040fe20000000000 */
[----:B------:R-:W-:Y:S01]  /*7250*/  FMUL R108, R105, 4 ;  /* 0x40800000696c7820 */ /* 0x000fe20000400000 */
[----:B------:R-:W-:Y:S01]  /*7260*/  FFMA R117, R118, 4, R117 ;  /* 0x4080000076757823 */ /* 0x000fe20000000075 */
[----:B------:R-:W-:Y:S01]  /*7270*/  FFMA R120, R127, R18, R120 ;  /* 0x000000127f787223 */ /* 0x000fe20000000078 */
[----:B------:R-:W-:Y:S01]  /*7280*/  FADD R109, R40, -R119 ;  /* 0x80000077286d7221 */ /* 0x000fe20000000000 */
[----:B------:R-:W-:-:S03]  /*7290*/  FFMA R102, R23, R27, R102 ;  /* 0x0000001b17667223 */ /* 0x000fc60000000066 */
[----:B------:R-:W-:Y:S01]  /*72a0*/  FFMA R120, -R109, R19, R120 ;  /* 0x000000136d787223 */ /* 0x000fe20000000178 */
[----:B------:R-:W-:Y:S01]  /*72b0*/  FMUL R109, R62, R38 ;  /* 0x000000263e6d7220 */ /* 0x000fe20000400000 */
[----:B------:R-:W-:-:S03]  /*72c0*/  FADD R102, RZ, R102 ;  /* 0x00000066ff667221 */ /* 0x000fc60000000000 */
[----:B------:R-:W-:Y:S01]  /*72d0*/  FFMA R122, R109, 2, R108 ;  /* 0x400000006d7a7823 */ /* 0x000fe2000000006c */
[-C--:B------:R-:W-:Y:S01]  /*72e0*/  FMUL R108, R63, R38.reuse ;  /* 0x000000263f6c7220 */ /* 0x080fe20000400000 */
[----:B------:R-:W-:Y:S02]  /*72f0*/  FFMA R121, R109, 2, R40 ;  /* 0x400000006d797823 */ /* 0x000fe40000000028 */
[----:B------:R-:W-:Y:S01]  /*7300*/  FADD R122, -R119, R122 ;  /* 0x0000007a777a7221 */ /* 0x000fe20000000100 */
[----:B------:R-:W-:Y:S01]  /*7310*/  FFMA R105, R63, R38, R108 ;  /* 0x000000263f697223 */ /* 0x000fe2000000006c */
[----:B------:R-:W-:Y:S01]  /*7320*/  FFMA R38, -R15, R8, R9 ;  /* 0x000000080f267223 */ /* 0x000fe20000000109 */
[----:B------:R-:W-:Y:S02]  /*7330*/  FMUL R40, R121, R18 ;  /* 0x0000001279287220 */ /* 0x000fe40000400000 */
[----:B------:R-:W-:Y:S01]  /*7340*/  FADD R109, R112, -R105 ;  /* 0x80000069706d7221 */ /* 0x000fe20000000000 */
[----:B------:R-:W-:Y:S01]  /*7350*/  FADD R124, -R105, R124 ;  /* 0x0000007c697c7221 */ /* 0x000fe20000000100 */
[C---:B------:R-:W-:Y:S01]  /*7360*/  FFMA R105, -R15.reuse, R25, R6 ;  /* 0x000000190f697223 */ /* 0x040fe20000000106 */
[----:B------:R-:W-:Y:S01]  /*7370*/  FFMA R6, -R15, R26, R7 ;  /* 0x0000001a0f067223 */ /* 0x000fe20000000107 */
[----:B------:R-:W-:Y:S01]  /*7380*/  FMUL R9, R61, R38 ;  /* 0x000000263d097220 */ /* 0x000fe20000400000 */
[----:B------:R-:W-:Y:S01]  /*7390*/  FMUL R7, R122, R17 ;  /* 0x000000117a077220 */ /* 0x000fe20000400000 */
[----:B------:R-:W-:Y:S01]  /*73a0*/  FMUL R108, R63, R105 ;  /* 0x000000693f6c7220 */ /* 0x000fe20000400000 */
[----:B------:R-:W-:Y:S01]  /*73b0*/  FMUL R111, R62, R6 ;  /* 0x000000063e6f7220 */ /* 0x000fe20000400000 */
[----:B------:R-:W-:Y:S01]  /*73c0*/  FFMA R40, R125, R19, R40 ;  /* 0x000000137d287223 */ /* 0x000fe20000000028 */
[----:B------:R-:W-:Y:S01]  /*73d0*/  FFMA R124, R124, R18, R7 ;  /* 0x000000127c7c7223 */ /* 0x000fe20000000007 */
[----:B------:R-:W-:Y:S01]  /*73e0*/  FADD R112, R108, R108 ;  /* 0x0000006c6c707221 */ /* 0x000fe20000000000 */
[----:B------:R-:W-:Y:S01]  /*73f0*/  FMUL R114, R61, R6 ;  /* 0x000000063d727220 */ /* 0x000fe20000400000 */
[----:B------:R-:W-:Y:S01]  /*7400*/  FFMA R40, -R109, R17, R40 ;  /* 0x000000116d287223 */ /* 0x000fe20000000128 */
[----:B------:R-:W-:Y:S01]  /*7410*/  FFMA R117, R117, R19, R124 ;  /* 0x0000001375757223 */ /* 0x000fe2000000007c */
[----:B------:R-:W-:-:S04]  /*7420*/  FFMA R112, R9, 2, R112 ;  /* 0x4000000009707823 */ /* 0x000fc80000000070 */
[C---:B------:R-:W-:Y:S01]  /*7430*/  FFMA R122, R111.reuse, 4, R112 ;  /* 0x408000006f7a7823 */ /* 0x040fe20000000070 */
[----:B------:R-:W-:-:S04]  /*7440*/  FADD R111, R111, R111 ;  /* 0x0000006f6f6f7221 */ /* 0x000fc80000000000 */
[--C-:B------:R-:W-:Y:S01]  /*7450*/  FFMA R7, R9, 2, R111.reuse ;  /* 0x4000000009077823 */ /* 0x100fe2000000006f */
[----:B------:R-:W-:-:S03]  /*7460*/  FFMA R116, R108, 2, R111 ;  /* 0x400000006c747823 */ /* 0x000fc6000000006f */
[----:B------:R-:W-:Y:S01]  /*7470*/  FFMA R112, R108, 4, R7 ;  /* 0x408000006c707823 */ /* 0x000fe20000000007 */
[----:B------:R-:W-:Y:S01]  /*7480*/  FMUL R7, R64, R6 ;  /* 0x0000000640077220 */ /* 0x000fe20000400000 */
[----:B------:R-:W-:Y:S01]  /*7490*/  FMUL R108, R61, R105 ;  /* 0x000000693d6c7220 */ /* 0x000fe20000400000 */
[----:B------:R-:W-:Y:S01]  /*74a0*/  FFMA R119, R9, 4, R116 ;  /* 0x4080000009777823 */ /* 0x000fe20000000074 */
[----:B------:R-:W-:Y:S01]  /*74b0*/  FMUL R9, R112, R37 ;  /* 0x0000002570097220 */ /* 0x000fe20000400000 */
[C---:B------:R-:W-:Y:S01]  /*74c0*/  FADD R109, R7.reuse, R7 ;  /* 0x00000007076d7221 */ /* 0x040fe20000000000 */
[----:B------:R-:W-:Y:S01]  /*74d0*/  FMUL R116, R64, R38 ;  /* 0x0000002640747220 */ /* 0x000fe20000400000 */
[----:B------:R-:W-:Y:S02]  /*74e0*/  FMUL R7, R7, 4 ;  /* 0x4080000007077820 */ /* 0x000fe40000400000 */
[C---:B------:R-:W-:Y:S02]  /*74f0*/  FFMA R112, R108.reuse, 2, R109 ;  /* 0x400000006c707823 */ /* 0x040fe4000000006d */
[----:B------:R-:W-:Y:S01]  /*7500*/  FFMA R121, R108, 2, R7 ;  /* 0x400000006c797823 */ /* 0x000fe20000000007 */
[----:B------:R-:W-:Y:S01]  /*7510*/  FMUL R7, R64, R61 ;  /* 0x0000003d40077220 */ /* 0x000fe20000400000 */
[----:B------:R-:W-:Y:S01]  /*7520*/  FFMA R112, R112, R41, R9 ;  /* 0x0000002970707223 */ /* 0x000fe20000000009 */
[----:B------:R-:W-:-:S02]  /*7530*/  FMUL R9, R62, R105 ;  /* 0x000000693e097220 */ /* 0x000fc40000400000 */
[----:B------:R-:W-:Y:S02]  /*7540*/  FFMA R7, R64, R61, R7 ;  /* 0x0000003d40077223 */ /* 0x000fe40000000007 */
[-C--:B------:R-:W-:Y:S01]  /*7550*/  FFMA R111, R62, R105.reuse, R9 ;  /* 0x000000693e6f7223 */ /* 0x080fe20000000009 */
[----:B------:R-:W-:Y:S01]  /*7560*/  FADD R9, R116, R116 ;  /* 0x0000007474097221 */ /* 0x000fe20000000000 */
[----:B------:R-:W-:-:S03]  /*7570*/  FMUL R105, R64, R105 ;  /* 0x0000006940697220 */ /* 0x000fc60000400000 */
[----:B------:R-:W-:-:S04]  /*7580*/  FADD R115, R111, -R9 ;  /* 0x800000096f737221 */ /* 0x000fc80000000000 */
[----:B------:R-:W-:Y:S01]  /*7590*/  FFMA R118, R115, R39, R112 ;  /* 0x0000002773767223 */ /* 0x000fe20000000070 */
[-C--:B------:R-:W-:Y:S01]  /*75a0*/  FMUL R112, R63, R6.reuse ;  /* 0x000000063f707220 */ /* 0x080fe20000400000 */
[----:B------:R-:W-:-:S03]  /*75b0*/  FFMA R115, R61, R6, R114 ;  /* 0x000000063d737223 */ /* 0x000fc60000000072 */
[----:B------:R-:W-:Y:S01]  /*75c0*/  FFMA R112, R63, R6, R112 ;  /* 0x000000063f707223 */ /* 0x000fe20000000070 */
[----:B------:R-:W-:-:S03]  /*75d0*/  FADD R6, R105, R105 ;  /* 0x0000006969067221 */ /* 0x000fc60000000000 */
[----:B------:R-:W-:Y:S01]  /*75e0*/  FADD R124, R112, R9 ;  /* 0x00000009707c7221 */ /* 0x000fe20000000000 */
[----:B------:R-:W-:Y:S01]  /*75f0*/  FADD R111, -R111, R112 ;  /* 0x000000706f6f7221 */ /* 0x000fe20000000100 */
[----:B------:R-:W-:Y:S02]  /*7600*/  FMUL R112, R61, R61 ;  /* 0x0000003d3d707220 */ /* 0x000fe40000400000 */
[----:B------:R-:W-:Y:S01]  /*7610*/  FMUL R9, R124, R37 ;  /* 0x000000257c097220 */ /* 0x000fe20000400000 */
[----:B------:R-:W-:Y:S01]  /*7620*/  FMUL R124, R105, 4 ;  /* 0x40800000697c7820 */ /* 0x000fe20000400000 */
[----:B------:R-:W-:Y:S02]  /*7630*/  FFMA R123, R116, 4, R111 ;  /* 0x40800000747b7823 */ /* 0x000fe4000000006f */
[----:B------:R-:W-:Y:S01]  /*7640*/  FFMA R122, R122, R39, R9 ;  /* 0x000000277a7a7223 */ /* 0x000fe20000000009 */
[----:B------:R-:W-:-:S04]  /*7650*/  FADD R9, R6, -R115 ;  /* 0x8000007306097221 */ /* 0x000fc80000000000 */
[----:B------:R-:W-:Y:S01]  /*7660*/  FFMA R122, -R9, R41, R122 ;  /* 0x00000029097a7223 */ /* 0x000fe2000000017a */
[----:B------:R-:W-:-:S04]  /*7670*/  FMUL R9, R62, R38 ;  /* 0x000000263e097220 */ /* 0x000fc80000400000 */
[----:B------:R-:W-:Y:S01]  /*7680*/  FFMA R114, R9, 2, R6 ;  /* 0x4000000009727823 */ /* 0x000fe20000000006 */
[-C--:B------:R-:W-:Y:S01]  /*7690*/  FMUL R6, R63, R62.reuse ;  /* 0x0000003e3f067220 */ /* 0x080fe20000400000 */
[----:B------:R-:W-:Y:S02]  /*76a0*/  FFMA R124, R9, 2, R124 ;  /* 0x40000000097c7823 */ /* 0x000fe4000000007c */
[----:B------:R-:W-:Y:S01]  /*76b0*/  FMUL R114, R114, R39 ;  /* 0x0000002772727220 */ /* 0x000fe20000400000 */
[----:B------:R-:W-:Y:S01]  /*76c0*/  FFMA R6, R63, R62, R6 ;  /* 0x0000003e3f067223 */ /* 0x000fe20000000006 */
[----:B------:R-:W-:Y:S02]  /*76d0*/  FADD R124, -R115, R124 ;  /* 0x0000007c737c7221 */ /* 0x000fe40000000100 */
[----:B------:R-:W-:Y:S01]  /*76e0*/  FFMA R114, R119, R41, R114 ;  /* 0x0000002977727223 */ /* 0x000fe20000000072 */
[C-C-:B------:R-:W-:Y:S01]  /*76f0*/  FADD R9, R7.reuse, R6.reuse ;  /* 0x0000000607097221 */ /* 0x140fe20000000000 */
[----:B------:R-:W-:Y:S01]  /*7700*/  FADD R108, R7, -R6 ;  /* 0x80000006076c7221 */ /* 0x000fe20000000000 */
[----:B------:R-:W-:Y:S01]  /*7710*/  FMUL R6, R63, R38 ;  /* 0x000000263f067220 */ /* 0x000fe20000400000 */
[----:B------:R-:W-:Y:S01]  /*7720*/  FMUL R7, R64, R62 ;  /* 0x0000003e40077220 */ /* 0x000fe20000400000 */
[----:B------:R-:W-:-:S02]  /*7730*/  FMUL R124, R124, R37 ;  /* 0x000000257c7c7220 */ /* 0x000fc40000400000 */
[C---:B------:R-:W-:Y:S01]  /*7740*/  FFMA R38, R63.reuse, R38, R6 ;  /* 0x000000263f267223 */ /* 0x040fe20000000006 */
[-C--:B------:R-:W-:Y:S01]  /*7750*/  FMUL R6, R63, R61.reuse ;  /* 0x0000003d3f067220 */ /* 0x080fe20000400000 */
[-C--:B------:R-:W-:Y:S02]  /*7760*/  FFMA R7, R64, R62.reuse, R7 ;  /* 0x0000003e40077223 */ /* 0x080fe40000000007 */
[----:B------:R-:W-:Y:S01]  /*7770*/  FADD R119, R109, -R38 ;  /* 0x800000266d777221 */ /* 0x000fe20000000000 */
[----:B------:R-:W-:Y:S01]  /*7780*/  FFMA R6, R63, R61, R6 ;  /* 0x0000003d3f067223 */ /* 0x000fe20000000006 */
[----:B------:R-:W-:Y:S01]  /*7790*/  FADD R121, -R38, R121 ;  /* 0x0000007926797221 */ /* 0x000fe20000000100 */
[----:B------:R-:W-:Y:S01]  /*77a0*/  FMUL R38, R61, R62 ;  /* 0x0000003e3d267220 */ /* 0x000fe20000400000 */
[----:B------:R-:W-:Y:S01]  /*77b0*/  FFMA R114, -R119, R37, R114 ;  /* 0x0000002577727223 */ /* 0x000fe20000000172 */
[C-C-:B------:R-:W-:Y:S01]  /*77c0*/  FADD R105, R7.reuse, -R6.reuse ;  /* 0x8000000607697221 */ /* 0x140fe20000000000 */
[----:B------:R-:W-:Y:S01]  /*77d0*/  FADD R115, R7, R6 ;  /* 0x0000000607737221 */ /* 0x000fe20000000000 */
[----:B------:R-:W-:Y:S01]  /*77e0*/  FMUL R6, R63, R64 ;  /* 0x000000403f067220 */ /* 0x000fe20000400000 */
[----:B------:R-:W-:Y:S01]  /*77f0*/  FFMA R7, R61, R62, R38 ;  /* 0x0000003e3d077223 */ /* 0x000fe20000000026 */
[----:B------:R-:W-:-:S02]  /*7800*/  FFMA R124, R121, R39, R124 ;  /* 0x00000027797c7223 */ /* 0x000fc4000000007c */
[-C--:B------:R-:W-:Y:S02]  /*7810*/  FFMA R6, R63, R64.reuse, R6 ;  /* 0x000000403f067223 */ /* 0x080fe40000000006 */
[----:B------:R-:W-:Y:S02]  /*7820*/  FFMA R123, R123, R41, R124 ;  /* 0x000000297b7b7223 */ /* 0x000fe4000000007c */
[C-C-:B------:R-:W-:Y:S01]  /*7830*/  FADD R38, R6.reuse, R7.reuse ;  /* 0x0000000706267221 */ /* 0x140fe20000000000 */
[----:B------:R-:W-:Y:S01]  /*7840*/  FADD R111, R6, -R7 ;  /* 0x80000007066f7221 */ /* 0x000fe20000000000 */
[C---:B------:R-:W-:Y:S01]  /*7850*/  FMUL R7, R108.reuse, R17 ;  /* 0x000000116c077220 */ /* 0x040fe20000400000 */
[----:B------:R-:W-:Y:S01]  /*7860*/  FMUL R108, R108, R37 ;  /* 0x000000256c6c7220 */ /* 0x000fe20000400000 */
[----:B------:R-:W-:Y:S02]  /*7870*/  FMUL R6, R63, R63 ;  /* 0x0000003f3f067220 */ /* 0x000fe40000400000 */
[----:B------:R-:W-:Y:S01]  /*7880*/  FFMA R109, R38, R19, -R7 ;  /* 0x00000013266d7223 */ /* 0x000fe20000000807 */
[----:B------:R-:W-:Y:S01]  /*7890*/  FMUL R7, R64, R64 ;  /* 0x0000004040077220 */ /* 0x000fe20000400000 */
[----:B------:R-:W-:Y:S01]  /*78a0*/  FFMA R121, R38, R41, -R108 ;  /* 0x0000002926797223 */ /* 0x000fe2000000086c */
[----:B------:R-:W-:-:S02]  /*78b0*/  FMUL R108, R62, R62 ;  /* 0x0000003e3e6c7220 */ /* 0x000fc40000400000 */
[----:B------:R-:W-:-:S04]  /*78c0*/  FFMA R7, R64, R64, R7 ;  /* 0x0000004040077223 */ /* 0x000fc80000000007 */
[--C-:B------:R-:W-:Y:S01]  /*78d0*/  FFMA R38, R6, 2, R7.reuse ;  /* 0x4000000006267823 */ /* 0x100fe20000000007 */
[CC--:B------:R-:W-:Y:S01]  /*78e0*/  FMUL R6, R21.reuse, R52.reuse ;  /* 0x0000003415067220 */ /* 0x0c0fe20000400000 */
[--C-:B------:R-:W-:Y:S01]  /*78f0*/  FFMA R108, R108, 2, R7.reuse ;  /* 0x400000006c6c7823 */ /* 0x100fe20000000007 */
[----:B------:R-:W-:Y:S01]  /*7900*/  FFMA R112, R112, 2, R7 ;  /* 0x4000000070707823 */ /* 0x000fe20000000007 */
[----:B------:R-:W-:Y:S01]  /*7910*/  FADD R38, R38, -1 ;  /* 0xbf80000026267421 */ /* 0x000fe20000000000 */
[----:B------:R-:W-:Y:S01]  /*7920*/  FFMA R21, R21, R52, R6 ;  /* 0x0000003415157223 */ /* 0x000fe20000000006 */
[----:B------:R-:W-:Y:S01]  /*7930*/  FADD R108, R108, -1 ;  /* 0xbf8000006c6c7421 */ /* 0x000fe20000000000 */
[----:B------:R-:W-:Y:S01]  /*7940*/  FADD R7, R112, -1 ;  /* 0xbf80000070077421 */ /* 0x000fe20000000000 */
[----:B------:R-:W-:Y:S01]  /*7950*/  FMUL R6, R38, R17 ;  /* 0x0000001126067220 */ /* 0x000fe20000400000 */
[----:B------:R-:W-:Y:S01]  /*7960*/  FMUL R112, R111, R39 ;  /* 0x000000276f707220 */ /* 0x000fe20000400000 */
[-C--:B------:R-:W-:Y:S01]  /*7970*/  FFMA R109, R108, R18.reuse, R109 ;  /* 0x000000126c6d7223 */ /* 0x080fe2000000006d */
[----:B------:R-:W-:Y:S01]  /*7980*/  FMUL R38, R38, R37 ;  /* 0x0000002526267220 */ /* 0x000fe20000400000 */
[-C--:B------:R-:W-:Y:S01]  /*7990*/  FFMA R6, R9, R18.reuse, R6 ;  /* 0x0000001209067223 */ /* 0x080fe20000000006 */
[----:B------:R-:W-:Y:S01]  /*79a0*/  FMUL R18, R111, R18 ;  /* 0x000000126f127220 */ /* 0x000fe20000400000 */
[----:B------:R-:W-:Y:S01]  /*79b0*/  FFMA R112, R7, R41, -R112 ;  /* 0x0000002907707223 */ /* 0x000fe20000000870 */
[----:B------:R-:W-:-:S02]  /*79c0*/  FFMA R121, R108, R39, R121 ;  /* 0x000000276c797223 */ /* 0x000fc40000000079 */
[----:B------:R-:W-:Y:S01]  /*79d0*/  FFMA R18, R7, R19, -R18 ;  /* 0x0000001307127223 */ /* 0x000fe20000000812 */
[----:B------:R-:W-:Y:S01]  /*79e0*/  FADD R7, RZ, R40 ;  /* 0x00000028ff077221 */ /* 0x000fe20000000000 */
[C---:B------:R-:W-:Y:S01]  /*79f0*/  FFMA R112, R115.reuse, R37, R112 ;  /* 0x0000002573707223 */ /* 0x040fe20000000070 */
[----:B------:R-:W-:Y:S01]  /*7a00*/  FADD R37, RZ, R37 ;  /* 0x00000025ff257221 */ /* 0x000fe20000000000 */
[----:B------:R-:W-:Y:S01]  /*7a10*/  FFMA R111, R115, R17, R18 ;  /* 0x00000011736f7223 */ /* 0x000fe20000000012 */
[----:B------:R-:W-:Y:S01]  /*7a20*/  FFMA R18, R9, R39, R38 ;  /* 0x0000002709127223 */ /* 0x000fe20000000026 */
[----:B------:R-:W-:Y:S01]  /*7a30*/  FMUL R9, R20, R27 ;  /* 0x0000001b14097220 */ /* 0x000fe20000400000 */
[----:B------:R-:W-:Y:S01]  /*7a40*/  FFMA R38, -R105, R19, R6 ;  /* 0x0000001369267223 */ /* 0x000fe20000000106 */
[----:B------:R-:W-:Y:S01]  /*7a50*/  FADD R6, R21, -R100 ;  /* 0x8000006415067221 */ /* 0x000fe20000000000 */
[----:B------:R-:W-:Y:S01]  /*7a60*/  FFMA R105, -R105, R41, R18 ;  /* 0x0000002969697223 */ /* 0x000fe20000000112 */
[----:B------:R-:W-:Y:S01]  /*7a70*/  FADD R18, R114, R7 ;  /* 0x0000000772127221 */ /* 0x000fe20000000000 */
[----:B------:R-:W-:Y:S01]  /*7a80*/  FADD R100, R21, R100 ;  /* 0x0000006415647221 */ /* 0x000fe20000000000 */
[----:B------:R-:W-:Y:S01]  /*7a90*/  FADD R7, R98, -1 ;  /* 0xbf80000062077421 */ /* 0x000fe20000000000 */
[----:B------:R-:W-:Y:S01]  /*7aa0*/  FFMA R9, R96, R36, -R9 ;  /* 0x0000002460097223 */ /* 0x000fe20000000809 */
[----:B------:R-:W-:Y:S01]  /*7ab0*/  FADD R21, RZ, R121 ;  /* 0x00000079ff157221 */ /* 0x000fe20000000000 */
[----:B------:R-:W-:Y:S01]  /*7ac0*/  FADD R23, RZ, R112 ;  /* 0x00000070ff177221 */ /* 0x000fe20000000000 */
[-C--:B------:R-:W-:Y:S01]  /*7ad0*/  FMUL R7, R7, R22.reuse ;  /* 0x0000001607077220 */ /* 0x080fe20000400000 */
[----:B------:R-:W-:Y:S01]  /*7ae0*/  FFMA R9, R100, R22, R9 ;  /* 0x0000001664097223 */ /* 0x000fe20000000009 */
[----:B------:R-:W-:Y:S01]  /*7af0*/  FADD R99, RZ, -R21 ;  /* 0x80000015ff637221 */ /* 0x000fe20000000000 */
[----:B------:R-:W-:Y:S01]  /*7b00*/  FADD R22, RZ, R105 ;  /* 0x00000069ff167221 */ /* 0x000fe20000000000 */
[----:B------:R-:W-:Y:S01]  /*7b10*/  FFMA R7, R94, R27, R7 ;  /* 0x0000001b5e077223 */ /* 0x000fe20000000007 */
[----:B------:R-:W-:Y:S01]  /*7b20*/  FADD R17, RZ, R120 ;  /* 0x00000078ff117221 */ /* 0x000fe20000000000 */
[----:B------:R-:W-:Y:S01]  /*7b30*/  FMUL R26, R26, R99 ;  /* 0x000000631a1a7220 */ /* 0x000fe20000400000 */
[----:B------:R-:W-:Y:S01]  /*7b40*/  FADD R101, RZ, -R22 ;  /* 0x80000016ff657221 */ /* 0x000fe20000000000 */
[----:B------:R-:W-:Y:S01]  /*7b50*/  FFMA R6, -R6, R36, R7 ;  /* 0x0000002406067223 */ /* 0x000fe20000000107 */
[----:B------:R-:W-:Y:S01]  /*7b60*/  FADD R7, RZ, -R23 ;  /* 0x80000017ff077221 */ /* 0x000fe20000000000 */
[----:B------:R-:W-:Y:S01]  /*7b70*/  FADD R19, RZ, R104 ;  /* 0x00000068ff137221 */ /* 0x000fe20000000000 */
[----:B------:R-:W-:Y:S01]  /*7b80*/  FFMA R25, R25, R101, R26 ;  /* 0x0000006519197223 */ /* 0x000fe2000000001a */
[----:B------:R-:W-:Y:S01]  /*7b90*/  FADD R6, RZ, R6 ;  /* 0x00000006ff067221 */ /* 0x000fe20000000000 */
[----:B------:R-:W-:Y:S01]  /*7ba0*/  FADD R20, RZ, R117 ;  /* 0x00000075ff147221 */ /* 0x000fe20000000000 */
[----:B------:R-:W-:Y:S01]  /*7bb0*/  FFMA R27, R92, R27, R103 ;  /* 0x0000001b5c1b7223 */ /* 0x000fe20000000067 */
[----:B------:R-:W-:Y:S01]  /*7bc0*/  FADD R98, RZ, R9 ;  /* 0x00000009ff627221 */ /* 0x000fe20000000000 */
[----:B------:R-:W-:Y:S01]  /*7bd0*/  FFMA R25, R8, R7, R25 ;  /* 0x0000000708197223 */ /* 0x000fe20000000019 */
[C---:B------:R-:W-:Y:S01]  /*7be0*/  FFMA R99, R15.reuse, R99, R102 ;  /* 0x000000630f637223 */ /* 0x040fe20000000066 */
[----:B------:R-:W-:Y:S01]  /*7bf0*/  FFMA R100, R15, R101, R6 ;  /* 0x000000650f647223 */ /* 0x000fe20000000006 */
[----:B------:R-:W-:Y:S01]  /*7c00*/  FADD R36, RZ, R39 ;  /* 0x00000027ff247221 */ /* 0x000fe20000000000 */
[----:B------:R-:W-:Y:S01]  /*7c10*/  FADD R17, R122, R17 ;  /* 0x000000117a117221 */ /* 0x000fe20000000000 */
[----:B------:R-:W-:Y:S01]  /*7c20*/  FADD R19, R118, R19 ;  /* 0x0000001376137221 */ /* 0x000fe20000000000 */
[----:B------:R-:W-:Y:S01]  /*7c30*/  FADD R20, R123, R20 ;  /* 0x000000147b147221 */ /* 0x000fe20000000000 */
[----:B------:R-:W-:Y:S01]  /*7c40*/  FFMA R98, R15, R7, R98 ;  /* 0x000000070f627223 */ /* 0x000fe20000000062 */
[----:B------:R-:W-:Y:S01]  /*7c50*/  FADD R41, RZ, R41 ;  /* 0x00000029ff297221 */ /* 0x000fe20000000000 */
[----:B------:R-:W-:Y:S01]  /*7c60*/  FADD R102, RZ, R109 ;  /* 0x0000006dff667221 */ /* 0x000fe20000000000 */
[----:B------:R-:W-:Y:S01]  /*7c70*/  FADD R101, RZ, R111 ;  /* 0x0000006fff657221 */ /* 0x000fe20000000000 */
[----:B------:R-:W-:Y:S01]  /*7c80*/  FADD R103, RZ, R38 ;  /* 0x00000026ff677221 */ /* 0x000fe20000000000 */
[----:B------:R-:W-:Y:S01]  /*7c90*/  FADD R39, RZ, R110 ;  /* 0x0000006eff277221 */ /* 0x000fe20000000000 */
[----:B------:R-:W-:Y:S01]  /*7ca0*/  FADD R92, RZ, R113 ;  /* 0x00000071ff5c7221 */ /* 0x000fe20000000000 */
[----:B------:R-:W-:Y:S01]  /*7cb0*/  FADD R94, RZ, R90 ;  /* 0x0000005aff5e7221 */ /* 0x000fe20000000000 */
[----:B------:R-:W-:Y:S01]  /*7cc0*/  FADD R96, RZ, R27 ;  /* 0x0000001bff607221 */ /* 0x000fe20000000000 */
[----:B------:R-:W-:-:S02]  /*7cd0*/  FADD R104, RZ, R25 ;  /* 0x00000019ff687221 */ /* 0x000fc40000000000 */
.L_x_144:
[----:B------:R-:W-:Y:S05]  /*7ce0*/  BSYNC B2 ;  /* 0x0000000000027941 */ /* 0x000fea0003800000 */
.L_x_143:
[----:B------:R-:W-:Y:S01]  /*7cf0*/  ISETP.NE.AND P0, PT, R89, 0x5, PT ;  /* 0x000000055900780c */ /* 0x000fe20003f05270 */
[----:B------:R-:W-:Y:S01]  /*7d00*/  CS2R R8, SRZ ;  /* 0x0000000000087805 */ /* 0x000fe2000001ff00 */
[----:B------:R-:W-:Y:S01]  /*7d10*/  BSSY B4, `(.L_x_151) ;  /* 0x00002d0000047945 */ /* 0x000fe20003800000 */
[----:B------:R-:W-:-:S02]  /*7d20*/  MOV R7, RZ ;  /* 0x000000ff00077202 */ /* 0x000fc40000000f00 */
[----:B------:R-:W-:Y:S02]  /*7d30*/  MOV R15, RZ ;  /* 0x000000ff000f7202 */ /* 0x000fe40000000f00 */
[----:B------:R-:W-:Y:S02]  /*7d40*/  MOV R25, RZ ;  /* 0x000000ff00197202 */ /* 0x000fe40000000f00 */
[----:B------:R-:W-:Y:S02]  /*7d50*/  MOV R89, RZ ;  /* 0x000000ff00597202 */ /* 0x000fe40000000f00 */
[----:B------:R-:W-:Y:S02]  /*7d60*/  MOV R90, RZ ;  /* 0x000000ff005a7202 */ /* 0x000fe40000000f00 */
[----:B------:R-:W-:Y:S01]  /*7d70*/  @!P0 FADD R8, RZ, R98 ;  /* 0x00000062ff088221 */ /* 0x000fe20000000000 */
[----:B------:R-:W-:Y:S01]  /*7d80*/  @!P0 FADD R13, RZ, R103 ;  /* 0x00000067ff0d8221 */ /* 0x000fe20000000000 */
[----:B------:R-:W-:Y:S01]  /*7d90*/  @!P0 FADD R7, RZ, R102 ;  /* 0x00000066ff078221 */ /* 0x000fe20000000000 */
[----:B------:R-:W-:Y:S01]  /*7da0*/  @!P0 FADD R9, RZ, R101 ;  /* 0x00000065ff098221 */ /* 0x000fe20000000000 */
[----:B------:R-:W-:Y:S01]  /*7db0*/  @!P0 FADD R15, RZ, R99 ;  /* 0x00000063ff0f8221 */ /* 0x000fe20000000000 */
[----:B------:R-:W-:Y:S01]  /*7dc0*/  @!P0 FADD R25, RZ, R100 ;  /* 0x00000064ff198221 */ /* 0x000fe20000000000 */
[----:B------:R-:W-:Y:S01]  /*7dd0*/  MOV R98, RZ ;  /* 0x000000ff00627202 */ /* 0x000fe20000000f00 */
[----:B------:R-:W-:Y:S05]  /*7de0*/  @P0 BRA `(.L_x_152) ;  /* 0x00002c2000000947 */ /* 0x000fea0003800000 */
[----:B------:R-:W-:Y:S01]  /*7df0*/  LOP3.LUT P0, RZ, R14, 0xff, RZ, 0xc0, !PT ;  /* 0x000000ff0eff7812 */ /* 0x000fe2000780c0ff */
[----:B------:R-:W-:Y:S01]  /*7e00*/  BSSY B5, `(.L_x_153) ;  /* 0x00000db000057945 */ /* 0x000fe20003800000 */
[----:B------:R-:W-:Y:S01]  /*7e10*/  FADD R104, RZ, R104 ;  /* 0x00000068ff687221 */ /* 0x000fe20000000000 */
[----:B------:R-:W-:Y:S01]  /*7e20*/  FADD R6, RZ, R13 ;  /* 0x0000000dff067221 */ /* 0x000fe20000000000 */
[----:B------:R-:W-:Y:S01]  /*7e30*/  FADD R7, RZ, R7 ;  /* 0x00000007ff077221 */ /* 0x000fe20000000000 */
[----:B------:R-:W-:Y:S01]  /*7e40*/  FADD R9, RZ, R9 ;  /* 0x00000009ff097221 */ /* 0x000fe20000000000 */
[----:B------:R-:W-:-:S07]  /*7e50*/  FADD R8, RZ, R8 ;  /* 0x00000008ff087221 */ /* 0x000fce0000000000 */
[----:B------:R-:W-:Y:S05]  /*7e60*/  @!P0 BRA `(.L_x_154) ;  /* 0x00000d0000008947 */ /* 0x000fea0003800000 */
[----:B------:R-:W-:Y:S01]  /*7e70*/  FMUL R26, R12, R12 ;  /* 0x0000000c0c1a7220 */ /* 0x000fe20000400000 */
[----:B------:R-:W-:Y:S01]  /*7e80*/  FADD R25, RZ, R25 ;  /* 0x00000019ff197221 */ /* 0x000fe20000000000 */
[----:B------:R-:W-:Y:S01]  /*7e90*/  FSEL R27, R8, RZ, P0 ;  /* 0x000000ff081b7208 */ /* 0x000fe20000000000 */
[----:B------:R-:W-:Y:S01]  /*7ea0*/  BSSY B2, `(.L_x_155) ;  /* 0x0000018000027945 */ /* 0x000fe20003800000 */
[----:B------:R-:W-:Y:S01]  /*7eb0*/  FFMA R13, R11, R11, R26 ;  /* 0x0000000b0b0d7223 */ /* 0x000fe2000000001a */
[----:B------:R-:W-:Y:S02]  /*7ec0*/  FSEL R89, R104, RZ, P0 ;  /* 0x000000ff68597208 */ /* 0x000fe40000000000 */
[----:B------:R-:W-:Y:S01]  /*7ed0*/  MOV R38, RZ ;  /* 0x000000ff00267202 */ /* 0x000fe20000000f00 */
[----:B------:R-:W-:Y:S01]  /*7ee0*/  FFMA R101, R10, R10, R13 ;  /* 0x0000000a0a657223 */ /* 0x000fe2000000000d */
[----:B------:R-:W-:Y:S01]  /*7ef0*/  FADD R13, RZ, R15 ;  /* 0x0000000fff0d7221 */ /* 0x000fe20000000000 */
[----:B------:R-:W-:Y:S01]  /*7f00*/  FSEL R15, R25, RZ, P0 ;  /* 0x000000ff190f7208 */ /* 0x000fe20000000000 */
[----:B------:R-:W-:Y:S01]  /*7f10*/  FFMA R99, R0, R27, RZ ;  /* 0x0000001b00637223 */ /* 0x000fe200000000ff */
[----:B------:R0:W1:Y:S01]  /*7f20*/  MUFU.RSQ R40, R101 ;  /* 0x0000006500287308 */ /* 0x0000620000001400 */
[----:B------:R-:W-:-:S02]  /*7f30*/  IADD3 R26, R101, -0xd000000, RZ ;  /* 0xf3000000651a7810 */ /* 0x000fc40007ffe0ff */
[----:B------:R-:W-:Y:S01]  /*7f40*/  FSEL R13, R13, RZ, P0 ;  /* 0x000000ff0d0d7208 */ /* 0x000fe20000000000 */
[----:B------:R-:W-:Y:S01]  /*7f50*/  FFMA R90, R0, R15, RZ ;  /* 0x0000000f005a7223 */ /* 0x000fe200000000ff */
[----:B------:R-:W-:-:S03]  /*7f60*/  ISETP.GT.U32.AND P1, PT, R26, 0x727fffff, PT ;  /* 0x727fffff1a00780c */ /* 0x000fc60003f24070 */
[----:B------:R-:W-:-:S10]  /*7f70*/  FFMA R98, R0, R13, RZ ;  /* 0x0000000d00627223 */ /* 0x000fd400000000ff */
[----:B------:R-:W-:Y:S05]  /*7f80*/  @!P1 BRA `(.L_x_156) ;  /* 0x0000005000009947 */ /* 0x000fea0003800000 */
[----:B01----:R-:W-:Y:S02]  /*7f90*/  MOV R25, R101 ;  /* 0x0000006500197202 */ /* 0x003fe40000000f00 */
[----:B------:R-:W-:Y:S02]  /*7fa0*/  MOV R111, 0x7fc0 ;  /* 0x00007fc0006f7802 */ /* 0x000fe40000000f00 */
[----:B------:R-:W-:Y:S05]  /*7fb0*/  CALL.REL.NOINC `($__internal_2_$__cuda_sm20_sqrt_rn_f32_slowpath) ;  /* 0x00004fa000007944 */ /* 0x000fea0003c00000 */
[----:B------:R-:W-:Y:S01]  /*7fc0*/  MOV R26, R25 ;  /* 0x00000019001a7202 */ /* 0x000fe20000000f00 */
[----:B------:R-:W-:Y:S05]  /*7fd0*/  BRA `(.L_x_157) ;  /* 0x0000004000007947 */ /* 0x000fea0003800000 */
.L_x_156:
[----:B01----:R-:W-:Y:S01]  /*7fe0*/  FMUL.FTZ R26, R101, R40 ;  /* 0x00000028651a7220 */ /* 0x003fe20000410000 */
[----:B------:R-:W-:-:S03]  /*7ff0*/  FMUL.FTZ R8, R40, 0.5 ;  /* 0x3f00000028087820 */ /* 0x000fc60000410000 */
[----:B------:R-:W-:-:S04]  /*8000*/  FFMA R13, -R26, R26, R101 ;  /* 0x0000001a1a0d7223 */ /* 0x000fc80000000165 */
[----:B------:R-:W-:Y:S02]  /*8010*/  FFMA R26, R13, R8, R26 ;  /* 0x000000080d1a7223 */ /* 0x000fe4000000001a */
.L_x_157:
[----:B------:R-:W-:Y:S05]  /*8020*/  BSYNC B2 ;  /* 0x0000000000027941 */ /* 0x000fea0003800000 */
.L_x_155:
[----:B------:R-:W-:Y:S01]  /*8030*/  FSETP.GT.AND P0, PT, R26, RZ, PT ;  /* 0x000000ff1a00720b */ /* 0x000fe20003f04000 */
[----:B------:R-:W-:Y:S01]  /*8040*/  BSSY B3, `(.L_x_158) ;  /* 0x0000021000037945 */ /* 0x000fe20003800000 */
[----:B------:R-:W-:Y:S02]  /*8050*/  MOV R40, RZ ;  /* 0x000000ff00287202 */ /* 0x000fe40000000f00 */
[----:B------:R-:W-:-:S09]  /*8060*/  MOV R15, RZ ;  /* 0x000000ff000f7202 */ /* 0x000fd20000000f00 */
[----:B------:R-:W-:Y:S05]  /*8070*/  @!P0 BRA `(.L_x_159) ;  /* 0x000001d000008947 */ /* 0x000fea0003800000 */
[----:B------:R-:W-:Y:S01]  /*8080*/  IADD3 R8, R26, 0x1800000, RZ ;  /* 0x018000001a087810 */ /* 0x000fe20007ffe0ff */
[----:B------:R-:W-:Y:S03]  /*8090*/  BSSY B6, `(.L_x_160) ;  /* 0x000000c000067945 */ /* 0x000fe60003800000 */
[----:B------:R-:W-:-:S04]  /*80a0*/  LOP3.LUT R8, R8, 0x7f800000, RZ, 0xc0, !PT ;  /* 0x7f80000008087812 */ /* 0x000fc800078ec0ff */
[----:B------:R-:W-:-:S13]  /*80b0*/  ISETP.GT.U32.AND P0, PT, R8, 0x1ffffff, PT ;  /* 0x01ffffff0800780c */ /* 0x000fda0003f04070 */
[----:B------:R-:W-:Y:S05]  /*80c0*/  @P0 BRA `(.L_x_161) ;  /* 0x0000004000000947 */ /* 0x000fea0003800000 */
[----:B------:R-:W-:Y:S02]  /*80d0*/  MOV R111, 0x80f0 ;  /* 0x000080f0006f7802 */ /* 0x000fe40000000f00 */
[----:B------:R-:W-:Y:S05]  /*80e0*/  CALL.REL.NOINC `($__internal_1_$__cuda_sm20_rcp_rn_f32_slowpath) ;  /* 0x00004b1000007944 */ /* 0x000fea0003c00000 */
[----:B------:R-:W-:Y:S01]  /*80f0*/  MOV R8, R25 ;  /* 0x0000001900087202 */ /* 0x000fe20000000f00 */
[----:B------:R-:W-:Y:S05]  /*8100*/  BRA `(.L_x_162) ;  /* 0x0000004000007947 */ /* 0x000fea0003800000 */
.L_x_161:
[----:B------:R-:W0:Y:S02]  /*8110*/  MUFU.RCP R13, R26 ;  /* 0x0000001a000d7308 */ /* 0x000e240000001000 */
[----:B0-----:R-:W-:-:S04]  /*8120*/  FFMA R8, R13, R26, -1 ;  /* 0xbf8000000d087423 */ /* 0x001fc8000000001a */
[----:B------:R-:W-:-:S04]  /*8130*/  FADD.FTZ R8, -R8, -RZ ;  /* 0x800000ff08087221 */ /* 0x000fc80000010100 */
[----:B------:R-:W-:Y:S02]  /*8140*/  FFMA R8, R13, R8, R13 ;  /* 0x000000080d087223 */ /* 0x000fe4000000000d */
.L_x_162:
[----:B------:R-:W-:Y:S05]  /*8150*/  BSYNC B6 ;  /* 0x0000000000067941 */ /* 0x000fea0003800000 */
.L_x_160:
[----:B------:R-:W-:-:S04]  /*8160*/  FMUL R26, R98, R95 ;  /* 0x0000005f621a7220 */ /* 0x000fc80000400000 */
[----:B------:R-:W-:-:S04]  /*8170*/  FFMA R26, R90, R97, R26 ;  /* 0x000000615a1a7223 */ /* 0x000fc8000000001a */
[----:B------:R-:W-:-:S04]  /*8180*/  FFMA R26, R99, R93, R26 ;  /* 0x0000005d631a7223 */ /* 0x000fc8000000001a */
[C---:B------:R-:W-:Y:S01]  /*8190*/  FMUL R97, R26.reuse, R97 ;  /* 0x000000611a617220 */ /* 0x040fe20000400000 */
[C---:B------:R-:W-:Y:S01]  /*81a0*/  FMUL R95, R26.reuse, R95 ;  /* 0x0000005f1a5f7220 */ /* 0x040fe20000400000 */
[----:B------:R-:W-:Y:S02]  /*81b0*/  FMUL R93, R26, R93 ;  /* 0x0000005d1a5d7220 */ /* 0x000fe40000400000 */
[-C--:B------:R-:W-:Y:S01]  /*81c0*/  FMUL R97, R97, R8.reuse ;  /* 0x0000000861617220 */ /* 0x080fe20000400000 */
[-C--:B------:R-:W-:Y:S01]  /*81d0*/  FMUL R95, R95, R8.reuse ;  /* 0x000000085f5f7220 */ /* 0x080fe20000400000 */
[-C--:B------:R-:W-:Y:S02]  /*81e0*/  FMUL R93, R93, R8.reuse ;  /* 0x000000085d5d7220 */ /* 0x080fe40000400000 */
[-C--:B------:R-:W-:Y:S01]  /*81f0*/  FFMA R97, R90, R8.reuse, -R97 ;  /* 0x000000085a617223 */ /* 0x080fe20000000861 */
[-C--:B------:R-:W-:Y:S01]  /*8200*/  FFMA R95, R98, R8.reuse, -R95 ;  /* 0x00000008625f7223 */ /* 0x080fe2000000085f */
[----:B------:R-:W-:-:S02]  /*8210*/  FFMA R93, R99, R8, -R93 ;  /* 0x00000008635d7223 */ /* 0x000fc4000000085d */
[----:B------:R-:W-:Y:S01]  /*8220*/  FADD R15, RZ, R97 ;  /* 0x00000061ff0f7221 */ /* 0x000fe20000000000 */
[----:B------:R-:W-:Y:S01]  /*8230*/  FADD R40, RZ, R95 ;  /* 0x0000005fff287221 */ /* 0x000fe20000000000 */
[----:B------:R-:W-:Y:S02]  /*8240*/  FADD R38, RZ, R93 ;  /* 0x0000005dff267221 */ /* 0x000fe40000000000 */
.L_x_159:
[----:B------:R-:W-:Y:S05]  /*8250*/  BSYNC B3 ;  /* 0x0000000000037941 */ /* 0x000fea0003800000 */
.L_x_158:
[----:B------:R-:W-:Y:S01]  /*8260*/  FSETP.GT.AND P0, PT, R43, RZ, PT ;  /* 0x000000ff2b00720b */ /* 0x000fe20003f04000 */
[----:B------:R-:W-:Y:S01]  /*8270*/  BSSY B6, `(.L_x_163) ;  /* 0x0000033000067945 */ /* 0x000fe20003800000 */
[----:B------:R-:W-:-:S11]  /*8280*/  FFMA R98, R0, R89, RZ ;  /* 0x0000005900627223 */ /* 0x000fd600000000ff */
        /* <DEDUP_REMOVED lines=15> */
.L_x_166:
[----:B------:R-:W-:Y:S05]  /*8380*/  BSYNC B7 ;  /* 0x0000000000077941 */ /* 0x000fea0003800000 */
.L_x_165:
        /* <DEDUP_REMOVED lines=14> */
.L_x_168:
[----:B------:R-:W-:Y:S05]  /*8470*/  BSYNC B7 ;  /* 0x0000000000077941 */ /* 0x000fea0003800000 */
.L_x_167:
        /* <DEDUP_REMOVED lines=14> */
.L_x_170:
[----:B------:R-:W-:Y:S05]  /*8560*/  BSYNC B7 ;  /* 0x0000000000077941 */ /* 0x000fea0003800000 */
.L_x_169:
[C---:B------:R-:W-:Y:S01]  /*8570*/  FFMA R15, R98.reuse, R90, R15 ;  /* 0x0000005a620f7223 */ /* 0x040fe2000000000f */
[C---:B------:R-:W-:Y:S01]  /*8580*/  FFMA R40, R98.reuse, R13, R40 ;  /* 0x0000000d62287223 */ /* 0x040fe20000000028 */
[----:B------:R-:W-:Y:S02]  /*8590*/  FFMA R38, R98, R11, R38 ;  /* 0x0000000b62267223 */ /* 0x000fe40000000026 */
.L_x_164:
[----:B------:R-:W-:Y:S05]  /*85a0*/  BSYNC B6 ;  /* 0x0000000000067941 */ /* 0x000fea0003800000 */
.L_x_163:
[----:B------:R-:W2:Y:S04]  /*85b0*/  LD.E.64 R26, [R34.64+0x38] ;  /* 0x00003810221a7980 */ /* 0x000ea8000c101b00 */
[----:B------:R-:W3:Y:S04]  /*85c0*/  LD.E.64 R10, [R34.64] ;  /* 0x00000010220a7980 */ /* 0x000ee8000c101b00 */
[----:B------:R-:W4:Y:S01]  /*85d0*/  LD.E.64 R12, [R34.64+0x70] ;  /* 0x00007010220c7980 */ /* 0x000f22000c101b00 */
[--C-:B------:R-:W-:Y:S01]  /*85e0*/  FADD R22, R22, R15.reuse ;  /* 0x0000000f16167221 */ /* 0x100fe20000000000 */
[----:B------:R-:W-:Y:S01]  /*85f0*/  FFMA R24, R7, R24, RZ ;  /* 0x0000001807187223 */ /* 0x000fe200000000ff */
[----:B------:R-:W-:Y:S01]  /*8600*/  FADD R89, RZ, -R40 ;  /* 0x80000028ff597221 */ /* 0x000fe20000000000 */
[----:B------:R-:W-:Y:S01]  /*8610*/  FFMA R84, R6, R84, RZ ;  /* 0x0000005406547223 */ /* 0x000fe200000000ff */
[----:B------:R-:W-:Y:S01]  /*8620*/  FADD R15, RZ, -R15 ;  /* 0x8000000fff0f7221 */ /* 0x000fe20000000000 */
[----:B------:R-:W-:Y:S01]  /*8630*/  LEA R25, R16, R16, 0x1 ;  /* 0x0000001010197211 */ /* 0x000fe200078e08ff */
[----:B------:R-:W-:Y:S01]  /*8640*/  FFMA R91, R9, R91, RZ ;  /* 0x0000005b095b7223 */ /* 0x000fe200000000ff */
[----:B------:R-:W-:Y:S01]  /*8650*/  FADD R90, RZ, -R38 ;  /* 0x80000026ff5a7221 */ /* 0x000fe20000000000 */
[----:B------:R-:W-:Y:S01]  /*8660*/  BSSY B2, `(.L_x_171) ;  /* 0x000002e000027945 */ /* 0x000fe20003800000 */
[----:B------:R-:W-:Y:S01]  /*8670*/  FFMA R85, R89, R85, R24 ;  /* 0x0000005559557223 */ /* 0x000fe20000000018 */
[----:B------:R-:W-:Y:S01]  /*8680*/  FFMA R86, R15, R86, R84 ;  /* 0x000000560f567223 */ /* 0x000fe20000000054 */
[----:B------:R-:W-:Y:S01]  /*8690*/  FADD R23, R23, R38 ;  /* 0x0000002617177221 */ /* 0x000fe20000000000 */
[----:B------:R-:W-:Y:S01]  /*86a0*/  FADD R21, R21, R40 ;  /* 0x0000002815157221 */ /* 0x000fe20000000000 */
[----:B------:R-:W-:Y:S01]  /*86b0*/  FFMA R87, R90, R87, R91 ;  /* 0x000000575a577223 */ /* 0x000fe2000000005b */
[----:B------:R-:W-:Y:S01]  /*86c0*/  FFMA R103, R2, R9, RZ ;  /* 0x0000000902677223 */ /* 0x000fe200000000ff */
[----:B------:R-:W-:Y:S01]  /*86d0*/  FFMA R84, R4, R7, RZ ;  /* 0x0000000704547223 */ /* 0x000fe200000000ff */
[----:B------:R-:W-:Y:S01]  /*86e0*/  FFMA R101, R5, R6, RZ ;  /* 0x0000000605657223 */ /* 0x000fe200000000ff */
[----:B------:R-:W-:-:S02]  /*86f0*/  MOV R100, RZ ;  /* 0x000000ff00647202 */ /* 0x000fc40000000f00 */
[----:B------:R-:W-:Y:S02]  /*8700*/  MOV R98, RZ ;  /* 0x000000ff00627202 */ /* 0x000fe40000000f00 */
[----:B--2---:R-:W-:-:S04]  /*8710*/  ISETP.NE.U32.AND P0, PT, R26, RZ, PT ;  /* 0x000000ff1a00720c */ /* 0x004fc80003f05070 */
[----:B------:R-:W-:Y:S02]  /*8720*/  ISETP.NE.AND.EX P0, PT, R27, RZ, PT, P0 ;  /* 0x000000ff1b00720c */ /* 0x000fe40003f05300 */
[----:B---3--:R-:W-:Y:S01]  /*8730*/  ISETP.NE.U32.AND P1, PT, R10, RZ, PT ;  /* 0x000000ff0a00720c */ /* 0x008fe20003f25070 */
[----:B----4-:R-:W-:-:S03]  /*8740*/  IMAD.WIDE R24, R25, 0x4, R12 ;  /* 0x0000000419187825 */ /* 0x010fc600078e020c */
[----:B------:R-:W-:-:S07]  /*8750*/  ISETP.NE.AND.EX P1, PT, R11, RZ, PT, P1 ;  /* 0x000000ff0b00720c */ /* 0x000fce0003f25310 */
[----:B------:R-:W-:Y:S05]  /*8760*/  @!P0 BRA `(.L_x_172) ;  /* 0x000001d000008947 */ /* 0x000fea0003800000 */
[----:B------:R-:W2:Y:S04]  /*8770*/  LD.E R7, [R24.64] ;  /* 0x0000001018077980 */ /* 0x000ea8000c101900 */
[----:B------:R-:W3:Y:S04]  /*8780*/  LD.E R13, [R24.64+0x8] ;  /* 0x00000810180d7980 */ /* 0x000ee8000c101900 */
[----:B------:R-:W4:Y:S01]  /*8790*/  LD.E R9, [R24.64+0x4] ;  /* 0x0000041018097980 */ /* 0x000f22000c101900 */
[----:B--2---:R-:W-:-:S04]  /*87a0*/  IMAD.WIDE R6, R7, 0xc, R26 ;  /* 0x0000000c07067825 */ /* 0x004fc800078e021a */
[--C-:B---3--:R-:W-:Y:S01]  /*87b0*/  IMAD.WIDE R12, R13, 0xc, R26.reuse ;  /* 0x0000000c0d0c7825 */ /* 0x108fe200078e021a */
[----:B------:R-:W2:Y:S03]  /*87c0*/  LD.E R91, [R6.64+0x4] ;  /* 0x00000410065b7980 */ /* 0x000ea6000c101900 */
[----:B----4-:R-:W-:Y:S01]  /*87d0*/  IMAD.WIDE R8, R9, 0xc, R26 ;  /* 0x0000000c09087825 */ /* 0x010fe200078e021a */
[----:B------:R-:W2:Y:S04]  /*87e0*/  LD.E R38, [R12.64+0x4] ;  /* 0x000004100c267980 */ /* 0x000ea8000c101900 */
[----:B------:R-:W3:Y:S04]  /*87f0*/  LD.E R97, [R8.64+0x4] ;  /* 0x0000041008617980 */ /* 0x000ee8000c101900 */
[----:B------:R-:W4:Y:S04]  /*8800*/  LD.E R95, [R8.64] ;  /* 0x00000010085f7980 */ /* 0x000f28000c101900 */
[----:B------:R-:W4:Y:S04]  /*8810*/  LD.E R26, [R12.64] ;  /* 0x000000100c1a7980 */ /* 0x000f28000c101900 */
[----:B------:R-:W5:Y:S04]  /*8820*/  LD.E R27, [R6.64] ;  /* 0x00000010061b7980 */ /* 0x000f68000c101900 */
[----:B------:R-:W5:Y:S04]  /*8830*/  LD.E R99, [R8.64+0x8] ;  /* 0x0000081008637980 */ /* 0x000f68000c101900 */
[----:B------:R-:W5:Y:S04]  /*8840*/  LD.E R40, [R12.64+0x8] ;  /* 0x000008100c287980 */ /* 0x000f68000c101900 */
[----:B------:R-:W5:Y:S01]  /*8850*/  LD.E R93, [R6.64+0x8] ;  /* 0x00000810065d7980 */ /* 0x000f62000c101900 */
[C---:B--2---:R-:W-:Y:S01]  /*8860*/  FADD R91, -R38.reuse, R91 ;  /* 0x0000005b265b7221 */ /* 0x044fe20000000100 */
[----:B---3--:R-:W-:-:S03]  /*8870*/  FADD R97, -R38, R97 ;  /* 0x0000006126617221 */ /* 0x008fc60000000100 */
[C---:B------:R-:W-:Y:S01]  /*8880*/  FMUL R38, R84.reuse, R91 ;  /* 0x0000005b54267220 */ /* 0x040fe20000400000 */
[----:B------:R-:W-:Y:S01]  /*8890*/  FMUL R84, R84, R97 ;  /* 0x0000006154547220 */ /* 0x000fe20000400000 */
[C---:B----4-:R-:W-:Y:S01]  /*88a0*/  FADD R95, -R26.reuse, R95 ;  /* 0x0000005f1a5f7221 */ /* 0x050fe20000000100 */
[----:B-----5:R-:W-:-:S03]  /*88b0*/  FADD R27, -R26, R27 ;  /* 0x0000001b1a1b7221 */ /* 0x020fc60000000100 */
[C---:B------:R-:W-:Y:S01]  /*88c0*/  FFMA R84, R101.reuse, R95, R84 ;  /* 0x0000005f65547223 */ /* 0x040fe20000000054 */
[----:B------:R-:W-:Y:S01]  /*88d0*/  FFMA R27, R101, R27, R38 ;  /* 0x0000001b651b7223 */ /* 0x000fe20000000026 */
[C---:B------:R-:W-:Y:S01]  /*88e0*/  FADD R99, -R40.reuse, R99 ;  /* 0x0000006328637221 */ /* 0x040fe20000000100 */
[----:B------:R-:W-:-:S03]  /*88f0*/  FADD R40, -R40, R93 ;  /* 0x0000005d28287221 */ /* 0x000fc60000000100 */
[C---:B------:R-:W-:Y:S01]  /*8900*/  FFMA R84, R103.reuse, R99, R84 ;  /* 0x0000006367547223 */ /* 0x040fe20000000054 */
[----:B------:R-:W-:-:S03]  /*8910*/  FFMA R27, R103, R40, R27 ;  /* 0x00000028671b7223 */ /* 0x000fc6000000001b */
[----:B------:R-:W-:Y:S01]  /*8920*/  FADD R98, RZ, R84 ;  /* 0x00000054ff627221 */ /* 0x000fe20000000000 */
[----:B------:R-:W-:Y:S02]  /*8930*/  FADD R100, RZ, R27 ;  /* 0x0000001bff647221 */ /* 0x000fe40000000000 */
.L_x_172:
[----:B------:R-:W-:Y:S05]  /*8940*/  BSYNC B2 ;  /* 0x0000000000027941 */ /* 0x000fea0003800000 */
.L_x_171:
[----:B------:R-:W-:Y:S01]  /*8950*/  FFMA R90, R2, R90, RZ ;  /* 0x0000005a025a7223 */ /* 0x000fe200000000ff */
[----:B------:R-:W-:Y:S01]  /*8960*/  FFMA R91, R4, R89, RZ ;  /* 0x00000059045b7223 */ /* 0x000fe200000000ff */
[----:B------:R-:W-:Y:S01]  /*8970*/  FFMA R93, R5, R15, RZ ;  /* 0x0000000f055d7223 */ /* 0x000fe200000000ff */
        /* <DEDUP_REMOVED lines=28> */
[----:B------:R-:W-:Y:S01]  /*8b40*/  FADD R100, R100, R13 ;  /* 0x0000000d64647221 */ /* 0x000fe20000000000 */
[----:B------:R-:W-:Y:S01]  /*8b50*/  FADD R98, R98, R25 ;  /* 0x0000001962627221 */ /* 0x000fe20000000000 */
[----:B------:R-:W-:Y:S05]  /*8b60*/  BRA `(.L_x_173) ;  /* 0x0000004000007947 */ /* 0x000fea0003800000 */
.L_x_154:
[----:B------:R-:W-:Y:S01]  /*8b70*/  CS2R R86, SRZ ;  /* 0x0000000000567805 */ /* 0x000fe2000001ff00 */
[----:B------:R-:W-:Y:S02]  /*8b80*/  MOV R85, RZ ;  /* 0x000000ff00557202 */ /* 0x000fe40000000f00 */
[----:B------:R-:W-:Y:S02]  /*8b90*/  MOV R100, RZ ;  /* 0x000000ff00647202 */ /* 0x000fe40000000f00 */
[----:B------:R-:W-:Y:S02]  /*8ba0*/  MOV R98, RZ ;  /* 0x000000ff00627202 */ /* 0x000fe40000000f00 */
.L_x_173:
[----:B------:R-:W-:Y:S05]  /*8bb0*/  BSYNC B5 ;  /* 0x0000000000057941 */ /* 0x000fea0003800000 */
.L_x_153:
[----:B------:R-:W2:Y:S01]  /*8bc0*/  LD.E.64 R6, [R34.64+0x70] ;  /* 0x0000701022067980 */ /* 0x000ea2000c101b00 */
[----:B------:R-:W-:-:S03]  /*8bd0*/  LEA R9, R16, R16, 0x1 ;  /* 0x0000001010097211 */ /* 0x000fc600078e08ff */
[----:B------:R-:W3:Y:S02]  /*8be0*/  LD.E.64 R26, [R34.64] ;  /* 0x00000010221a7980 */ /* 0x000ee4000c101b00 */
[----:B--2---:R-:W-:-:S05]  /*8bf0*/  IMAD.WIDE R8, R9, 0x4, R6 ;  /* 0x0000000409087825 */ /* 0x004fca00078e0206 */
[----:B------:R-:W3:Y:S04]  /*8c00*/  LD.E R7, [R8.64] ;  /* 0x0000001008077980 */ /* 0x000ee8000c101900 */
[----:B------:R-:W2:Y:S04]  /*8c10*/  LD.E R11, [R8.64+0x4] ;  /* 0x00000410080b7980 */ /* 0x000ea8000c101900 */
[----:B------:R-:W4:Y:S01]  /*8c20*/  LD.E R13, [R8.64+0x8] ;  /* 0x00000810080d7980 */ /* 0x000f22000c101900 */
[----:B---3--:R-:W-:-:S04]  /*8c30*/  IMAD.WIDE R6, R7, 0xc, R26 ;  /* 0x0000000c07067825 */ /* 0x008fc800078e021a */
[--C-:B--2---:R-:W-:Y:S01]  /*8c40*/  IMAD.WIDE R10, R11, 0xc, R26.reuse ;  /* 0x0000000c0b0a7825 */ /* 0x104fe200078e021a */
[----:B------:R-:W2:Y:S03]  /*8c50*/  LD.E R24, [R6.64+0x4] ;  /* 0x0000041006187980 */ /* 0x000ea6000c101900 */
[----:B----4-:R-:W-:Y:S01]  /*8c60*/  IMAD.WIDE R26, R13, 0xc, R26 ;  /* 0x0000000c0d1a7825 */ /* 0x010fe200078e021a */
[----:B------:R0:W3:Y:S04]  /*8c70*/  LD.E R15, [R10.64+0x4] ;  /* 0x000004100a0f7980 */ /* 0x0000e8000c101900 */
[----:B------:R1:W4:Y:S04]  /*8c80*/  LD.E R89, [R26.64+0x4] ;  /* 0x000004101a597980 */ /* 0x000328000c101900 */
[----:B------:R-:W5:Y:S04]  /*8c90*/  LD.E R13, [R6.64] ;  /* 0x00000010060d7980 */ /* 0x000f68000c101900 */
[----:B------:R0:W5:Y:S04]  /*8ca0*/  LD.E R38, [R10.64] ;  /* 0x000000100a267980 */ /* 0x000168000c101900 */
[----:B------:R1:W5:Y:S04]  /*8cb0*/  LD.E R40, [R26.64] ;  /* 0x000000101a287980 */ /* 0x000368000c101900 */
[----:B------:R0:W5:Y:S04]  /*8cc0*/  LD.E R84, [R6.64+0x8] ;  /* 0x0000081006547980 */ /* 0x000168000c101900 */
[----:B------:R0:W5:Y:S04]  /*8cd0*/  LD.E R91, [R10.64+0x8] ;  /* 0x000008100a5b7980 */ /* 0x000168000c101900 */
[----:B------:R1:W5:Y:S01]  /*8ce0*/  LD.E R93, [R26.64+0x8] ;  /* 0x000008101a5d7980 */ /* 0x000362000c101900 */
[----:B------:R-:W-:Y:S01]  /*8cf0*/  BSSY B10, `(.L_x_174) ;  /* 0x00001660000a7945 */ /* 0x000fe20003800000 */
[----:B0-----:R-:W-:Y:S01]  /*8d00*/  MOV R11, RZ ;  /* 0x000000ff000b7202 */ /* 0x001fe20000000f00 */
[----:B-1----:R-:W-:Y:S01]  /*8d10*/  CS2R R26, SRZ ;  /* 0x00000000001a7805 */ /* 0x002fe2000001ff00 */
[C---:B--2---:R-:W-:Y:S01]  /*8d20*/  FADD R90, -R24.reuse, R83 ;  /* 0x00000053185a7221 */ /* 0x044fe20000000100 */
[----:B---3--:R-:W-:Y:S01]  /*8d30*/  FADD R97, R15, -R24 ;  /* 0x800000180f617221 */ /* 0x008fe20000000000 */
[----:B----4-:R-:W-:-:S03]  /*8d40*/  FADD R9, -R24, R89 ;  /* 0x0000005918097221 */ /* 0x010fc60000000100 */
[-C--:B------:R-:W-:Y:S01]  /*8d50*/  FMUL R102, R97, R90.reuse ;  /* 0x0000005a61667220 */ /* 0x080fe20000400000 */
[----:B-----5:R-:W-:Y:S01]  /*8d60*/  FADD R12, -R13, R88 ;  /* 0x000000580d0c7221 */ /* 0x020fe20000000100 */
[----:B------:R-:W-:Y:S01]  /*8d70*/  FMUL R95, R9, R90 ;  /* 0x0000005a095f7220 */ /* 0x000fe20000400000 */
[----:B------:R-:W-:Y:S01]  /*8d80*/  FADD R25, R38, -R13 ;  /* 0x8000000d26197221 */ /* 0x000fe20000000000 */
[----:B------:R-:W-:-:S03]  /*8d90*/  FADD R8, -R13, R40 ;  /* 0x000000280d087221 */ /* 0x000fc60000000100 */
[-C--:B------:R-:W-:Y:S01]  /*8da0*/  FFMA R6, R25, R12.reuse, R102 ;  /* 0x0000000c19067223 */ /* 0x080fe20000000066 */
[----:B------:R-:W-:Y:S01]  /*8db0*/  FADD R7, -R84, R3 ;  /* 0x0000000354077221 */ /* 0x000fe20000000100 */
[----:B------:R-:W-:Y:S01]  /*8dc0*/  FFMA R95, R8, R12, R95 ;  /* 0x0000000c085f7223 */ /* 0x000fe2000000005f */
[----:B------:R-:W-:Y:S01]  /*8dd0*/  FADD R99, R91, -R84 ;  /* 0x800000545b637221 */ /* 0x000fe20000000000 */
[----:B------:R-:W-:-:S03]  /*8de0*/  FADD R10, -R84, R93 ;  /* 0x0000005d540a7221 */ /* 0x000fc60000000100 */
[-C--:B------:R-:W-:Y:S01]  /*8df0*/  FFMA R6, R99, R7.reuse, R6 ;  /* 0x0000000763067223 */ /* 0x080fe20000000006 */
[----:B------:R-:W-:-:S04]  /*8e00*/  FFMA R7, R10, R7, R95 ;  /* 0x000000070a077223 */ /* 0x000fc8000000005f */
[----:B------:R-:W-:Y:S02]  /*8e10*/  FSETP.LE.AND P1, PT, R6, RZ, PT ;  /* 0x000000ff0600720b */ /* 0x000fe40003f23000 */
[----:B------:R-:W-:Y:S02]  /*8e20*/  FSETP.GTU.AND P0, PT, R7, RZ, PT ;  /* 0x000000ff0700720b */ /* 0x000fe40003f0c000 */
[----:B------:R-:W-:Y:S02]  /*8e30*/  MOV R12, RZ ;  /* 0x000000ff000c7202 */ /* 0x000fe40000000f00 */
[----:B------:R-:W-:-:S09]  /*8e40*/  MOV R90, RZ ;  /* 0x000000ff005a7202 */ /* 0x000fd20000000f00 */
[----:B------:R-:W-:Y:S05]  /*8e50*/  @!P0 BRA P1, `(.L_x_175) ;  /* 0x000014f000008947 */ /* 0x000fea0000800000 */
[----:B------:R-:W-:Y:S01]  /*8e60*/  FADD R12, -R15, R83 ;  /* 0x000000530f0c7221 */ /* 0x000fe20000000100 */
[----:B------:R-:W-:Y:S01]  /*8e70*/  FADD R11, -R38, R88 ;  /* 0x00000058260b7221 */ /* 0x000fe20000000100 */
[----:B------:R-:W-:Y:S01]  /*8e80*/  FADD R27, -R91, R3 ;  /* 0x000000035b1b7221 */ /* 0x000fe20000000100 */
[----:B------:R-:W-:Y:S01]  /*8e90*/  BSSY B9, `(.L_x_176) ;  /* 0x000013c000097945 */ /* 0x000fe20003800000 */
[-C--:B------:R-:W-:Y:S01]  /*8ea0*/  FMUL R26, R97, R12.reuse ;  /* 0x0000000c611a7220 */ /* 0x080fe20000400000 */
[----:B------:R-:W-:Y:S01]  /*8eb0*/  FMUL R95, R9, R12 ;  /* 0x0000000c095f7220 */ /* 0x000fe20000400000 */
[----:B------:R-:W-:Y:S01]  /*8ec0*/  MOV R12, RZ ;  /* 0x000000ff000c7202 */ /* 0x000fe20000000f00 */
[----:B------:R-:W-:Y:S01]  /*8ed0*/  CS2R R102, SRZ ;  /* 0x0000000000667805 */ /* 0x000fe2000001ff00 */
[-C--:B------:R-:W-:Y:S01]  /*8ee0*/  FFMA R26, R25, R11.reuse, R26 ;  /* 0x0000000b191a7223 */ /* 0x080fe2000000001a */
[----:B------:R-:W-:Y:S01]  /*8ef0*/  FFMA R11, R8, R11, R95 ;  /* 0x0000000b080b7223 */ /* 0x000fe2000000005f */
[----:B------:R-:W-:-:S02]  /*8f00*/  MOV R104, RZ ;  /* 0x000000ff00687202 */ /* 0x000fc40000000f00 */
[-C--:B------:R-:W-:Y:S01]  /*8f10*/  FFMA R95, R99, R27.reuse, R26 ;  /* 0x0000001b635f7223 */ /* 0x080fe2000000001a */
[----:B------:R-:W-:Y:S01]  /*8f20*/  FFMA R90, R10, R27, R11 ;  /* 0x0000001b0a5a7223 */ /* 0x000fe2000000000b */
[----:B------:R-:W-:Y:S01]  /*8f30*/  MOV R11, RZ ;  /* 0x000000ff000b7202 */ /* 0x000fe20000000f00 */
[----:B------:R-:W-:Y:S02]  /*8f40*/  CS2R R26, SRZ ;  /* 0x00000000001a7805 */ /* 0x000fe4000001ff00 */
[----:B------:R-:W-:Y:S02]  /*8f50*/  FSETP.GE.AND P1, PT, R95, RZ, PT ;  /* 0x000000ff5f00720b */ /* 0x000fe40003f26000 */
[----:B------:R-:W-:-:S13]  /*8f60*/  FSETP.GTU.AND P0, PT, R90, R95, PT ;  /* 0x0000005f5a00720b */ /* 0x000fda0003f0c000 */
[----:B------:R-:W-:Y:S05]  /*8f70*/  @!P0 BRA P1, `(.L_x_177) ;  /* 0x000012d000008947 */ /* 0x000fea0000800000 */
[----:B------:R-:W-:Y:S01]  /*8f80*/  FMUL R11, R7, R95 ;  /* 0x0000005f070b7220 */ /* 0x000fe20000400000 */
[----:B------:R-:W-:Y:S01]  /*8f90*/  FSETP.LE.AND P1, PT, R95, RZ, PT ;  /* 0x000000ff5f00720b */ /* 0x000fe20003f23000 */
[----:B------:R-:W-:Y:S02]  /*8fa0*/  BSSY B8, `(.L_x_178) ;  /* 0x00000f2000087945 */ /* 0x000fe40003800000 */
[----:B------:R-:W-:-:S05]  /*8fb0*/  FFMA R12, R6, R90, -R11 ;  /* 0x0000005a060c7223 */ /* 0x000fca000000080b */
[----:B------:R-:W-:-:S04]  /*8fc0*/  FSETP.GTU.AND P0, PT, R12, RZ, PT ;  /* 0x000000ff0c00720b */ /* 0x000fc80003f0c000 */
[----:B------:R-:W-:-:S13]  /*8fd0*/  FSETP.GE.AND P0, PT, R6, RZ, !P0 ;  /* 0x000000ff0600720b */ /* 0x000fda0004706000 */
[----:B------:R-:W-:Y:S05]  /*8fe0*/  @P0 BRA P1, `(.L_x_179) ;  /* 0x00000e4000000947 */ /* 0x000fea0000800000 */
[----:B------:R-:W-:Y:S01]  /*8ff0*/  FADD R26, -R89, R83 ;  /* 0x00000053591a7221 */ /* 0x000fe20000000100 */
[----:B------:R-:W-:Y:S01]  /*9000*/  FADD R11, -R40, R88 ;  /* 0x00000058280b7221 */ /* 0x000fe20000000100 */
[----:B------:R-:W-:Y:S01]  /*9010*/  BSSY B7, `(.L_x_180) ;  /* 0x00000d1000077945 */ /* 0x000fe20003800000 */
[----:B------:R-:W-:Y:S01]  /*9020*/  MOV R101, RZ ;  /* 0x000000ff00657202 */ /* 0x000fe20000000f00 */
[-C--:B------:R-:W-:Y:S01]  /*9030*/  FMUL R102, R97, R26.reuse ;  /* 0x0000001a61667220 */ /* 0x080fe20000400000 */
[----:B------:R-:W-:Y:S01]  /*9040*/  FMUL R27, R9, R26 ;  /* 0x0000001a091b7220 */ /* 0x000fe20000400000 */
[----:B------:R-:W-:Y:S01]  /*9050*/  FADD R9, -R93, R3 ;  /* 0x000000035d097221 */ /* 0x000fe20000000100 */
[----:B------:R-:W-:Y:S01]  /*9060*/  MOV R97, RZ ;  /* 0x000000ff00617202 */ /* 0x000fe20000000f00 */
[-C--:B------:R-:W-:Y:S01]  /*9070*/  FFMA R102, R25, R11.reuse, R102 ;  /* 0x0000000b19667223 */ /* 0x080fe20000000066 */
[----:B------:R-:W-:Y:S01]  /*9080*/  FFMA R27, R8, R11, R27 ;  /* 0x0000000b081b7223 */ /* 0x000fe2000000001b */
[----:B------:R-:W-:-:S02]  /*9090*/  MOV R25, RZ ;  /* 0x000000ff00197202 */ /* 0x000fc40000000f00 */
[-C--:B------:R-:W-:Y:S01]  /*90a0*/  FFMA R99, R99, R9.reuse, R102 ;  /* 0x0000000963637223 */ /* 0x080fe20000000066 */
[----:B------:R-:W-:Y:S01]  /*90b0*/  FFMA R8, R10, R9, R27 ;  /* 0x000000090a087223 */ /* 0x000fe2000000001b */
[----:B------:R-:W-:Y:S02]  /*90c0*/  MOV R26, RZ ;  /* 0x000000ff001a7202 */ /* 0x000fe40000000f00 */
[----:B------:R-:W-:Y:S02]  /*90d0*/  MOV R105, RZ ;  /* 0x000000ff00697202 */ /* 0x000fe40000000f00 */
[----:B------:R-:W-:Y:S02]  /*90e0*/  FSETP.GTU.AND P0, PT, R99, R8, PT ;  /* 0x000000086300720b */ /* 0x000fe40003f0c000 */
[----:B------:R-:W-:Y:S02]  /*90f0*/  FSETP.GE.AND P1, PT, R8, RZ, PT ;  /* 0x000000ff0800720b */ /* 0x000fe40003f26000 */
[----:B------:R-:W-:-:S02]  /*9100*/  MOV R11, RZ ;  /* 0x000000ff000b7202 */ /* 0x000fc40000000f00 */
[----:B------:R-:W-:Y:S02]  /*9110*/  MOV R108, RZ ;  /* 0x000000ff006c7202 */ /* 0x000fe40000000f00 */
[----:B------:R-:W-:-:S07]  /*9120*/  MOV R110, RZ ;  /* 0x000000ff006e7202 */ /* 0x000fce0000000f00 */
        /* <DEDUP_REMOVED lines=8> */
[----:B------:R-:W-:Y:S01]  /*91b0*/  FMUL R10, R90, R99 ;  /* 0x000000635a0a7220 */ /* 0x000fe20000400000 */
[----:B------:R-:W-:Y:S01]  /*91c0*/  FADD R104, R99, -R8 ;  /* 0x8000000863687221 */ /* 0x000fe20000000000 */
[C---:B------:R-:W-:Y:S01]  /*91d0*/  FADD R11, -R95.reuse, R90 ;  /* 0x0000005a5f0b7221 */ /* 0x040fe20000000100 */
[----:B------:R-:W-:Y:S01]  /*91e0*/  BSSY B5, `(.L_x_184) ;  /* 0x0000039000057945 */ /* 0x000fe20003800000 */
[----:B------:R-:W-:Y:S02]  /*91f0*/  FFMA R9, R95, R8, -R10 ;  /* 0x000000085f097223 */ /* 0x000fe4000000080a */
        /* <DEDUP_REMOVED lines=11> */
[----:B------:R-:W-:Y:S02]  /*92b0*/  MOV R26, R108 ;  /* 0x0000006c001a7202 */ /* 0x000fe40000000f00 */
[----:B------:R-:W-:Y:S02]  /*92c0*/  MOV R111, 0x92e0 ;  /* 0x000092e0006f7802 */ /* 0x000fe40000000f00 */
[----:B------:R-:W-:Y:S05]  /*92d0*/  CALL.REL.NOINC `($__internal_1_$__cuda_sm20_rcp_rn_f32_slowpath) ;  /* 0x0000392000007944 */ /* 0x000fea0003c00000 */
[----:B------:R-:W-:Y:S01]  /*92e0*/  MOV R26, R25 ;  /* 0x00000019001a7202 */ /* 0x000fe20000000f00 */
[----:B------:R-:W-:Y:S05]  /*92f0*/  BRA `(.L_x_188) ;  /* 0x0000004000007947 */ /* 0x000fea0003800000 */
.L_x_187:
[----:B------:R-:W0:Y:S02]  /*9300*/  MUFU.RCP R26, R108 ;  /* 0x0000006c001a7308 */ /* 0x000e240000001000 */
[----:B0-----:R-:W-:-:S04]  /*9310*/  FFMA R9, R108, R26, -1 ;  /* 0xbf8000006c097423 */ /* 0x001fc8000000001a */
[----:B------:R-:W-:-:S04]  /*9320*/  FADD.FTZ R9, -R9, -RZ ;  /* 0x800000ff09097221 */ /* 0x000fc80000010100 */
[----:B------:R-:W-:Y:S02]  /*9330*/  FFMA R26, R26, R9, R26 ;  /* 0x000000091a1a7223 */ /* 0x000fe4000000001a */
.L_x_188:
[----:B------:R-:W-:Y:S05]  /*9340*/  BSYNC B3 ;  /* 0x0000000000037941 */ /* 0x000fea0003800000 */
.L_x_186:
[----:B------:R-:W-:Y:S01]  /*9350*/  FADD R10, RZ, R100 ;  /* 0x00000064ff0a7221 */ /* 0x000fe20000000000 */
[----:B------:R-:W-:Y:S01]  /*9360*/  FADD R25, RZ, R98 ;  /* 0x00000062ff197221 */ /* 0x000fe20000000000 */
[----:B------:R-:W0:Y:S01]  /*9370*/  MUFU.RCP R27, R108 ;  /* 0x0000006c001b7308 */ /* 0x000e220000001000 */
[----:B------:R-:W-:Y:S01]  /*9380*/  BSSY B11, `(.L_x_189) ;  /* 0x00000140000b7945 */ /* 0x000fe20003800000 */
[----:B------:R-:W-:Y:S01]  /*9390*/  FADD R9, RZ, -R10 ;  /* 0x8000000aff097221 */ /* 0x000fe20000000000 */
[----:B------:R-:W-:Y:S01]  /*93a0*/  FADD R10, -R10, R25 ;  /* 0x000000190a0a7221 */ /* 0x000fe20000000100 */
[----:B------:R-:W-:Y:S02]  /*93b0*/  MOV R100, RZ ;  /* 0x000000ff00647202 */ /* 0x000fe40000000f00 */
[----:B------:R-:W-:Y:S01]  /*93c0*/  FFMA R25, R12, R9, RZ ;  /* 0x000000090c197223 */ /* 0x000fe200000000ff */
[-C--:B------:R-:W-:Y:S01]  /*93d0*/  FFMA R9, R9, R26.reuse, RZ ;  /* 0x0000001a09097223 */ /* 0x080fe200000000ff */
[----:B------:R-:W-:-:S02]  /*93e0*/  FFMA R103, R10, R26, RZ ;  /* 0x0000001a0a677223 */ /* 0x000fc400000000ff */
[----:B------:R-:W-:-:S04]  /*93f0*/  FFMA R25, R102, R10, R25 ;  /* 0x0000000a66197223 */ /* 0x000fc80000000019 */
[----:B------:R-:W-:Y:S01]  /*9400*/  FMUL R25, R25, R26 ;  /* 0x0000001a19197220 */ /* 0x000fe20000400000 */
[----:B0-----:R-:W-:-:S03]  /*9410*/  FFMA R12, -R108, R27, 1 ;  /* 0x3f8000006c0c7423 */ /* 0x001fc6000000011b */
[----:B------:R-:W0:Y:S01]  /*9420*/  FCHK P0, R25, R108 ;  /* 0x0000006c19007302 */ /* 0x000e220000000000 */
[----:B------:R-:W-:-:S04]  /*9430*/  FFMA R12, R27, R12, R27 ;  /* 0x0000000c1b0c7223 */ /* 0x000fc8000000001b */
[----:B------:R-:W-:-:S04]  /*9440*/  FFMA R27, R25, R12, RZ ;  /* 0x0000000c191b7223 */ /* 0x000fc800000000ff */
[----:B------:R-:W-:-:S04]  /*9450*/  FFMA R98, -R108, R27, R25 ;  /* 0x0000001b6c627223 */ /* 0x000fc80000000119 */
[----:B------:R-:W-:Y:S01]  /*9460*/  FFMA R12, R12, R98, R27 ;  /* 0x000000620c0c7223 */ /* 0x000fe2000000001b */
[----:B0-----:R-:W-:Y:S05]  /*9470*/  @!P0 BRA `(.L_x_190) ;  /* 0x0000004000008947 */ /* 0x001fea0003800000 */
[----:B------:R-:W-:Y:S02]  /*9480*/  MOV R26, R108 ;  /* 0x0000006c001a7202 */ /* 0x000fe40000000f00 */
[----:B------:R-:W-:Y:S02]  /*9490*/  MOV R109, 0x94b0 ;  /* 0x000094b0006d7802 */ /* 0x000fe40000000f00 */
[----:B------:R-:W-:Y:S05]  /*94a0*/  CALL.REL.NOINC `($__internal_3_$__cuda_sm3x_div_rn_noftz_f32_slowpath) ;  /* 0x00003c2000007944 */ /* 0x000fea0003c00000 */
[----:B0-----:R-:W-:Y:S02]  /*94b0*/  MOV R12, R25 ;  /* 0x00000019000c7202 */ /* 0x001fe40000000f00 */
.L_x_190:
[----:B------:R-:W-:Y:S05]  /*94c0*/  BSYNC B11 ;  /* 0x00000000000b7941 */ /* 0x000fea0003800000 */
.L_x_189:
[----:B------:R-:W-:-:S04]  /*94d0*/  FADD R12, RZ, -R12 ;  /* 0x8000000cff0c7221 */ /* 0x000fc80000000000 */
[--C-:B------:R-:W-:Y:S01]  /*94e0*/  FADD R98, RZ, R12.reuse ;  /* 0x0000000cff627221 */ /* 0x100fe20000000000 */
[----:B------:R-:W-:-:S03]  /*94f0*/  FADD R101, R9, R12 ;  /* 0x0000000c09657221 */ /* 0x000fc60000000000 */
[----:B------:R-:W-:Y:S01]  /*9500*/  FADD R10, R103, R98 ;  /* 0x00000062670a7221 */ /* 0x000fe20000000000 */
[----:B------:R-:W-:Y:S05]  /*9510*/  BRA `(.L_x_191) ;  /* 0x0000005000007947 */ /* 0x000fea0003800000 */
.L_x_185:
[----:B------:R-:W-:Y:S01]  /*9520*/  FADD R100, RZ, R98 ;  /* 0x00000062ff647221 */ /* 0x000fe20000000000 */
[----:B------:R-:W-:Y:S02]  /*9530*/  MOV R98, RZ ;  /* 0x000000ff00627202 */ /* 0x000fe40000000f00 */
[----:B------:R-:W-:Y:S01]  /*9540*/  MOV R10, RZ ;  /* 0x000000ff000a7202 */ /* 0x000fe20000000f00 */
[----:B------:R-:W-:Y:S01]  /*9550*/  FADD R100, RZ, -R100 ;  /* 0x80000064ff647221 */ /* 0x000fe20000000000 */
[----:B------:R-:W-:Y:S02]  /*9560*/  MOV R101, RZ ;  /* 0x000000ff00657202 */ /* 0x000fe40000000f00 */
.L_x_191:
[----:B------:R-:W-:Y:S05]  /*9570*/  BSYNC B5 ;  /* 0x0000000000057941 */ /* 0x000fea0003800000 */
.L_x_184:
        /* <DEDUP_REMOVED lines=15> */
.L_x_193:
[----:B------:R-:W-:Y:S05]  /*9670*/  BSYNC B5 ;  /* 0x0000000000057941 */ /* 0x000fea0003800000 */
.L_x_192:
[----:B------:R-:W0:Y:S01]  /*9680*/  MUFU.RCP R12, R103 ;  /* 0x00000067000c7308 */ /* 0x000e220000001000 */
[----:B------:R-:W-:Y:S01]  /*9690*/  BSSY B5, `(.L_x_194) ;  /* 0x000000e000057945 */ /* 0x000fe20003800000 */
[----:B------:R-:W-:-:S06]  /*96a0*/  FADD R104, RZ, R9 ;  /* 0x00000009ff687221 */ /* 0x000fcc0000000000 */
[----:B------:R-:W1:Y:S01]  /*96b0*/  FCHK P0, R11, R103 ;  /* 0x000000670b007302 */ /* 0x000e620000000000 */
[----:B0-----:R-:W-:-:S04]  /*96c0*/  FFMA R25, -R103, R12, 1 ;  /* 0x3f80000067197423 */ /* 0x001fc8000000010c */
[----:B------:R-:W-:-:S04]  /*96d0*/  FFMA R27, R12, R25, R12 ;  /* 0x000000190c1b7223 */ /* 0x000fc8000000000c */
[----:B------:R-:W-:-:S04]  /*96e0*/  FFMA R12, R11, R27, RZ ;  /* 0x0000001b0b0c7223 */ /* 0x000fc800000000ff */
[----:B------:R-:W-:-:S04]  /*96f0*/  FFMA R25, -R103, R12, R11 ;  /* 0x0000000c67197223 */ /* 0x000fc8000000010b */
[----:B------:R-:W-:Y:S01]  /*9700*/  FFMA R25, R27, R25, R12 ;  /* 0x000000191b197223 */ /* 0x000fe2000000000c */
[----:B------:R-:W-:Y:S01]  /*9710*/  MOV R12, RZ ;  /* 0x000000ff000c7202 */ /* 0x000fe20000000f00 */
[----:B-1----:R-:W-:Y:S05]  /*9720*/  @!P0 BRA `(.L_x_195) ;  /* 0x0000004000008947 */ /* 0x002fea0003800000 */
[----:B------:R-:W-:Y:S02]  /*9730*/  MOV R25, R11 ;  /* 0x0000000b00197202 */ /* 0x000fe40000000f00 */
[----:B------:R-:W-:Y:S02]  /*9740*/  MOV R26, R103 ;  /* 0x00000067001a7202 */ /* 0x000fe40000000f00 */
[----:B------:R-:W-:Y:S02]  /*9750*/  MOV R109, 0x9770 ;  /* 0x00009770006d7802 */ /* 0x000fe40000000f00 */
[----:B------:R-:W-:Y:S05]  /*9760*/  CALL.REL.NOINC `($__internal_3_$__cuda_sm3x_div_rn_noftz_f32_slowpath) ;  /* 0x0000396000007944 */ /* 0x000fea0003c00000 */
.L_x_195:
[----:B------:R-:W-:Y:S05]  /*9770*/  BSYNC B5 ;  /* 0x0000000000057941 */ /* 0x000fea0003800000 */
.L_x_194:
[----:B------:R-:W1:Y:S01]  /*9780*/  MUFU.RCP R26, R103 ;  /* 0x00000067001a7308 */ /* 0x000e620000001000 */
[----:B0-----:R-:W-:Y:S01]  /*9790*/  FMUL R25, R25, R100 ;  /* 0x0000006419197220 */ /* 0x001fe20000400000 */
[----:B------:R-:W-:Y:S06]  /*97a0*/  BSSY B5, `(.L_x_196) ;  /* 0x000000c000057945 */ /* 0x000fec0003800000 */
[----:B------:R-:W0:Y:S01]  /*97b0*/  FCHK P0, R25, R103 ;  /* 0x0000006719007302 */ /* 0x000e220000000000 */
[----:B-1----:R-:W-:-:S04]  /*97c0*/  FFMA R9, -R103, R26, 1 ;  /* 0x3f80000067097423 */ /* 0x002fc8000000011a */
        /* <DEDUP_REMOVED lines=9> */
.L_x_197:
[----:B------:R-:W-:Y:S05]  /*9860*/  BSYNC B5 ;  /* 0x0000000000057941 */ /* 0x000fea0003800000 */
.L_x_196:
[----:B------:R-:W-:Y:S01]  /*9870*/  FADD R9, RZ, -R9 ;  /* 0x80000009ff097221 */ /* 0x000fe20000000000 */
[--C-:B------:R-:W-:Y:S01]  /*9880*/  FADD R105, RZ, -R98.reuse ;  /* 0x80000062ff697221 */ /* 0x100fe20000000000 */
[----:B------:R-:W-:Y:S02]  /*9890*/  FADD R25, RZ, R98 ;  /* 0x00000062ff197221 */ /* 0x000fe40000000000 */
[----:B------:R-:W-:-:S04]  /*98a0*/  FADD R9, RZ, R9 ;  /* 0x00000009ff097221 */ /* 0x000fc80000000000 */
[--C-:B------:R-:W-:Y:S01]  /*98b0*/  FADD R26, RZ, -R9.reuse ;  /* 0x80000009ff1a7221 */ /* 0x100fe20000000000 */
[--C-:B------:R-:W-:Y:S01]  /*98c0*/  FADD R102, R104, R9.reuse ;  /* 0x0000000968667221 */ /* 0x100fe20000000000 */
[-C--:B------:R-:W-:Y:S02]  /*98d0*/  FFMA R100, R90, R105.reuse, R9 ;  /* 0x000000695a647223 */ /* 0x080fe40000000009 */
[----:B------:R-:W-:Y:S01]  /*98e0*/  FADD R11, -R104, R26 ;  /* 0x0000001a680b7221 */ /* 0x000fe20000000100 */
[----:B------:R-:W-:Y:S01]  /*98f0*/  FFMA R105, R99, R105, R102 ;  /* 0x0000006963697223 */ /* 0x000fe20000000066 */
[-C--:B------:R-:W-:Y:S02]  /*9900*/  FFMA R98, R95, R25.reuse, R26 ;  /* 0x000000195f627223 */ /* 0x080fe4000000001a */
[----:B------:R-:W-:Y:S01]  /*9910*/  FFMA R11, R8, R25, R11 ;  /* 0x00000019080b7223 */ /* 0x000fe2000000000b */
[----:B------:R-:W-:Y:S05]  /*9920*/  BRA `(.L_x_198) ;  /* 0x0000006000007947 */ /* 0x000fea0003800000 */
.L_x_183:
[----:B------:R-:W-:Y:S01]  /*9930*/  FADD R12, RZ, R100 ;  /* 0x00000064ff0c7221 */ /* 0x000fe20000000000 */
[----:B------:R-:W-:Y:S01]  /*9940*/  CS2R R10, SRZ ;  /* 0x00000000000a7805 */ /* 0x000fe2000001ff00 */
[----:B------:R-:W-:Y:S01]  /*9950*/  MOV R98, RZ ;  /* 0x000000ff00627202 */ /* 0x000fe20000000f00 */
[----:B------:R-:W-:Y:S01]  /*9960*/  CS2R R100, SRZ ;  /* 0x0000000000647805 */ /* 0x000fe2000001ff00 */
[----:B------:R-:W-:Y:S01]  /*9970*/  MOV R105, RZ ;  /* 0x000000ff00697202 */ /* 0x000fe20000000f00 */
[----:B------:R-:W-:-:S02]  /*9980*/  FADD R12, RZ, -R12 ;  /* 0x8000000cff0c7221 */ /* 0x000fc40000000000 */
.L_x_198:
[----:B------:R-:W-:Y:S05]  /*9990*/  BSYNC B6 ;  /* 0x0000000000067941 */ /* 0x000fea0003800000 */
.L_x_182:
        /* <DEDUP_REMOVED lines=15> */
.L_x_200:
[----:B------:R-:W-:Y:S05]  /*9a90*/  BSYNC B5 ;  /* 0x0000000000057941 */ /* 0x000fea0003800000 */
.L_x_199:
        /* <DEDUP_REMOVED lines=14> */
.L_x_202:
[----:B------:R-:W-:Y:S05]  /*9b80*/  BSYNC B5 ;  /* 0x0000000000057941 */ /* 0x000fea0003800000 */
.L_x_201:
        /* <DEDUP_REMOVED lines=11> */
[----:B------:R-:W-:Y:S02]  /*9c40*/  MOV R26, R102 ;  /* 0x00000066001a7202 */ /* 0x000fe40000000f00 */
[----:B------:R-:W-:Y:S02]  /*9c50*/  MOV R109, 0x9c70 ;  /* 0x00009c70006d7802 */ /* 0x000fe40000000f00 */
[----:B------:R-:W-:Y:S05]  /*9c60*/  CALL.REL.NOINC `($__internal_3_$__cuda_sm3x_div_rn_noftz_f32_slowpath) ;  /* 0x0000346000007944 */ /* 0x000fea0003c00000 */
[----:B0-----:R-:W-:Y:S02]  /*9c70*/  MOV R9, R25 ;  /* 0x0000001900097202 */ /* 0x001fe40000000f00 */
.L_x_204:
[----:B------:R-:W-:Y:S05]  /*9c80*/  BSYNC B5 ;  /* 0x0000000000057941 */ /* 0x000fea0003800000 */
.L_x_203:
[----:B------:R-:W-:Y:S01]  /*9c90*/  FADD R9, RZ, -R9 ;  /* 0x80000009ff097221 */ /* 0x000fe20000000000 */
[--C-:B------:R-:W-:Y:S01]  /*9ca0*/  FADD R25, RZ, -R10.reuse ;  /* 0x8000000aff197221 */ /* 0x100fe20000000000 */
[----:B------:R-:W-:Y:S02]  /*9cb0*/  FADD R12, RZ, R10 ;  /* 0x0000000aff0c7221 */ /* 0x000fe40000000000 */
[----:B------:R-:W-:Y:S01]  /*9cc0*/  FADD R108, R108, R9 ;  /* 0x000000096c6c7221 */ /* 0x000fe20000000000 */
[----:B------:R-:W-:Y:S01]  /*9cd0*/  FADD R9, -R9, R98 ;  /* 0x0000006209097221 */ /* 0x000fe20000000100 */
[-C--:B------:R-:W-:Y:S01]  /*9ce0*/  FFMA R110, R8, R25.reuse, RZ ;  /* 0x00000019086e7223 */ /* 0x080fe200000000ff */
[-C--:B------:R-:W-:Y:S01]  /*9cf0*/  FFMA R26, R7, R12.reuse, R100 ;  /* 0x0000000c071a7223 */ /* 0x080fe20000000064 */
[----:B------:R-:W-:Y:S01]  /*9d00*/  FFMA R108, R99, R12, R108 ;  /* 0x0000000c636c7223 */ /* 0x000fe2000000006c */
[----:B------:R-:W-:-:S02]  /*9d10*/  FFMA R25, R6, R25, R9 ;  /* 0x0000001906197223 */ /* 0x000fc40000000009 */
.L_x_181:
[----:B------:R-:W-:Y:S05]  /*9d20*/  BSYNC B7 ;  /* 0x0000000000077941 */ /* 0x000fea0003800000 */
.L_x_180:
[----:B------:R-:W-:Y:S01]  /*9d30*/  FADD R9, -R13, R40 ;  /* 0x000000280d097221 */ /* 0x000fe20000000100 */
[----:B------:R-:W-:Y:S01]  /*9d40*/  FADD R10, -R24, R89 ;  /* 0x00000059180a7221 */ /* 0x000fe20000000100 */
[----:B------:R-:W-:Y:S01]  /*9d50*/  FADD R8, -R84, R93 ;  /* 0x0000005d54087221 */ /* 0x000fe20000000100 */
[----:B------:R-:W-:Y:S01]  /*9d60*/  FADD R12, R15, -R24 ;  /* 0x800000180f0c7221 */ /* 0x000fe20000000000 */
[-C--:B------:R-:W-:Y:S01]  /*9d70*/  FFMA R9, R9, R25.reuse, RZ ;  /* 0x0000001909097223 */ /* 0x080fe200000000ff */
[-C--:B------:R-:W-:Y:S01]  /*9d80*/  FFMA R27, R10, R25.reuse, RZ ;  /* 0x000000190a1b7223 */ /* 0x080fe200000000ff */
[----:B------:R-:W-:Y:S01]  /*9d90*/  FFMA R25, R8, R25, RZ ;  /* 0x0000001908197223 */ /* 0x000fe200000000ff */
[----:B------:R-:W-:Y:S01]  /*9da0*/  FADD R10, R38, -R13 ;  /* 0x8000000d260a7221 */ /* 0x000fe20000000000 */
[----:B------:R-:W-:Y:S01]  /*9db0*/  FADD R8, R91, -R84 ;  /* 0x800000545b087221 */ /* 0x000fe20000000000 */
[----:B------:R-:W-:-:S02]  /*9dc0*/  FFMA R27, R12, R26, R27 ;  /* 0x0000001a0c1b7223 */ /* 0x000fc4000000001b */
[-C--:B------:R-:W-:Y:S01]  /*9dd0*/  FFMA R9, R10, R26.reuse, R9 ;  /* 0x0000001a0a097223 */ /* 0x080fe20000000009 */
[----:B------:R-:W-:Y:S01]  /*9de0*/  FFMA R25, R8, R26, R25 ;  /* 0x0000001a08197223 */ /* 0x000fe20000000019 */
[----:B------:R-:W-:Y:S02]  /*9df0*/  FADD R103, RZ, R27 ;  /* 0x0000001bff677221 */ /* 0x000fe40000000000 */
[----:B------:R-:W-:Y:S01]  /*9e00*/  FADD R104, RZ, R9 ;  /* 0x00000009ff687221 */ /* 0x000fe20000000000 */
[----:B------:R-:W-:Y:S01]  /*9e10*/  FADD R102, RZ, R25 ;  /* 0x00000019ff667221 */ /* 0x000fe20000000000 */
[----:B------:R-:W-:Y:S05]  /*9e20*/  BRA `(.L_x_205) ;  /* 0x0000009000007947 */ /* 0x000fea0003800000 */
.L_x_179:
[----:B------:R-:W-:Y:S01]  /*9e30*/  FADD R97, RZ, R100 ;  /* 0x00000064ff617221 */ /* 0x000fe20000000000 */
[----:B------:R-:W-:Y:S01]  /*9e40*/  FADD R98, RZ, R98 ;  /* 0x00000062ff627221 */ /* 0x000fe20000000000 */
[----:B------:R-:W-:Y:S01]  /*9e50*/  MOV R101, RZ ;  /* 0x000000ff00657202 */ /* 0x000fe20000000f00 */
[----:B------:R-:W-:Y:S01]  /*9e60*/  CS2R R104, SRZ ;  /* 0x0000000000687805 */ /* 0x000fe2000001ff00 */
[----:B------:R-:W-:Y:S01]  /*9e70*/  MOV R11, RZ ;  /* 0x000000ff000b7202 */ /* 0x000fe20000000f00 */
[----:B------:R-:W-:Y:S01]  /*9e80*/  FADD R97, -R97, R98 ;  /* 0x0000006261617221 */ /* 0x000fe20000000100 */
[----:B------:R-:W-:Y:S01]  /*9e90*/  MOV R108, RZ ;  /* 0x000000ff006c7202 */ /* 0x000fe20000000f00 */
[----:B------:R-:W-:Y:S01]  /*9ea0*/  CS2R R102, SRZ ;  /* 0x0000000000667805 */ /* 0x000fe2000001ff00 */
[----:B------:R-:W-:-:S02]  /*9eb0*/  MOV R110, RZ ;  /* 0x000000ff006e7202 */ /* 0x000fc40000000f00 */
.L_x_205:
[----:B------:R-:W-:Y:S05]  /*9ec0*/  BSYNC B8 ;  /* 0x0000000000087941 */ /* 0x000fea0003800000 */
.L_x_178:
        /* <DEDUP_REMOVED lines=15> */
.L_x_207:
[----:B------:R-:W-:Y:S05]  /*9fc0*/  BSYNC B5 ;  /* 0x0000000000057941 */ /* 0x000fea0003800000 */
.L_x_206:
[----:B------:R-:W0:Y:S01]  /*9fd0*/  MUFU.RCP R25, R12 ;  /* 0x0000000c00197308 */ /* 0x000e220000001000 */
[----:B------:R-:W-:Y:S01]  /*9fe0*/  BSSY B5, `(.L_x_208) ;  /* 0x000000e000057945 */ /* 0x000fe20003800000 */
[----:B------:R-:W-:-:S06]  /*9ff0*/  FADD R99, R9, R110 ;  /* 0x0000006e09637221 */ /* 0x000fcc0000000000 */
        /* <DEDUP_REMOVED lines=12> */
.L_x_209:
[----:B------:R-:W-:Y:S05]  /*a0c0*/  BSYNC B5 ;  /* 0x0000000000057941 */ /* 0x000fea0003800000 */
.L_x_208:
[----:B------:R-:W0:Y:S01]  /*a0d0*/  MUFU.RCP R9, R12 ;  /* 0x0000000c00097308 */ /* 0x000e220000001000 */
[----:B------:R-:W-:Y:S01]  /*a0e0*/  FMUL R25, R8, R97 ;  /* 0x0000006108197220 */ /* 0x000fe20000400000 */
[----:B------:R-:W-:Y:S06]  /*a0f0*/  BSSY B5, `(.L_x_210) ;  /* 0x000000c000057945 */ /* 0x000fec0003800000 */
        /* <DEDUP_REMOVED lines=11> */
.L_x_211:
[----:B------:R-:W-:Y:S05]  /*a1b0*/  BSYNC B5 ;  /* 0x0000000000057941 */ /* 0x000fea0003800000 */
.L_x_210:
[----:B------:R-:W-:Y:S01]  /*a1c0*/  FADD R8, RZ, -R8 ;  /* 0x80000008ff087221 */ /* 0x000fe20000000000 */
[--C-:B------:R-:W-:Y:S01]  /*a1d0*/  FADD R12, RZ, R101.reuse ;  /* 0x00000065ff0c7221 */ /* 0x100fe20000000000 */
[----:B------:R-:W-:Y:S02]  /*a1e0*/  FADD R10, RZ, -R101 ;  /* 0x80000065ff0a7221 */ /* 0x000fe40000000000 */
[----:B------:R-:W-:Y:S01]  /*a1f0*/  FADD R26, -R8, R11 ;  /* 0x0000000b081a7221 */ /* 0x000fe20000000100 */
[----:B------:R-:W-:Y:S01]  /*a200*/  FADD R9, R99, R8 ;  /* 0x0000000863097221 */ /* 0x000fe20000000000 */
[----:B------:R-:W-:Y:S01]  /*a210*/  FFMA R27, R6, R12, R105 ;  /* 0x0000000c061b7223 */ /* 0x000fe20000000069 */
[-C--:B------:R-:W-:Y:S01]  /*a220*/  FFMA R11, R95, R10.reuse, R108 ;  /* 0x0000000a5f0b7223 */ /* 0x080fe2000000006c */
[----:B------:R-:W-:Y:S01]  /*a230*/  FFMA R26, R7, R10, R26 ;  /* 0x0000000a071a7223 */ /* 0x000fe2000000001a */
[----:B------:R-:W-:-:S02]  /*a240*/  FFMA R12, R90, R12, R9 ;  /* 0x0000000c5a0c7223 */ /* 0x000fc40000000009 */
.L_x_177:
[----:B------:R-:W-:Y:S05]  /*a250*/  BSYNC B9 ;  /* 0x0000000000097941 */ /* 0x000fea0003800000 */
.L_x_176:
[----:B------:R-:W-:Y:S01]  /*a260*/  FADD R10, -R84, R93 ;  /* 0x0000005d540a7221 */ /* 0x000fe20000000100 */
[----:B------:R-:W-:Y:S01]  /*a270*/  FADD R8, -R13, R40 ;  /* 0x000000280d087221 */ /* 0x000fe20000000100 */
[----:B------:R-:W-:Y:S01]  /*a280*/  FADD R9, -R24, R89 ;  /* 0x0000005918097221 */ /* 0x000fe20000000100 */
[----:B------:R-:W-:Y:S01]  /*a290*/  FADD R25, R38, -R13 ;  /* 0x8000000d26197221 */ /* 0x000fe20000000000 */
[----:B------:R-:W-:Y:S01]  /*a2a0*/  FADD R97, R15, -R24 ;  /* 0x800000180f617221 */ /* 0x000fe20000000000 */
[----:B------:R-:W-:Y:S01]  /*a2b0*/  FADD R99, R91, -R84 ;  /* 0x800000545b637221 */ /* 0x000fe20000000000 */
[-C--:B------:R-:W-:Y:S01]  /*a2c0*/  FFMA R6, R8, R27.reuse, RZ ;  /* 0x0000001b08067223 */ /* 0x080fe200000000ff */
[-C--:B------:R-:W-:Y:S01]  /*a2d0*/  FFMA R24, R9, R27.reuse, RZ ;  /* 0x0000001b09187223 */ /* 0x080fe200000000ff */
[----:B------:R-:W-:-:S02]  /*a2e0*/  FFMA R38, R10, R27, RZ ;  /* 0x0000001b0a267223 */ /* 0x000fc400000000ff */
[-C--:B------:R-:W-:Y:S01]  /*a2f0*/  FFMA R7, R25, R26.reuse, R6 ;  /* 0x0000001a19077223 */ /* 0x080fe20000000006 */
[-C--:B------:R-:W-:Y:S01]  /*a300*/  FFMA R24, R97, R26.reuse, R24 ;  /* 0x0000001a61187223 */ /* 0x080fe20000000018 */
[----:B------:R-:W-:Y:S02]  /*a310*/  FFMA R13, R99, R26, R38 ;  /* 0x0000001a630d7223 */ /* 0x000fe40000000026 */
[----:B------:R-:W-:Y:S01]  /*a320*/  FADD R90, R7, R104 ;  /* 0x00000068075a7221 */ /* 0x000fe20000000000 */
[----:B------:R-:W-:Y:S01]  /*a330*/  FADD R27, R24, R103 ;  /* 0x00000067181b7221 */ /* 0x000fe20000000000 */
[----:B------:R-:W-:Y:S02]  /*a340*/  FADD R26, R13, R102 ;  /* 0x000000660d1a7221 */ /* 0x000fe40000000000 */
.L_x_175:
[----:B------:R-:W-:Y:S05]  /*a350*/  BSYNC B10 ;  /* 0x00000000000a7941 */ /* 0x000fea0003800000 */
.L_x_174:
[----:B------:R-:W0:Y:S01]  /*a360*/  MUFU.RCP R6, R5 ;  /* 0x0000000500067308 */ /* 0x000e220000001000 */
[-C--:B------:R-:W-:Y:S01]  /*a370*/  FFMA R8, R8, R11.reuse, RZ ;  /* 0x0000000b08087223 */ /* 0x080fe200000000ff */
[-C--:B------:R-:W-:Y:S01]  /*a380*/  FFMA R10, R10, R11.reuse, RZ ;  /* 0x0000000b0a0a7223 */ /* 0x080fe200000000ff */
[----:B------:R-:W-:Y:S02]  /*a390*/  BSSY B5, `(.L_x_212) ;  /* 0x0000014000057945 */ /* 0x000fe40003800000 */
[-C--:B------:R-:W-:Y:S01]  /*a3a0*/  FFMA R25, R25, R12.reuse, R8 ;  /* 0x0000000c19197223 */ /* 0x080fe20000000008 */
[----:B------:R-:W-:Y:S01]  /*a3b0*/  FFMA R8, R9, R11, RZ ;  /* 0x0000000b09087223 */ /* 0x000fe200000000ff */
[----:B------:R-:W-:-:S02]  /*a3c0*/  FFMA R99, R99, R12, R10 ;  /* 0x0000000c63637223 */ /* 0x000fc4000000000a */
[----:B------:R-:W-:Y:S01]  /*a3d0*/  FADD R90, R25, R90 ;  /* 0x0000005a195a7221 */ /* 0x000fe20000000000 */
[----:B------:R-:W-:Y:S01]  /*a3e0*/  FFMA R8, R97, R12, R8 ;  /* 0x0000000c61087223 */ /* 0x000fe20000000008 */
[----:B------:R-:W-:Y:S02]  /*a3f0*/  FADD R99, R99, R26 ;  /* 0x0000001a63637221 */ /* 0x000fe40000000000 */
[----:B------:R-:W1:Y:S01]  /*a400*/  FCHK P0, R90, R5 ;  /* 0x000000055a007302 */ /* 0x000e620000000000 */
[----:B------:R-:W-:Y:S01]  /*a410*/  FADD R11, R8, R27 ;  /* 0x0000001b080b7221 */ /* 0x000fe20000000000 */
        /* <DEDUP_REMOVED lines=11> */
.L_x_213:
[----:B------:R-:W-:Y:S05]  /*a4d0*/  BSYNC B5 ;  /* 0x0000000000057941 */ /* 0x000fea0003800000 */
.L_x_212:
        /* <DEDUP_REMOVED lines=14> */
.L_x_215:
[----:B------:R-:W-:Y:S05]  /*a5c0*/  BSYNC B5 ;  /* 0x0000000000057941 */ /* 0x000fea0003800000 */
.L_x_214:
        /* <DEDUP_REMOVED lines=14> */
.L_x_217:
[----:B------:R-:W-:Y:S05]  /*a6b0*/  BSYNC B5 ;  /* 0x0000000000057941 */ /* 0x000fea0003800000 */
.L_x_216:
        /* <DEDUP_REMOVED lines=14> */
.L_x_219:
[----:B------:R-:W-:Y:S05]  /*a7a0*/  BSYNC B5 ;  /* 0x0000000000057941 */ /* 0x000fea0003800000 */
.L_x_218:
[----:B------:R-:W0:Y:S01]  /*a7b0*/  MUFU.RCP R5, R4 ;  /* 0x0000000400057308 */ /* 0x000e220000001000 */
[----:B------:R-:W-:Y:S01]  /*a7c0*/  BSSY B5, `(.L_x_220) ;  /* 0x000000e000057945 */ /* 0x000fe20003800000 */
[----:B------:R-:W-:-:S06]  /*a7d0*/  FMUL R13, R90, R6 ;  /* 0x000000065a0d7220 */ /* 0x000fcc0000400000 */
        /* <DEDUP_REMOVED lines=12> */
.L_x_221:
[----:B------:R-:W-:Y:S05]  /*a8a0*/  BSYNC B5 ;  /* 0x0000000000057941 */ /* 0x000fea0003800000 */
.L_x_220:
        /* <DEDUP_REMOVED lines=15> */
.L_x_223:
[----:B------:R-:W-:Y:S05]  /*a9a0*/  BSYNC B5 ;  /* 0x0000000000057941 */ /* 0x000fea0003800000 */
.L_x_222:
[----:B------:R-:W-:Y:S01]  /*a9b0*/  FFMA R89, -R99, R4, R87 ;  /* 0x0000000463597223 */ /* 0x000fe20000000157 */
[----:B------:R-:W-:Y:S01]  /*a9c0*/  FADD R22, R7, R22 ;  /* 0x0000001607167221 */ /* 0x000fe20000000000 */
[----:B------:R-:W-:Y:S01]  /*a9d0*/  FADD R21, R8, R21 ;  /* 0x0000001508157221 */ /* 0x000fe20000000000 */
[----:B------:R-:W-:Y:S01]  /*a9e0*/  FADD R23, R10, R23 ;  /* 0x000000170a177221 */ /* 0x000fe20000000000 */
[----:B------:R-:W-:Y:S01]  /*a9f0*/  FADD R98, -R13, R86 ;  /* 0x000000560d627221 */ /* 0x000fe20000000100 */
[----:B------:R-:W-:-:S02]  /*aa00*/  FADD R90, -R90, R85 ;  /* 0x000000555a5a7221 */ /* 0x000fc40000000100 */
.L_x_152:
[----:B------:R-:W-:Y:S05]  /*aa10*/  BSYNC B4 ;  /* 0x0000000000047941 */ /* 0x000fea0003800000 */
.L_x_151:
[----:B------:R-:W-:Y:S01]  /*aa20*/  FADD R3, R81, R81 ;  /* 0x0000005151037221 */ /* 0x000fe20000000000 */
[----:B------:R-:W-:Y:S01]  /*aa30*/  FADD R2, R82, R82 ;  /* 0x0000005252027221 */ /* 0x000fe20000000000 */
[----:B------:R-:W-:Y:S01]  /*aa40*/  FMUL R5, R66, R72 ;  /* 0x0000004842057220 */ /* 0x000fe20000400000 */
[-C--:B------:R-:W-:Y:S01]  /*aa50*/  FMUL R87, R65, R68.reuse ;  /* 0x0000004441577220 */ /* 0x080fe20000400000 */
[C---:B------:R-:W-:Y:S01]  /*aa60*/  FFMA R3, R80.reuse, 2, R3 ;  /* 0x4000000050037823 */ /* 0x040fe20000000003 */
[--C-:B------:R-:W-:Y:S01]  /*aa70*/  FFMA R4, R80, 2, R2.reuse ;  /* 0x4000000050047823 */ /* 0x100fe20000000002 */
[C---:B------:R-:W-:Y:S01]  /*aa80*/  FFMA R83, R81.reuse, 2, R2 ;  /* 0x4000000051537823 */ /* 0x040fe20000000002 */
[-C--:B------:R-:W-:Y:S01]  /*aa90*/  FMUL R2, R70, R69.reuse ;  /* 0x0000004546027220 */ /* 0x080fe20000400000 */
[----:B------:R-:W-:Y:S01]  /*aaa0*/  FFMA R82, R82, 4, R3 ;  /* 0x4080000052527823 */ /* 0x000fe20000000003 */
[----:B------:R-:W-:Y:S01]  /*aab0*/  FFMA R81, R81, 4, R4 ;  /* 0x4080000051517823 */ /* 0x000fe20000000004 */
[-C--:B------:R-:W-:Y:S01]  /*aac0*/  FMUL R3, R72, R69.reuse ;  /* 0x0000004548037220 */ /* 0x080fe20000400000 */
[-C--:B------:R-:W-:Y:S01]  /*aad0*/  FMUL R6, R67, R68.reuse ;  /* 0x0000004443067220 */ /* 0x080fe20000400000 */
[----:B------:R-:W-:Y:S01]  /*aae0*/  FMUL R8, R69, R68 ;  /* 0x0000004445087220 */ /* 0x000fe20000400000 */
[----:B------:R-:W-:Y:S01]  /*aaf0*/  FMUL R10, R67, R72 ;  /* 0x00000048430a7220 */ /* 0x000fe20000400000 */
[C-C-:B------:R-:W-:Y:S01]  /*ab00*/  FADD R93, -R5.reuse, R2.reuse ;  /* 0x00000002055d7221 */ /* 0x140fe20000000100 */
[----:B------:R-:W-:Y:S01]  /*ab10*/  FADD R4, R5, R5 ;  /* 0x0000000505047221 */ /* 0x000fe20000000000 */
[----:B------:R-:W-:Y:S01]  /*ab20*/  FADD R13, R87, R87 ;  /* 0x00000057570d7221 */ /* 0x000fe20000000000 */
[----:B------:R-:W-:Y:S01]  /*ab30*/  FADD R2, R2, R2 ;  /* 0x0000000202027221 */ /* 0x000fe20000000000 */
[-C--:B------:R-:W-:Y:S01]  /*ab40*/  FFMA R5, R72, R69.reuse, R3 ;  /* 0x0000004548057223 */ /* 0x080fe20000000003 */
[-C--:B------:R-:W-:Y:S01]  /*ab50*/  FFMA R6, R67, R68.reuse, R6 ;  /* 0x0000004443067223 */ /* 0x080fe20000000006 */
[----:B------:R-:W-:Y:S01]  /*ab60*/  FFMA R24, R69, R68, R8 ;  /* 0x0000004445187223 */ /* 0x000fe20000000008 */
[-C--:B------:R-:W-:Y:S01]  /*ab70*/  FFMA R7, R67, R72.reuse, R10 ;  /* 0x0000004843077223 */ /* 0x080fe2000000000a */
[C---:B------:R-:W-:Y:S01]  /*ab80*/  FADD R3, -R13.reuse, R4 ;  /* 0x000000040d037221 */ /* 0x040fe20000000100 */
[--C-:B------:R-:W-:Y:S01]  /*ab90*/  FADD R13, R13, R2.reuse ;  /* 0x000000020d0d7221 */ /* 0x100fe20000000000 */
[----:B------:R-:W-:Y:S01]  /*aba0*/  FADD R88, -R4, R2 ;  /* 0x0000000204587221 */ /* 0x000fe20000000100 */
[----:B------:R-:W-:Y:S01]  /*abb0*/  FMUL R9, R72, R72 ;  /* 0x0000004848097220 */ /* 0x000fe20000400000 */
[----:B------:R-:W-:Y:S01]  /*abc0*/  FMUL R2, R69, R69 ;  /* 0x0000004545027220 */ /* 0x000fe20000400000 */
[C---:B------:R-:W-:Y:S01]  /*abd0*/  FMUL R4, R67.reuse, R67 ;  /* 0x0000004343047220 */ /* 0x040fe20000400000 */
[----:B------:R-:W-:Y:S01]  /*abe0*/  FADD R15, R6, R5 ;  /* 0x00000005060f7221 */ /* 0x000fe20000000000 */
[----:B------:R-:W-:Y:S01]  /*abf0*/  FADD R8, R24, R7 ;  /* 0x0000000718087221 */ /* 0x000fe20000000000 */
[----:B------:R-:W-:Y:S01]  /*ac00*/  FADD R5, R6, -R5 ;  /* 0x8000000506057221 */ /* 0x000fe20000000000 */
[----:B------:R-:W-:Y:S01]  /*ac10*/  FADD R24, R24, -R7 ;  /* 0x8000000718187221 */ /* 0x000fe20000000000 */
[-C--:B------:R-:W-:Y:S01]  /*ac20*/  FMUL R26, R68, R68.reuse ;  /* 0x00000044441a7220 */ /* 0x080fe20000400000 */
[C---:B------:R-:W-:Y:S01]  /*ac30*/  FMUL R7, R72.reuse, R68 ;  /* 0x0000004448077220 */ /* 0x040fe20000400000 */
[-C--:B------:R-:W-:Y:S01]  /*ac40*/  FMUL R6, R67, R69.reuse ;  /* 0x0000004543067220 */ /* 0x080fe20000400000 */
[-C--:B------:R-:W-:Y:S01]  /*ac50*/  FFMA R9, R72, R72.reuse, R9 ;  /* 0x0000004848097223 */ /* 0x080fe20000000009 */
[----:B------:R-:W-:Y:S01]  /*ac60*/  FFMA R25, R69, R69, R2 ;  /* 0x0000004545197223 */ /* 0x000fe20000000002 */
[-C--:B------:R-:W-:Y:S01]  /*ac70*/  FFMA R11, R67, R67.reuse, R4 ;  /* 0x00000043430b7223 */ /* 0x080fe20000000004 */
[----:B------:R-:W-:Y:S01]  /*ac80*/  FMUL R10, R65, R67 ;  /* 0x00000043410a7220 */ /* 0x000fe20000400000 */
[----:B------:R-:W-:Y:S01]  /*ac90*/  FMUL R85, R70, R72 ;  /* 0x0000004846557220 */ /* 0x000fe20000400000 */
[----:B------:R-:W-:Y:S01]  /*aca0*/  FFMA R4, R72, R68, R7 ;  /* 0x0000004448047223 */ /* 0x000fe20000000007 */
[-C--:B------:R-:W-:Y:S01]  /*acb0*/  FFMA R27, R67, R69.reuse, R6 ;  /* 0x00000045431b7223 */ /* 0x080fe20000000006 */
[C---:B------:R-:W-:Y:S01]  /*acc0*/  FFMA R2, R26.reuse, 2, R9 ;  /* 0x400000001a027823 */ /* 0x040fe20000000009 */
[C---:B------:R-:W-:Y:S01]  /*acd0*/  FFMA R25, R26.reuse, 2, R25 ;  /* 0x400000001a197823 */ /* 0x040fe20000000019 */
[----:B------:R-:W-:Y:S01]  /*ace0*/  FFMA R26, R26, 2, R11 ;  /* 0x400000001a1a7823 */ /* 0x000fe2000000000b */
[----:B------:R-:W-:Y:S01]  /*acf0*/  FADD R9, R85, R85 ;  /* 0x0000005555097221 */ /* 0x000fe20000000000 */
[----:B------:R-:W-:Y:S01]  /*ad00*/  FADD R11, R10, R10 ;  /* 0x0000000a0a0b7221 */ /* 0x000fe20000000000 */
[C-C-:B------:R-:W-:Y:S01]  /*ad10*/  FADD R7, R4.reuse, -R27.reuse ;  /* 0x8000001b04077221 */ /* 0x140fe20000000000 */
[----:B------:R-:W-:Y:S01]  /*ad20*/  FADD R4, R4, R27 ;  /* 0x0000001b04047221 */ /* 0x000fe20000000000 */
[----:B------:R-:W-:Y:S01]  /*ad30*/  FMUL R6, R66, R69 ;  /* 0x0000004542067220 */ /* 0x000fe20000400000 */
[--C-:B------:R-:W-:Y:S01]  /*ad40*/  FADD R27, R9, R11.reuse ;  /* 0x0000000b091b7221 */ /* 0x100fe20000000000 */
[----:B------:R-:W-:Y:S01]  /*ad50*/  FMUL R12, R65, R72 ;  /* 0x00000048410c7220 */ /* 0x000fe20000400000 */
[----:B------:R-:W-:Y:S01]  /*ad60*/  ISETP.NE.U32.AND P0, PT, RZ, c[0x0][0x3b8], PT ;  /* 0x0000ee00ff007a0c */ /* 0x000fe20003f05070 */
[C---:B------:R-:W-:Y:S01]  /*ad70*/  FFMA R38, R6.reuse, 2, R11 ;  /* 0x4000000006267823 */ /* 0x040fe2000000000b */
[----:B------:R-:W-:Y:S01]  /*ad80*/  FFMA R97, R6, 2, R9 ;  /* 0x4000000006617823 */ /* 0x000fe20000000009 */
[----:B------:R-:W-:Y:S01]  /*ad90*/  FMUL R99, R70, R67 ;  /* 0x0000004346637220 */ /* 0x000fe20000400000 */
[----:B------:R-:W-:Y:S01]  /*ada0*/  FFMA R9, R6, 4, R27 ;  /* 0x4080000006097823 */ /* 0x000fe2000000001b */
[----:B------:R-:W-:Y:S01]  /*adb0*/  FADD R11, R85, R6 ;  /* 0x00000006550b7221 */ /* 0x000fe20000000000 */
[-C--:B------:R-:W-:Y:S01]  /*adc0*/  FMUL R6, R66, R68.reuse ;  /* 0x0000004442067220 */ /* 0x080fe20000400000 */
[--C-:B------:R-:W-:Y:S01]  /*add0*/  FADD R91, R12, R12.reuse ;  /* 0x0000000c0c5b7221 */ /* 0x100fe20000000000 */
[----:B------:R-:W-:Y:S01]  /*ade0*/  ISETP.NE.AND.EX P0, PT, RZ, c[0x0][0x3bc], PT, P0 ;  /* 0x0000ef00ff007a0c */ /* 0x000fe20003f05300 */
[----:B------:R-:W-:Y:S01]  /*adf0*/  FFMA R83, R80, 4, R83 ;  /* 0x4080000050537823 */ /* 0x000fe20000000053 */
[----:B------:R-:W-:Y:S01]  /*ae00*/  FADD R95, -R99, R12 ;  /* 0x0000000c635f7221 */ /* 0x000fe20000000100 */
[C---:B------:R-:W-:Y:S01]  /*ae10*/  FADD R12, R6.reuse, R6 ;  /* 0x00000006060c7221 */ /* 0x040fe20000000000 */
[----:B------:R-:W-:Y:S01]  /*ae20*/  FFMA R80, R6, 4, R91 ;  /* 0x4080000006507823 */ /* 0x000fe2000000005b */
[-C--:B------:R-:W-:Y:S01]  /*ae30*/  FMUL R6, R70, R68.reuse ;  /* 0x0000004446067220 */ /* 0x080fe20000400000 */
[----:B------:R-:W-:Y:S01]  /*ae40*/  FFMA R38, R85, 4, R38 ;  /* 0x4080000055267823 */ /* 0x000fe20000000026 */
[----:B------:R-:W-:Y:S01]  /*ae50*/  FADD R85, R99, R99 ;  /* 0x0000006363557221 */ /* 0x000fe20000000000 */
[----:B------:R-:W-:Y:S01]  /*ae60*/  FADD R27, R10, R11 ;  /* 0x0000000b0a1b7221 */ /* 0x000fe20000000000 */
[----:B------:R-:W-:Y:S01]  /*ae70*/  FADD R11, R12, R91 ;  /* 0x0000005b0c0b7221 */ /* 0x000fe20000000000 */
[----:B------:R-:W-:Y:S01]  /*ae80*/  FMUL R99, R65, R69 ;  /* 0x0000004541637220 */ /* 0x000fe20000400000 */
[----:B------:R-:W-:Y:S01]  /*ae90*/  FMUL R40, R66, R67 ;  /* 0x0000004342287220 */ /* 0x000fe20000400000 */
[----:B------:R-:W-:Y:S01]  /*aea0*/  FMUL R91, R6, 4 ;  /* 0x40800000065b7820 */ /* 0x000fe20000400000 */
[----:B------:R-:W-:Y:S01]  /*aeb0*/  FFMA R10, R10, 4, R97 ;  /* 0x408000000a0a7823 */ /* 0x000fe20000000061 */
[----:B------:R-:W-:Y:S01]  /*aec0*/  FADD R12, R12, -R85 ;  /* 0x800000550c0c7221 */ /* 0x000fe20000000000 */
[----:B------:R-:W-:Y:S01]  /*aed0*/  FADD R80, -R85, R80 ;  /* 0x0000005055507221 */ /* 0x000fe20000000100 */
[----:B------:R-:W-:Y:S01]  /*aee0*/  FADD R97, R68, R68 ;  /* 0x0000004444617221 */ /* 0x000fe20000000000 */
[----:B------:R-:W-:Y:S01]  /*aef0*/  FADD R85, R6, R6 ;  /* 0x0000000606557221 */ /* 0x000fe20000000000 */
[----:B------:R-:W-:Y:S01]  /*af00*/  FADD R84, R99, R99 ;  /* 0x0000006363547221 */ /* 0x000fe20000000000 */
[C---:B------:R-:W-:Y:S01]  /*af10*/  FFMA R91, R40.reuse, 2, R91 ;  /* 0x40000000285b7823 */ /* 0x040fe2000000005b */
[----:B------:R-:W-:Y:S01]  /*af20*/  FADD R86, R27, R27 ;  /* 0x0000001b1b567221 */ /* 0x000fe20000000000 */
[----:B------:R-:W-:Y:S01]  /*af30*/  FADD R99, -R99, R40 ;  /* 0x0000002863637221 */ /* 0x000fe20000000100 */
[----:B------:R-:W-:Y:S01]  /*af40*/  FADD R6, R85, -R84 ;  /* 0x8000005455067221 */ /* 0x000fe20000000000 */
[----:B------:R-:W-:Y:S01]  /*af50*/  FFMA R27, R87, 4, R88 ;  /* 0x40800000571b7823 */ /* 0x000fe20000000058 */
[----:B------:R-:W-:Y:S01]  /*af60*/  FFMA R100, R97, R68, -1 ;  /* 0xbf80000061647423 */ /* 0x000fe20000000044 */
[----:B------:R-:W-:Y:S01]  /*af70*/  FFMA R40, R40, 2, R85 ;  /* 0x4000000028287823 */ /* 0x000fe20000000055 */
[----:B------:R-:W-:Y:S01]  /*af80*/  FADD R84, -R84, R91 ;  /* 0x0000005b54547221 */ /* 0x000fe20000000100 */
[C---:B------:R-:W-:Y:S01]  /*af90*/  FMUL R97, R86.reuse, R69 ;  /* 0x0000004556617220 */ /* 0x040fe20000400000 */
[C---:B------:R-:W-:Y:S01]  /*afa0*/  FMUL R88, R86.reuse, R67 ;  /* 0x0000004356587220 */ /* 0x040fe20000400000 */
[----:B------:R-:W-:Y:S01]  /*afb0*/  FMUL R101, R86, R72 ;  /* 0x0000004856657220 */ /* 0x000fe20000400000 */
[----:B------:R-:W-:Y:S05]  /*afc0*/  @!P0 BRA `(.L_x_224) ;  /* 0x000000d000008947 */ /* 0x000fea0003800000 */
[----:B------:R-:W-:Y:S01]  /*afd0*/  SHF.R.S32.HI R86, RZ, 0x1f, R76 ;  /* 0x0000001fff567819 */ /* 0x000fe2000001144c */
[----:B------:R-:W-:Y:S01]  /*afe0*/  FADD R89, RZ, R89 ;  /* 0x00000059ff597221 */ /* 0x000fe20000000000 */
[----:B------:R-:W-:-:S03]  /*aff0*/  MOV R87, c[0x0][0x3d0] ;  /* 0x0000f40000577a02 */ /* 0x000fc60000000f00 */
[----:B------:R-:W-:Y:S01]  /*b000*/  IMAD R91, R86, c[0x0][0x3d0], RZ ;  /* 0x0000f400565b7a24 */ /* 0x000fe200078e02ff */
[----:B------:R-:W-:Y:S01]  /*b010*/  SHF.R.S32.HI R85, RZ, 0x1f, R87 ;  /* 0x0000001fff557819 */ /* 0x000fe20000011457 */
[----:B------:R-:W-:-:S04]  /*b020*/  IMAD.WIDE.U32 R86, R76, R87, c[0x0][0x3b8] ;  /* 0x0000ee004c567625 */ /* 0x000fc800078e0057 */
[----:B------:R-:W-:Y:S01]  /*b030*/  IMAD R85, R85, R76, R91 ;  /* 0x0000004c55557224 */ /* 0x000fe200078e025b */
[----:B------:R-:W-:-:S04]  /*b040*/  FADD R91, RZ, R90 ;  /* 0x0000005aff5b7221 */ /* 0x000fc80000000000 */
[----:B------:R-:W-:Y:S01]  /*b050*/  IADD3 R87, R85, R87, RZ ;  /* 0x0000005755577210 */ /* 0x000fe20007ffe0ff */
[----:B------:R-:W-:-:S05]  /*b060*/  FADD R85, RZ, R98 ;  /* 0x00000062ff557221 */ /* 0x000fca0000000000 */
[----:B------:R0:W-:Y:S04]  /*b070*/  RED.E.ADD.F32.FTZ.RN.STRONG.GPU [R86.64], R85 ;  /* 0x000000555600798e */ /* 0x0001e8000c10e790 */
[----:B------:R0:W-:Y:S04]  /*b080*/  RED.E.ADD.F32.FTZ.RN.STRONG.GPU [R86.64+0x4], R91 ;  /* 0x0000045b5600798e */ /* 0x0001e8000c10e790 */
[----:B------:R0:W-:Y:S02]  /*b090*/  RED.E.ADD.F32.FTZ.RN.STRONG.GPU [R86.64+0x8], R89 ;  /* 0x000008595600798e */ /* 0x0001e4000c10e790 */
.L_x_224:
[----:B------:R-:W-:Y:S01]  /*b0a0*/  FFMA R97, R100, R66, R97 ;  /* 0x0000004264617223 */ /* 0x000fe20000000061 */
[----:B------:R-:W-:Y:S01]  /*b0b0*/  FMUL R66, R64, R69 ;  /* 0x0000004540427220 */ /* 0x000fe20000400000 */
[----:B------:R-:W-:Y:S01]  /*b0c0*/  FFMA R101, R100, R70, R101 ;  /* 0x0000004664657223 */ /* 0x000fe20000000065 */
[C---:B0-----:R-:W-:Y:S01]  /*b0d0*/  FMUL R85, R64.reuse, R72 ;  /* 0x0000004840557220 */ /* 0x041fe20000400000 */
[----:B------:R-:W-:Y:S01]  /*b0e0*/  FMUL R70, R64, R67 ;  /* 0x0000004340467220 */ /* 0x000fe20000400000 */
[-C--:B------:R-:W-:Y:S01]  /*b0f0*/  FFMA R87, R63, R68.reuse, R66 ;  /* 0x000000443f577223 */ /* 0x080fe20000000042 */
[----:B------:R-:W-:Y:S01]  /*b100*/  FFMA R88, R100, R65, R88 ;  /* 0x0000004164587223 */ /* 0x000fe20000000058 */
[CC--:B------:R-:W-:Y:S01]  /*b110*/  FFMA R66, R62.reuse, R68.reuse, R85 ;  /* 0x000000443e427223 */ /* 0x0c0fe20000000055 */
[C---:B------:R-:W-:Y:S01]  /*b120*/  FFMA R85, R61.reuse, R68, R70 ;  /* 0x000000443d557223 */ /* 0x040fe20000000046 */
[----:B------:R-:W-:Y:S01]  /*b130*/  FFMA R87, R61, R72, R87 ;  /* 0x000000483d577223 */ /* 0x000fe20000000057 */
[----:B------:R-:W-:Y:S01]  /*b140*/  FMUL R65, R57, R52 ;  /* 0x0000003439417220 */ /* 0x000fe20000400000 */
[----:B------:R-:W-:Y:S01]  /*b150*/  FFMA R66, R63, R67, R66 ;  /* 0x000000433f427223 */ /* 0x000fe20000000042 */
[C---:B------:R-:W-:Y:S01]  /*b160*/  FFMA R86, R62.reuse, R69, R85 ;  /* 0x000000453e567223 */ /* 0x040fe20000000055 */
[----:B------:R-:W-:Y:S01]  /*b170*/  FFMA R102, R62, -R67, R87 ;  /* 0x800000433e667223 */ /* 0x000fe20000000057 */
[----:B------:R-:W-:Y:S01]  /*b180*/  FADD R90, R65, R65 ;  /* 0x00000041415a7221 */ /* 0x000fe20000000000 */
[----:B------:R-:W-:Y:S01]  /*b190*/  FFMA R100, R61, -R69, R66 ;  /* 0x800000453d647223 */ /* 0x000fe20000000042 */
[----:B------:R-:W-:Y:S01]  /*b1a0*/  FFMA R108, R63, -R72, R86 ;  /* 0x800000483f6c7223 */ /* 0x000fe20000000056 */
[----:B------:R-:W-:Y:S01]  /*b1b0*/  FMUL R85, R57, -R102 ;  /* 0x8000006639557220 */ /* 0x000fe20000400000 */
[----:B------:R-:W-:Y:S01]  /*b1c0*/  FMUL R98, R65, 4 ;  /* 0x4080000041627820 */ /* 0x000fe20000400000 */
[C---:B------:R-:W-:Y:S01]  /*b1d0*/  FMUL R103, R57.reuse, -R100 ;  /* 0x8000006439677220 */ /* 0x040fe20000400000 */
[-C--:B------:R-:W-:Y:S01]  /*b1e0*/  FMUL R66, R57, -R108.reuse ;  /* 0x8000006c39427220 */ /* 0x080fe20000400000 */
[-C--:B------:R-:W-:Y:S01]  /*b1f0*/  FMUL R57, R52, -R108.reuse ;  /* 0x8000006c34397220 */ /* 0x080fe20000400000 */
[-C--:B------:R-:W-:Y:S01]  /*b200*/  FMUL R87, R102, R108.reuse ;  /* 0x0000006c66577220 */ /* 0x080fe20000400000 */
[-C--:B------:R-:W-:Y:S01]  /*b210*/  FMUL R89, R108, R108.reuse ;  /* 0x0000006c6c597220 */ /* 0x080fe20000400000 */
[-C--:B------:R-:W-:Y:S01]  /*b220*/  FMUL R65, R100, R108.reuse ;  /* 0x0000006c64417220 */ /* 0x080fe20000400000 */
[----:B------:R-:W-:Y:S01]  /*b230*/  FFMA R104, R52, -R108, R57 ;  /* 0x8000006c34687223 */ /* 0x000fe20000000039 */
[----:B------:R-:W-:Y:S01]  /*b240*/  FMUL R57, R100, -R52 ;  /* 0x8000003464397220 */ /* 0x000fe20000400000 */
[-C--:B------:R-:W-:Y:S01]  /*b250*/  FFMA R110, R102, R108.reuse, R87 ;  /* 0x0000006c666e7223 */ /* 0x080fe20000000057 */
[-C--:B------:R-:W-:Y:S01]  /*b260*/  FFMA R111, R108, R108.reuse, R89 ;  /* 0x0000006c6c6f7223 */ /* 0x080fe20000000059 */
[----:B------:R-:W-:Y:S01]  /*b270*/  FFMA R109, R100, R108, R65 ;  /* 0x0000006c646d7223 */ /* 0x000fe20000000041 */
[C---:B------:R-:W-:Y:S01]  /*b280*/  FMUL R89, R102.reuse, R100 ;  /* 0x0000006466597220 */ /* 0x040fe20000400000 */
[----:B------:R-:W-:Y:S01]  /*b290*/  FMUL R87, R102, -R52 ;  /* 0x8000003466577220 */ /* 0x000fe20000400000 */
[C---:B------:R-:W-:Y:S01]  /*b2a0*/  FMUL R115, R100.reuse, R100 ;  /* 0x0000006464737220 */ /* 0x040fe20000400000 */
[----:B------:R-:W-:Y:S01]  /*b2b0*/  FFMA R105, -R100, R52, R57 ;  /* 0x0000003464697223 */ /* 0x000fe20000000139 */
[----:B------:R-:W-:Y:S01]  /*b2c0*/  FMUL R65, R59, -R108 ;  /* 0x8000006c3b417220 */ /* 0x000fe20000400000 */
[C---:B------:R-:W-:Y:S01]  /*b2d0*/  FMUL R57, R55.reuse, -R100 ;  /* 0x8000006437397220 */ /* 0x040fe20000400000 */
[----:B------:R-:W-:Y:S01]  /*b2e0*/  FMUL R86, R55, -R108 ;  /* 0x8000006c37567220 */ /* 0x000fe20000400000 */
[----:B------:R-:W-:Y:S01]  /*b2f0*/  FMUL R112, R59, -R100 ;  /* 0x800000643b707220 */ /* 0x000fe20000400000 */
[C---:B------:R-:W-:Y:S01]  /*b300*/  FMUL R91, R102.reuse, R102 ;  /* 0x00000066665b7220 */ /* 0x040fe20000400000 */
[-C--:B------:R-:W-:Y:S01]  /*b310*/  FFMA R113, R102, R100.reuse, R89 ;  /* 0x0000006466717223 */ /* 0x080fe20000000059 */
[----:B------:R-:W-:Y:S01]  /*b320*/  FFMA R117, R100, R100, R115 ;  /* 0x0000006464757223 */ /* 0x000fe20000000073 */
[CC--:B------:R-:W-:Y:S01]  /*b330*/  FFMA R108, -R102.reuse, R52.reuse, R87 ;  /* 0x00000034666c7223 */ /* 0x0c0fe20000000157 */
[----:B------:R-:W-:Y:S01]  /*b340*/  FADD R87, R65, R65 ;  /* 0x0000004141577221 */ /* 0x000fe20000000000 */
[----:B------:R-:W-:Y:S01]  /*b350*/  FFMA R100, R57, 2, R98 ;  /* 0x4000000039647823 */ /* 0x000fe20000000062 */
[C---:B------:R-:W-:Y:S01]  /*b360*/  FMUL R70, R59.reuse, R52 ;  /* 0x000000343b467220 */ /* 0x040fe20000400000 */
[-C--:B------:R-:W-:Y:S01]  /*b370*/  FFMA R115, R102, R102.reuse, R91 ;  /* 0x0000006666737223 */ /* 0x080fe2000000005b */
[-C--:B------:R-:W-:Y:S01]  /*b380*/  FMUL R59, R59, -R102.reuse ;  /* 0x800000663b3b7220 */ /* 0x080fe20000400000 */
[----:B------:R-:W-:Y:S01]  /*b390*/  FADD R89, R90, -R87 ;  /* 0x800000575a597221 */ /* 0x000fe20000000000 */
[----:B------:R-:W-:Y:S01]  /*b3a0*/  FADD R91, -R87, R100 ;  /* 0x00000064575b7221 */ /* 0x000fe20000000100 */
[C---:B------:R-:W-:Y:S01]  /*b3b0*/  FMUL R102, R55.reuse, -R102 ;  /* 0x8000006637667220 */ /* 0x040fe20000400000 */
[C---:B------:R-:W-:Y:S01]  /*b3c0*/  FMUL R87, R70.reuse, 4 ;  /* 0x4080000046577820 */ /* 0x040fe20000400000 */
[----:B------:R-:W-:Y:S01]  /*b3d0*/  FMUL R65, R55, R52 ;  /* 0x0000003437417220 */ /* 0x000fe20000400000 */
[----:B------:R-:W-:Y:S01]  /*b3e0*/  FFMA R98, R57, 2, R90 ;  /* 0x4000000039627823 */ /* 0x000fe2000000005a */
[----:B------:R-:W-:Y:S01]  /*b3f0*/  FADD R55, R70, R70 ;  /* 0x0000004646377221 */ /* 0x000fe20000000000 */
[----:B------:R-:W-:Y:S01]  /*b400*/  FADD R100, R102, R102 ;  /* 0x0000006666647221 */ /* 0x000fe20000000000 */
[C---:B------:R-:W-:Y:S01]  /*b410*/  FFMA R87, R66.reuse, 2, R87 ;  /* 0x4000000042577823 */ /* 0x040fe20000000057 */
[----:B------:R-:W-:Y:S01]  /*b420*/  FADD R57, R65, R65 ;  /* 0x0000004141397221 */ /* 0x000fe20000000000 */
[----:B------:R-:W-:Y:S01]  /*b430*/  FADD R70, R103, R103 ;  /* 0x0000006767467221 */ /* 0x000fe20000000000 */
[----:B------:R-:W-:Y:S01]  /*b440*/  FADD R59, R59, R59 ;  /* 0x0000003b3b3b7221 */ /* 0x000fe20000000000 */
[----:B------:R-:W-:Y:S01]  /*b450*/  FFMA R90, R66, 2, R55 ;  /* 0x40000000425a7823 */ /* 0x000fe20000000037 */
[----:B------:R-:W-:Y:S01]  /*b460*/  FADD R102, R55, -R100 ;  /* 0x8000006437667221 */ /* 0x000fe20000000000 */
[----:B------:R-:W-:Y:S01]  /*b470*/  FADD R103, -R100, R87 ;  /* 0x0000005764677221 */ /* 0x000fe20000000100 */
[----:B------:R-:W-:Y:S01]  /*b480*/  FADD R55, -R57, R70 ;  /* 0x0000004639377221 */ /* 0x000fe20000000100 */
[--C-:B------:R-:W-:Y:S01]  /*b490*/  FADD R100, -R70, R59.reuse ;  /* 0x0000003b46647221 */ /* 0x100fe20000000100 */
[-C--:B------:R-:W-:Y:S01]  /*b4a0*/  FMUL R66, R95, R68.reuse ;  /* 0x000000445f427220 */ /* 0x080fe20000400000 */
[-C--:B------:R-:W-:Y:S01]  /*b4b0*/  FMUL R93, R93, R68.reuse ;  /* 0x000000445d5d7220 */ /* 0x080fe20000400000 */
[----:B------:R-:W-:Y:S01]  /*b4c0*/  FMUL R70, R99, R68 ;  /* 0x0000004463467220 */ /* 0x000fe20000400000 */
[----:B------:R-:W-:Y:S01]  /*b4d0*/  FADD R87, R57, R59 ;  /* 0x0000003b39577221 */ /* 0x000fe20000000000 */
[----:B------:R-:W-:Y:S01]  /*b4e0*/  FADD R57, R85, R85 ;  /* 0x0000005555397221 */ /* 0x000fe20000000000 */
[----:B------:R-:W-:Y:S01]  /*b4f0*/  FFMA R97, R66, 2, R97 ;  /* 0x4000000042617823 */ /* 0x000fe20000000061 */
[----:B------:R-:W-:Y:S01]  /*b500*/  FFMA R93, R93, 2, R88 ;  /* 0x400000005d5d7823 */ /* 0x000fe20000000058 */
[----:B------:R-:W-:Y:S01]  /*b510*/  FFMA R101, R70, 2, R101 ;  /* 0x4000000046657823 */ /* 0x000fe20000000065 */
[----:B------:R-:W-:Y:S01]  /*b520*/  FMUL R114, R52, R52 ;  /* 0x0000003434727220 */ /* 0x000fe20000400000 */
[----:B------:R-:W-:Y:S01]  /*b530*/  FADD R66, R112, R112 ;  /* 0x0000007070427221 */ /* 0x000fe20000000000 */
[C-C-:B------:R-:W-:Y:S01]  /*b540*/  FADD R88, R113.reuse, R104.reuse ;  /* 0x0000006871587221 */ /* 0x140fe20000000000 */
[----:B------:R-:W-:Y:S01]  /*b550*/  FADD R99, -R113, R104 ;  /* 0x0000006871637221 */ /* 0x000fe20000000100 */
[----:B------:R-:W-:Y:S01]  /*b560*/  FFMA R57, R86, 2, R57 ;  /* 0x4000000056397823 */ /* 0x000fe20000000039 */
[----:B------:R-:W-:Y:S01]  /*b570*/  FADD R104, R108, R109 ;  /* 0x0000006d6c687221 */ /* 0x000fe20000000000 */
[----:B------:R-:W-:Y:S01]  /*b580*/  FADD R97, R97, R60 ;  /* 0x0000003c61617221 */ /* 0x000fe20000000000 */
[----:B------:R-:W-:Y:S01]  /*b590*/  FADD R93, R93, R56 ;  /* 0x000000385d5d7221 */ /* 0x000fe20000000000 */
[----:B------:R-:W-:Y:S01]  /*b5a0*/  FADD R101, R101, R58 ;  /* 0x0000003a65657221 */ /* 0x000fe20000000000 */
[----:B------:R-:W-:Y:S01]  /*b5b0*/  FFMA R111, R114, 2, R111 ;  /* 0x40000000726f7823 */ /* 0x000fe2000000006f */
[----:B------:R-:W-:Y:S01]  /*b5c0*/  FADD R108, R108, -R109 ;  /* 0x8000006d6c6c7221 */ /* 0x000fe20000000000 */
[--C-:B------:R-:W-:Y:S01]  /*b5d0*/  FFMA R70, R86, 2, R66.reuse ;  /* 0x4000000056467823 */ /* 0x100fe20000000042 */
[----:B------:R-:W-:Y:S01]  /*b5e0*/  FFMA R59, R85, 2, R66 ;  /* 0x40000000553b7823 */ /* 0x000fe20000000042 */
[----:B------:R-:W-:Y:S01]  /*b5f0*/  FFMA R66, R112, 4, R57 ;  /* 0x4080000070427823 */ /* 0x000fe20000000039 */
[----:B------:R-:W-:Y:S01]  /*b600*/  FADD R60, RZ, R23 ;  /* 0x00000017ff3c7221 */ /* 0x000fe20000000000 */
[-C--:B------:R-:W-:Y:S01]  /*b610*/  FMUL R57, R99, R22.reuse ;  /* 0x0000001663397220 */ /* 0x080fe20000400000 */
[C---:B------:R-:W-:Y:S01]  /*b620*/  FMUL R97, R52.reuse, R97 ;  /* 0x0000006134617220 */ /* 0x040fe20000400000 */
[C---:B------:R-:W-:Y:S01]  /*b630*/  FMUL R101, R52.reuse, R101 ;  /* 0x0000006534657220 */ /* 0x040fe20000400000 */
[----:B------:R-:W-:Y:S01]  /*b640*/  FMUL R93, R52, R93 ;  /* 0x0000005d345d7220 */ /* 0x000fe20000400000 */
[----:B------:R-:W-:Y:S01]  /*b650*/  FADD R111, R111, -1 ;  /* 0xbf8000006f6f7421 */ /* 0x000fe20000000000 */
[----:B------:R-:W-:Y:S01]  /*b660*/  FMUL R52, R108, R21 ;  /* 0x000000156c347220 */ /* 0x000fe20000400000 */
[----:B------:R-:W-:Y:S01]  /*b670*/  FFMA R115, R114, 2, R115 ;  /* 0x4000000072737823 */ /* 0x000fe20000000073 */
[----:B------:R-:W-:Y:S01]  /*b680*/  FFMA R85, R85, 4, R70 ;  /* 0x4080000055557823 */ /* 0x000fe20000000046 */
[----:B------:R-:W-:Y:S01]  /*b690*/  FMUL R56, R91, R22 ;  /* 0x000000165b387220 */ /* 0x000fe20000400000 */
[C---:B------:R-:W-:Y:S01]  /*b6a0*/  FMUL R70, R104.reuse, R60 ;  /* 0x0000003c68467220 */ /* 0x040fe20000400000 */
[C-C-:B------:R-:W-:Y:S01]  /*b6b0*/  FADD R95, R105.reuse, -R110.reuse ;  /* 0x8000006e695f7221 */ /* 0x140fe20000000000 */
[----:B------:R-:W-:Y:S01]  /*b6c0*/  FFMA R104, R104, R23, -R57 ;  /* 0x0000001768687223 */ /* 0x000fe20000000839 */
[----:B------:R-:W-:Y:S01]  /*b6d0*/  FADD R110, R105, R110 ;  /* 0x0000006e696e7221 */ /* 0x000fe20000000000 */
[----:B------:R-:W-:Y:S01]  /*b6e0*/  FFMA R59, R86, 4, R59 ;  /* 0x40800000563b7823 */ /* 0x000fe2000000003b */
[----:B------:R-:W-:Y:S01]  /*b6f0*/  FMUL R98, R98, R21 ;  /* 0x0000001562627220 */ /* 0x000fe20000400000 */
[----:B------:R-:W-:Y:S01]  /*b700*/  FFMA R57, R111, R23, -R52 ;  /* 0x000000176f397223 */ /* 0x000fe20000000834 */
[----:B------:R-:W-:Y:S01]  /*b710*/  FFMA R65, R65, 4, R100 ;  /* 0x4080000041417823 */ /* 0x000fe20000000064 */
[----:B------:R-:W-:Y:S01]  /*b720*/  FFMA R56, R103, R21, R56 ;  /* 0x0000001567387223 */ /* 0x000fe20000000038 */
[----:B------:R-:W-:Y:S01]  /*b730*/  FADD R58, RZ, R22 ;  /* 0x00000016ff3a7221 */ /* 0x000fe20000000000 */
[----:B------:R-:W-:Y:S01]  /*b740*/  FADD R115, R115, -1 ;  /* 0xbf80000073737421 */ /* 0x000fe20000000000 */
[----:B------:R-:W-:Y:S01]  /*b750*/  FADD R52, R46, R46 ;  /* 0x0000002e2e347221 */ /* 0x000fe20000000000 */
[-C--:B------:R-:W-:Y:S01]  /*b760*/  FFMA R59, R59, R23.reuse, R98 ;  /* 0x000000173b3b7223 */ /* 0x080fe20000000062 */
[----:B------:R-:W-:Y:S01]  /*b770*/  FFMA R46, R110, R22, R57 ;  /* 0x000000166e2e7223 */ /* 0x000fe20000000039 */
[----:B------:R-:W-:Y:S01]  /*b780*/  FFMA R86, R99, R58, -R70 ;  /* 0x0000003a63567223 */ /* 0x000fe20000000846 */
[----:B------:R-:W-:Y:S01]  /*b790*/  FFMA R56, R65, R23, R56 ;  /* 0x0000001741387223 */ /* 0x000fe20000000038 */
[C---:B------:R-:W-:Y:S01]  /*b7a0*/  FMUL R57, R115.reuse, R22 ;  /* 0x0000001673397220 */ /* 0x040fe20000400000 */
[----:B------:R-:W-:Y:S01]  /*b7b0*/  FADD R65, RZ, R21 ;  /* 0x00000015ff417221 */ /* 0x000fe20000000000 */
[----:B------:R-:W-:Y:S01]  /*b7c0*/  FMUL R70, R115, R58 ;  /* 0x0000003a73467220 */ /* 0x000fe20000400000 */
[----:B------:R-:W-:Y:S01]  /*b7d0*/  FFMA R117, R114, 2, R117 ;  /* 0x4000000072757823 */ /* 0x000fe20000000075 */
[-C--:B------:R-:W-:Y:S01]  /*b7e0*/  FMUL R85, R85, R22.reuse ;  /* 0x0000001655557220 */ /* 0x080fe20000400000 */
[----:B------:R-:W-:Y:S01]  /*b7f0*/  FADD R51, R51, R51 ;  /* 0x0000003333337221 */ /* 0x000fe20000000000 */
[-C--:B------:R-:W-:Y:S01]  /*b800*/  FMUL R87, R87, R22.reuse ;  /* 0x0000001657577220 */ /* 0x080fe20000400000 */
[----:B------:R-:W-:Y:S01]  /*b810*/  FFMA R59, -R102, R22, R59 ;  /* 0x00000016663b7223 */ /* 0x000fe2000000013b */
[C---:B------:R-:W-:Y:S01]  /*b820*/  FFMA R22, R88.reuse, R21, R57 ;  /* 0x0000001558167223 */ /* 0x040fe20000000039 */
[----:B------:R-:W-:Y:S01]  /*b830*/  FFMA R57, R88, -R65, -R70 ;  /* 0x8000004158397223 */ /* 0x000fe20000000846 */
[----:B------:R-:W-:Y:S01]  /*b840*/  FFMA R90, R90, R23, R85 ;  /* 0x000000175a5a7223 */ /* 0x000fe20000000055 */
[----:B------:R-:W-:Y:S01]  /*b850*/  FADD R117, R117, -1 ;  /* 0xbf80000075757421 */ /* 0x000fe20000000000 */
[----:B------:R-:W-:Y:S01]  /*b860*/  FADD R70, -R52, R51 ;  /* 0x0000003334467221 */ /* 0x000fe20000000100 */
[-C--:B------:R-:W-:Y:S01]  /*b870*/  FFMA R66, R66, R21.reuse, R87 ;  /* 0x0000001542427223 */ /* 0x080fe20000000057 */
[-C--:B------:R-:W-:Y:S01]  /*b880*/  FFMA R55, R55, R21.reuse, R90 ;  /* 0x0000001537377223 */ /* 0x080fe2000000005a */
[----:B------:R-:W-:Y:S01]  /*b890*/  FFMA R104, R117, R21, R104 ;  /* 0x0000001575687223 */ /* 0x000fe20000000068 */
[C---:B------:R-:W-:Y:S01]  /*b8a0*/  FFMA R85, R93.reuse, 4, R70 ;  /* 0x408000005d557823 */ /* 0x040fe20000000046 */
[----:B------:R-:W-:Y:S01]  /*b8b0*/  FADD R93, R93, R93 ;  /* 0x0000005d5d5d7221 */ /* 0x000fe20000000000 */
[C---:B------:R-:W-:Y:S01]  /*b8c0*/  FMUL R21, R101.reuse, 4 ;  /* 0x4080000065157820 */ /* 0x040fe20000400000 */
[----:B------:R-:W-:Y:S01]  /*b8d0*/  FADD R101, R101, R101 ;  /* 0x0000006565657221 */ /* 0x000fe20000000000 */
[-C--:B------:R-:W-:Y:S01]  /*b8e0*/  FFMA R22, -R95, R23.reuse, R22 ;  /* 0x000000175f167223 */ /* 0x080fe20000000116 */
[----:B------:R-:W-:Y:S01]  /*b8f0*/  FFMA R66, -R89, R23, R66 ;  /* 0x0000001759427223 */ /* 0x000fe20000000142 */
[-C--:B------:R-:W-:Y:S01]  /*b900*/  FFMA R95, R95, R60.reuse, R57 ;  /* 0x0000003c5f5f7223 */ /* 0x080fe20000000039 */
[----:B------:R-:W-:Y:S01]  /*b910*/  FADD R23, -R93, R52 ;  /* 0x000000345d177221 */ /* 0x000fe20000000100 */
[----:B------:R-:W-:Y:S01]  /*b920*/  FMUL R70, R97, 4 ;  /* 0x4080000061467820 */ /* 0x000fe20000400000 */
[----:B------:R-:W-:Y:S01]  /*b930*/  FFMA R57, R48, 2, R21 ;  /* 0x4000000030397823 */ /* 0x000fe20000000015 */
[----:B------:R-:W-:Y:S01]  /*b940*/  FADD R51, R93, R51 ;  /* 0x000000335d337221 */ /* 0x000fe20000000000 */
[----:B------:R-:W-:Y:S01]  /*b950*/  FMUL R81, R58, R81 ;  /* 0x000000513a517220 */ /* 0x000fe20000400000 */
[----:B------:R-:W-:Y:S01]  /*b960*/  FADD R52, R97, R97 ;  /* 0x0000006161347221 */ /* 0x000fe20000000000 */
[----:B------:R-:W-:Y:S01]  /*b970*/  FFMA R21, R48, 2, R101 ;  /* 0x4000000030157823 */ /* 0x000fe20000000065 */
[----:B------:R-:W-:Y:S01]  /*b980*/  FADD R88, R47, R47 ;  /* 0x0000002f2f587221 */ /* 0x000fe20000000000 */
[----:B------:R-:W-:Y:S01]  /*b990*/  FFMA R87, -R117, R65, R86 ;  /* 0x0000004175577223 */ /* 0x000fe20000000156 */
[----:B------:R-:W-:Y:S01]  /*b9a0*/  FFMA R90, R49, 2, R70 ;  /* 0x40000000315a7823 */ /* 0x000fe20000000046 */
[----:B------:R-:W-:Y:S01]  /*b9b0*/  FMUL R111, R111, R60 ;  /* 0x0000003c6f6f7220 */ /* 0x000fe20000400000 */
[----:B------:R-:W-:Y:S01]  /*b9c0*/  FMUL R86, R60, R83 ;  /* 0x000000533c567220 */ /* 0x000fe20000400000 */
[----:B------:R-:W-:Y:S01]  /*b9d0*/  FFMA R70, R49, 2, R52 ;  /* 0x4000000031467823 */ /* 0x000fe20000000034 */
[----:B------:R-:W-:Y:S01]  /*b9e0*/  FADD R47, R50, R50 ;  /* 0x00000032322f7221 */ /* 0x000fe20000000000 */
[----:B------:R-:W-:Y:S01]  /*b9f0*/  FFMA R48, -R60, R21, -R81 ;  /* 0x000000153c307223 */ /* 0x000fe20000000951 */
[----:B------:R-:W-:Y:S01]  /*ba00*/  FADD R101, R101, -R88 ;  /* 0x8000005865657221 */ /* 0x000fe20000000000 */
[----:B------:R-:W-:Y:S01]  /*ba10*/  FMUL R51, R58, R51 ;  /* 0x000000333a337220 */ /* 0x000fe20000400000 */
[----:B------:R-:W-:Y:S01]  /*ba20*/  FADD R88, -R88, R57 ;  /* 0x0000003958587221 */ /* 0x000fe20000000100 */
[----:B------:R-:W-:Y:S01]  /*ba30*/  FFMA R111, R108, R65, -R111 ;  /* 0x000000416c6f7223 */ /* 0x000fe2000000086f */
[C---:B------:R-:W-:Y:S01]  /*ba40*/  FFMA R21, -R65.reuse, R70, -R86 ;  /* 0x0000004641157223 */ /* 0x040fe20000000956 */
[----:B------:R-:W-:Y:S01]  /*ba50*/  FADD R52, R52, -R47 ;  /* 0x8000002f34347221 */ /* 0x000fe20000000000 */
[C---:B------:R-:W-:Y:S01]  /*ba60*/  FFMA R48, R65.reuse, -R23, R48 ;  /* 0x8000001741307223 */ /* 0x040fe20000000030 */
[----:B------:R-:W-:Y:S01]  /*ba70*/  FFMA R51, -R65, R82, -R51 ;  /* 0x0000005241337223 */ /* 0x000fe20000000933 */
[----:B------:R-:W-:Y:S01]  /*ba80*/  FADD R47, -R47, R90 ;  /* 0x0000005a2f2f7221 */ /* 0x000fe20000000100 */
[----:B------:R-:W-:Y:S01]  /*ba90*/  FMUL R65, R65, R88 ;  /* 0x0000005841417220 */ /* 0x000fe20000400000 */
[----:B------:R-:W-:Y:S01]  /*baa0*/  FADD R87, RZ, R87 ;  /* 0x00000057ff577221 */ /* 0x000fe20000000000 */
[----:B------:R-:W-:Y:S01]  /*bab0*/  FFMA R111, -R110, R58, R111 ;  /* 0x0000003a6e6f7223 */ /* 0x000fe2000000016f */
[C---:B------:R-:W-:Y:S01]  /*bac0*/  FFMA R50, R58.reuse, R101, R21 ;  /* 0x000000653a327223 */ /* 0x040fe20000000015 */
[----:B------:R-:W-:Y:S01]  /*bad0*/  FFMA R47, -R58, R47, -R65 ;  /* 0x0000002f3a2f7223 */ /* 0x000fe20000000941 */
[----:B------:R-:W-:Y:S01]  /*bae0*/  FADD R70, RZ, R95 ;  /* 0x0000005fff467221 */ /* 0x000fe20000000000 */
[----:B------:R-:W-:Y:S01]  /*baf0*/  FADD R59, RZ, R59 ;  /* 0x0000003bff3b7221 */ /* 0x000fe20000000000 */
[----:B------:R-:W-:Y:S01]  /*bb00*/  FMUL R38, R87, R38 ;  /* 0x0000002657267220 */ /* 0x000fe20000400000 */
[----:B------:R-:W-:Y:S01]  /*bb10*/  FADD R111, RZ, R111 ;  /* 0x0000006fff6f7221 */ /* 0x000fe20000000000 */
[C---:B------:R-:W-:Y:S01]  /*bb20*/  FFMA R47, R60.reuse, -R85, R47 ;  /* 0x800000553c2f7223 */ /* 0x040fe2000000002f */
[----:B------:R-:W-:Y:S01]  /*bb30*/  FADD R56, RZ, R56 ;  /* 0x00000038ff387221 */ /* 0x000fe20000000000 */
[----:B------:R-:W-:Y:S01]  /*bb40*/  FADD R59, R59, R50 ;  /* 0x000000323b3b7221 */ /* 0x000fe20000000000 */
[----:B------:R-:W-:Y:S01]  /*bb50*/  FFMA R51, R60, R52, R51 ;  /* 0x000000343c337223 */ /* 0x000fe20000000033 */
[C---:B------:R-:W-:Y:S01]  /*bb60*/  FMUL R5, R70.reuse, R5 ;  /* 0x0000000546057220 */ /* 0x040fe20000400000 */
[----:B------:R-:W-:Y:S01]  /*bb70*/  FADD R66, RZ, R66 ;  /* 0x00000042ff427221 */ /* 0x000fe20000000000 */
[----:B------:R-:W-:Y:S01]  /*bb80*/  FFMA R13, R70, R13, R38 ;  /* 0x0000000d460d7223 */ /* 0x000fe20000000026 */
[----:B------:R-:W-:Y:S01]  /*bb90*/  FADD R38, R25, -1 ;  /* 0xbf80000019267421 */ /* 0x000fe20000000000 */
[----:B------:R-:W-:Y:S01]  /*bba0*/  FMUL R15, R87, R15 ;  /* 0x0000000f570f7220 */ /* 0x000fe20000400000 */
[C---:B------:R-:W-:Y:S01]  /*bbb0*/  FMUL R10, R111.reuse, R10 ;  /* 0x0000000a6f0a7220 */ /* 0x040fe20000400000 */
[----:B------:R-:W-:Y:S01]  /*bbc0*/  FADD R47, R56, R47 ;  /* 0x0000002f382f7221 */ /* 0x000fe20000000000 */
[----:B------:R-:W-:Y:S01]  /*bbd0*/  FADD R55, RZ, R55 ;  /* 0x00000037ff377221 */ /* 0x000fe20000000000 */
[----:B------:R-:W-:Y:S01]  /*bbe0*/  FFMA R5, R111, R8, -R5 ;  /* 0x000000086f057223 */ /* 0x000fe20000000805 */
[----:B------:R-:W-:Y:S01]  /*bbf0*/  FADD R59, -R59, R92 ;  /* 0x0000005c3b3b7221 */ /* 0x000fe20000000100 */
[----:B------:R-:W-:Y:S01]  /*bc00*/  FADD R66, R66, R51 ;  /* 0x0000003342427221 */ /* 0x000fe20000000000 */
[----:B------:R-:W-:Y:S01]  /*bc10*/  FADD R2, R2, -1 ;  /* 0xbf80000002027421 */ /* 0x000fe20000000000 */
[----:B------:R-:W-:Y:S01]  /*bc20*/  FFMA R38, R70, R38, R15 ;  /* 0x0000002646267223 */ /* 0x000fe2000000000f */
[----:B------:R-:W-:Y:S01]  /*bc30*/  FMUL R40, R111, R40 ;  /* 0x000000286f287220 */ /* 0x000fe20000400000 */
[----:B------:R-:W-:Y:S01]  /*bc40*/  FFMA R11, R87, R11, R10 ;  /* 0x0000000b570b7223 */ /* 0x000fe2000000000a */
[----:B------:R-:W-:Y:S01]  /*bc50*/  FADD R47, R47, R94 ;  /* 0x0000005e2f2f7221 */ /* 0x000fe20000000000 */
[----:B------:R-:W-:Y:S01]  /*bc60*/  FADD R55, R55, R48 ;  /* 0x0000003037377221 */ /* 0x000fe20000000000 */
[----:B------:R-:W-:Y:S01]  /*bc70*/  FFMA R5, R87, R2, R5 ;  /* 0x0000000257057223 */ /* 0x000fe20000000005 */
[----:B------:R-:W-:Y:S01]  /*bc80*/  FADD R39, -R66, R39 ;  /* 0x0000002742277221 */ /* 0x000fe20000000100 */
[----:B------:R-:W-:Y:S01]  /*bc90*/  FMUL R10, R64, R59 ;  /* 0x0000003b400a7220 */ /* 0x000fe20000400000 */
[----:B------:R-:W-:Y:S01]  /*bca0*/  FFMA R38, R111, -R7, R38 ;  /* 0x800000076f267223 */ /* 0x000fe20000000026 */
[----:B------:R-:W-:Y:S01]  /*bcb0*/  FFMA R40, R70, R9, R40 ;  /* 0x0000000946287223 */ /* 0x000fe20000000028 */
[-C--:B------:R-:W-:Y:S01]  /*bcc0*/  FMUL R7, R62, R47.reuse ;  /* 0x0000002f3e077220 */ /* 0x080fe20000400000 */
[----:B------:R-:W-:Y:S01]  /*bcd0*/  FADD R23, R26, -1 ;  /* 0xbf8000001a177421 */ /* 0x000fe20000000000 */
[----:B------:R-:W-:Y:S01]  /*bce0*/  FMUL R24, R87, R24 ;  /* 0x0000001857187220 */ /* 0x000fe20000400000 */
[----:B------:R-:W-:Y:S01]  /*bcf0*/  FADD R55, -R55, R96 ;  /* 0x0000006037377221 */ /* 0x000fe20000000100 */
[----:B------:R-:W-:Y:S01]  /*bd00*/  FADD R5, R5, R36 ;  /* 0x0000002405057221 */ /* 0x000fe20000000000 */
[C---:B------:R-:W-:Y:S01]  /*bd10*/  FMUL R2, R63.reuse, R47 ;  /* 0x0000002f3f027220 */ /* 0x040fe20000400000 */
[----:B------:R-:W-:Y:S01]  /*bd20*/  FFMA R9, R63, R39, R10 ;  /* 0x000000273f097223 */ /* 0x000fe2000000000a */
[-C--:B------:R-:W-:Y:S01]  /*bd30*/  FMUL R36, R39, R69.reuse ;  /* 0x0000004527247220 */ /* 0x080fe20000400000 */
[C---:B------:R-:W-:Y:S01]  /*bd40*/  FMUL R10, R47.reuse, R69 ;  /* 0x000000452f0a7220 */ /* 0x040fe20000400000 */
[----:B------:R-:W-:Y:S01]  /*bd50*/  FMUL R26, R47, R72 ;  /* 0x000000482f1a7220 */ /* 0x000fe20000400000 */
[----:B------:R-:W-:Y:S01]  /*bd60*/  FFMA R8, R64, R39, -R7 ;  /* 0x0000002740087223 */ /* 0x000fe20000000807 */
[----:B------:R-:W-:Y:S01]  /*bd70*/  FFMA R23, R111, R23, -R24 ;  /* 0x000000176f177223 */ /* 0x000fe20000000818 */
[----:B------:R-:W-:Y:S01]  /*bd80*/  FFMA R6, R70, -R6, R11 ;  /* 0x8000000646067223 */ /* 0x000fe2000000000b */
[C---:B------:R-:W-:Y:S01]  /*bd90*/  FFMA R7, R64.reuse, R55, -R2 ;  /* 0x0000003740077223 */ /* 0x040fe20000000802 */
[----:B------:R-:W-:Y:S01]  /*bda0*/  FMUL R24, R64, R47 ;  /* 0x0000002f40187220 */ /* 0x000fe20000400000 */
[CC--:B------:R-:W-:Y:S01]  /*bdb0*/  FFMA R2, -R62.reuse, R55.reuse, R9 ;  /* 0x000000373e027223 */ /* 0x0c0fe20000000109 */
[-C--:B------:R-:W-:Y:S01]  /*bdc0*/  FFMA R36, R59, R68.reuse, -R36 ;  /* 0x000000443b247223 */ /* 0x080fe20000000824 */
[-C--:B------:R-:W-:Y:S01]  /*bdd0*/  FFMA R11, R55, R68.reuse, -R10 ;  /* 0x00000044370b7223 */ /* 0x080fe2000000080a */
[-C--:B------:R-:W-:Y:S01]  /*bde0*/  FFMA R26, R39, R68.reuse, -R26 ;  /* 0x00000044271a7223 */ /* 0x080fe2000000081a */
[----:B------:R-:W-:Y:S01]  /*bdf0*/  FMUL R68, R47, R68 ;  /* 0x000000442f447220 */ /* 0x000fe20000400000 */
[----:B------:R-:W-:Y:S01]  /*be00*/  ISETP.NE.U32.AND P0, PT, RZ, c[0x0][0x628], PT ;  /* 0x00018a00ff007a0c */ /* 0x000fe20003f05070 */
[----:B------:R-:W-:Y:S01]  /*be10*/  FFMA R24, R63, R55, R24 ;  /* 0x000000373f187223 */ /* 0x000fe20000000018 */
[----:B------:R-:W-:Y:S01]  /*be20*/  FADD R6, RZ, R6 ;  /* 0x00000006ff067221 */ /* 0x000fe20000000000 */
[----:B------:R-:W-:Y:S01]  /*be30*/  FFMA R9, -R61, R47, R2 ;  /* 0x0000002f3d097223 */ /* 0x000fe20000000102 */
[----:B------:R-:W-:Y:S01]  /*be40*/  FMUL R21, R87, R84 ;  /* 0x0000005457157220 */ /* 0x000fe20000400000 */
[C---:B------:R-:W-:Y:S01]  /*be50*/  FFMA R68, R55.reuse, R69, R68 ;  /* 0x0000004537447223 */ /* 0x040fe20000000044 */
[----:B------:R-:W-:Y:S01]  /*be60*/  ISETP.NE.AND.EX P0, PT, RZ, c[0x0][0x62c], PT, P0 ;  /* 0x00018b00ff007a0c */ /* 0x000fe20003f05300 */
[----:B------:R-:W-:Y:S01]  /*be70*/  FFMA R24, R62, R39, R24 ;  /* 0x000000273e187223 */ /* 0x000fe20000000018 */
[----:B------:R-:W-:Y:S01]  /*be80*/  FADD R10, R6, R9 ;  /* 0x00000009060a7221 */ /* 0x000fe20000000000 */
[----:B------:R-:W-:Y:S01]  /*be90*/  FFMA R80, R70, R80, R21 ;  /* 0x0000005046507223 */ /* 0x000fe20000000015 */
[-C--:B------:R-:W-:Y:S01]  /*bea0*/  FFMA R36, R55, R72.reuse, R36 ;  /* 0x0000004837247223 */ /* 0x080fe20000000024 */
[C---:B------:R-:W-:Y:S01]  /*beb0*/  FFMA R26, R59.reuse, R69, R26 ;  /* 0x000000453b1a7223 */ /* 0x040fe2000000001a */
[-C--:B------:R-:W-:Y:S01]  /*bec0*/  FFMA R6, R59, -R72.reuse, R11 ;  /* 0x800000483b067223 */ /* 0x080fe2000000000b */
[----:B------:R-:W-:Y:S01]  /*bed0*/  FFMA R68, R39, R72, R68 ;  /* 0x0000004827447223 */ /* 0x000fe20000000044 */
[----:B------:R-:W-:Y:S01]  /*bee0*/  FFMA R12, R111, -R12, R13 ;  /* 0x8000000c6f0c7223 */ /* 0x000fe2000000000d */
[-C--:B------:R-:W-:Y:S01]  /*bef0*/  FFMA R8, -R63, R59.reuse, R8 ;  /* 0x0000003b3f087223 */ /* 0x080fe20000000108 */
[-C--:B------:R-:W-:Y:S01]  /*bf00*/  FFMA R2, R62, R59.reuse, R7 ;  /* 0x0000003b3e027223 */ /* 0x080fe20000000007 */
[----:B------:R-:W-:Y:S01]  /*bf10*/  FFMA R24, R61, R59, R24 ;  /* 0x0000003b3d187223 */ /* 0x000fe20000000018 */
[----:B------:R-:W-:Y:S01]  /*bf20*/  FFMA R27, R111, R27, R80 ;  /* 0x0000001b6f1b7223 */ /* 0x000fe20000000050 */
[----:B------:R-:W-:Y:S01]  /*bf30*/  FFMA R4, R70, R4, R23 ;  /* 0x0000000446047223 */ /* 0x000fe20000000017 */
[----:B------:R-:W-:Y:S01]  /*bf40*/  FFMA R3, R87, R3, R40 ;  /* 0x0000000357037223 */ /* 0x000fe20000000028 */
[-C--:B------:R-:W-:Y:S01]  /*bf50*/  FFMA R47, R47, -R67.reuse, R36 ;  /* 0x800000432f2f7223 */ /* 0x080fe20000000024 */
[-C--:B------:R-:W-:Y:S01]  /*bf60*/  FFMA R6, R39, R67.reuse, R6 ;  /* 0x0000004327067223 */ /* 0x080fe20000000006 */
[-C--:B------:R-:W-:Y:S01]  /*bf70*/  FFMA R26, R55, -R67.reuse, R26 ;  /* 0x80000043371a7223 */ /* 0x080fe2000000001a */
[----:B------:R-:W-:Y:S01]  /*bf80*/  FFMA R59, R59, R67, R68 ;  /* 0x000000433b3b7223 */ /* 0x000fe20000000044 */
[C---:B------:R-:W-:Y:S01]  /*bf90*/  FFMA R7, R61.reuse, R55, R8 ;  /* 0x000000373d077223 */ /* 0x040fe20000000008 */
[----:B------:R-:W-:Y:S01]  /*bfa0*/  FADD R12, RZ, R12 ;  /* 0x0000000cff0c7221 */ /* 0x000fe20000000000 */
[----:B------:R-:W-:Y:S01]  /*bfb0*/  FADD R37, R38, R37 ;  /* 0x0000002526257221 */ /* 0x000fe20000000000 */
[----:B------:R-:W-:Y:S01]  /*bfc0*/  FADD R4, R4, R41 ;  /* 0x0000002904047221 */ /* 0x000fe20000000000 */
[----:B------:R-:W-:Y:S01]  /*bfd0*/  FFMA R2, -R61, R39, R2 ;  /* 0x000000273d027223 */ /* 0x000fe20000000102 */
[----:B------:R-:W-:Y:S01]  /*bfe0*/  FADD R3, RZ, R3 ;  /* 0x00000003ff037221 */ /* 0x000fe20000000000 */
[----:B------:R-:W-:Y:S01]  /*bff0*/  FADD R27, RZ, R27 ;  /* 0x0000001bff1b7221 */ /* 0x000fe20000000000 */
[----:B------:R-:W-:Y:S01]  /*c000*/  FADD R18, R47, R18 ;  /* 0x000000122f127221 */ /* 0x000fe20000000000 */
[----:B------:R-:W-:Y:S01]  /*c010*/  FADD R6, R6, R19 ;  /* 0x0000001306067221 */ /* 0x000fe20000000000 */
[----:B------:R-:W-:Y:S01]  /*c020*/  FADD R17, R26, R17 ;  /* 0x000000111a117221 */ /* 0x000fe20000000000 */
[----:B------:R-:W-:Y:S01]  /*c030*/  FADD R20, R59, R20 ;  /* 0x000000143b147221 */ /* 0x000fe20000000000 */
[----:B------:R-:W-:Y:S01]  /*c040*/  FADD R12, R12, R7 ;  /* 0x000000070c0c7221 */ /* 0x000fe20000000000 */
[----:B------:R-:W-:Y:S01]  /*c050*/  FADD R8, R3, R2 ;  /* 0x0000000203087221 */ /* 0x000fe20000000000 */
[----:B------:R-:W-:Y:S01]  /*c060*/  FADD R24, R27, R24 ;  /* 0x000000181b187221 */ /* 0x000fe20000000000 */
        /* <DEDUP_REMOVED lines=10> */
[----:B------:R-:W-:Y:S05]  /*c110*/  @!P0 BRA `(.L_x_225) ;  /* 0x000000e000008947 */ /* 0x000fea0003800000 */
[----:B------:R-:W-:Y:S02]  /*c120*/  SHF.R.S32.HI R5, RZ, 0x1f, R76 ;  /* 0x0000001fff057819 */ /* 0x000fe4000001144c */
[----:B------:R-:W-:-:S03]  /*c130*/  MOV R3, c[0x0][0x648] ;  /* 0x0001920000037a02 */ /* 0x000fc60000000f00 */
[----:B------:R-:W-:Y:S02]  /*c140*/  IMAD R5, R5, c[0x0][0x648], RZ ;  /* 0x0001920005057a24 */ /* 0x000fe400078e02ff */
[----:B------:R-:W-:-:S04]  /*c150*/  IMAD.WIDE.U32 R2, R76, R3, c[0x0][0x628] ;  /* 0x00018a004c027625 */ /* 0x000fc800078e0003 */
[----:B------:R-:W-:-:S05]  /*c160*/  IMAD R5, R76, UR12, R5 ;  /* 0x0000000c4c057c24 */ /* 0x000fca000f8e0205 */
[----:B------:R-:W-:-:S05]  /*c170*/  IADD3 R3, R3, R5, RZ ;  /* 0x0000000503037210 */ /* 0x000fca0007ffe0ff */
[----:B------:R0:W-:Y:S04]  /*c180*/  RED.E.ADD.F32.FTZ.RN.STRONG.GPU [R2.64], R37 ;  /* 0x000000250200798e */ /* 0x0001e8000c10e790 */
[----:B------:R0:W-:Y:S04]  /*c190*/  RED.E.ADD.F32.FTZ.RN.STRONG.GPU [R2.64+0x4], R13 ;  /* 0x0000040d0200798e */ /* 0x0001e8000c10e790 */
[----:B------:R0:W-:Y:S04]  /*c1a0*/  RED.E.ADD.F32.FTZ.RN.STRONG.GPU [R2.64+0x8], R15 ;  /* 0x0000080f0200798e */ /* 0x0001e8000c10e790 */
[----:B------:R0:W-:Y:S04]  /*c1b0*/  RED.E.ADD.F32.FTZ.RN.STRONG.GPU [R2.64+0xc], R19 ;  /* 0x00000c130200798e */ /* 0x0001e8000c10e790 */
[----:B------:R0:W-:Y:S04]  /*c1c0*/  RED.E.ADD.F32.FTZ.RN.STRONG.GPU [R2.64+0x10], R17 ;  /* 0x000010110200798e */ /* 0x0001e8000c10e790 */
[----:B------:R0:W-:Y:S04]  /*c1d0*/  RED.E.ADD.F32.FTZ.RN.STRONG.GPU [R2.64+0x14], R21 ;  /* 0x000014150200798e */ /* 0x0001e8000c10e790 */
[----:B------:R0:W-:Y:S01]  /*c1e0*/  RED.E.ADD.F32.FTZ.RN.STRONG.GPU [R2.64+0x18], R23 ;  /* 0x000018170200798e */ /* 0x0001e2000c10e790 */
[----:B------:R-:W-:Y:S05]  /*c1f0*/  BRA `(.L_x_226) ;  /* 0x000000c000007947 */ /* 0x000fea0003800000 */
.L_x_225:
[----:B------:R-:W-:-:S04]  /*c200*/  ISETP.NE.U32.AND P0, PT, RZ, c[0x0][0x268], PT ;  /* 0x00009a00ff007a0c */ /* 0x000fc80003f05070 */
[----:B------:R-:W-:-:S13]  /*c210*/  ISETP.NE.AND.EX P0, PT, RZ, c[0x0][0x26c], PT, P0 ;  /* 0x00009b00ff007a0c */ /* 0x000fda0003f05300 */
[----:B------:R-:W-:Y:S05]  /*c220*/  @!P0 BRA `(.L_x_226) ;  /* 0x0000009000008947 */ /* 0x000fea0003800000 */
[----:B------:R-:W-:-:S04]  /*c230*/  IADD3 R28, P0, R28, c[0x0][0x268], RZ ;  /* 0x00009a001c1c7a10 */ /* 0x000fc80007f1e0ff */
[----:B------:R-:W-:-:S05]  /*c240*/  IADD3.X R29, R71, c[0x0][0x26c], RZ, P0, !PT ;  /* 0x00009b00471d7a10 */ /* 0x000fca00007fe4ff */
[----:B------:R0:W-:Y:S04]  /*c250*/  RED.E.ADD.F32.FTZ.RN.STRONG.GPU [R28.64], R37 ;  /* 0x000000251c00798e */ /* 0x0001e8000c10e790 */
[----:B------:R0:W-:Y:S04]  /*c260*/  RED.E.ADD.F32.FTZ.RN.STRONG.GPU [R28.64+0x4], R13 ;  /* 0x0000040d1c00798e */ /* 0x0001e8000c10e790 */
[----:B------:R0:W-:Y:S04]  /*c270*/  RED.E.ADD.F32.FTZ.RN.STRONG.GPU [R28.64+0x8], R15 ;  /* 0x0000080f1c00798e */ /* 0x0001e8000c10e790 */
[----:B------:R0:W-:Y:S04]  /*c280*/  RED.E.ADD.F32.FTZ.RN.STRONG.GPU [R28.64+0xc], R19 ;  /* 0x00000c131c00798e */ /* 0x0001e8000c10e790 */
[----:B------:R0:W-:Y:S04]  /*c290*/  RED.E.ADD.F32.FTZ.RN.STRONG.GPU [R28.64+0x10], R17 ;  /* 0x000010111c00798e */ /* 0x0001e8000c10e790 */
[----:B------:R0:W-:Y:S04]  /*c2a0*/  RED.E.ADD.F32.FTZ.RN.STRONG.GPU [R28.64+0x14], R21 ;  /* 0x000014151c00798e */ /* 0x0001e8000c10e790 */
[----:B------:R0:W-:Y:S02]  /*c2b0*/  RED.E.ADD.F32.FTZ.RN.STRONG.GPU [R28.64+0x18], R23 ;  /* 0x000018171c00798e */ /* 0x0001e4000c10e790 */
.L_x_226:
[----:B------:R-:W-:Y:S01]  /*c2c0*/  ISETP.GE.AND P0, PT, R74, RZ, PT ;  /* 0x000000ff4a00720c */ /* 0x000fe20003f06270 */
[----:B------:R-:W-:-:S12]  /*c2d0*/  BSSY B2, `(.L_x_227) ;  /* 0x0000025000027945 */ /* 0x000fd80003800000 */
[----:B------:R-:W-:Y:S05]  /*c2e0*/  @!P0 BRA `(.L_x_228) ;  /* 0x0000023000008947 */ /* 0x000fea0003800000 */
[----:B------:R-:W-:Y:S01]  /*c2f0*/  ISETP.NE.U32.AND P0, PT, RZ, c[0x0][0x5f0], PT ;  /* 0x00017c00ff007a0c */ /* 0x000fe20003f05070 */
[----:B------:R-:W-:Y:S01]  /*c300*/  FADD R5, RZ, R8 ;  /* 0x00000008ff057221 */ /* 0x000fe20000000000 */
[----:B0-----:R-:W-:Y:S01]  /*c310*/  FADD R13, RZ, R12 ;  /* 0x0000000cff0d7221 */ /* 0x001fe20000000000 */
[----:B------:R-:W-:Y:S01]  /*c320*/  FADD R15, RZ, R10 ;  /* 0x0000000aff0f7221 */ /* 0x000fe20000000000 */
[----:B------:R-:W-:Y:S01]  /*c330*/  ISETP.NE.AND.EX P0, PT, RZ, c[0x0][0x5f4], PT, P0 ;  /* 0x00017d00ff007a0c */ /* 0x000fe20003f05300 */
[----:B------:R-:W-:-:S12]  /*c340*/  FADD R17, RZ, R24 ;  /* 0x00000018ff117221 */ /* 0x000fd80000000000 */
[----:B------:R-:W-:Y:S05]  /*c350*/  @!P0 BRA `(.L_x_229) ;  /* 0x000000d000008947 */ /* 0x000fea0003800000 */
[----:B------:R-:W-:Y:S01]  /*c360*/  MOV R3, c[0x0][0x610] ;  /* 0x0001840000037a02 */ /* 0x000fe20000000f00 */
[----:B------:R-:W-:-:S04]  /*c370*/  IMAD R73, R73, c[0x0][0x610], RZ ;  /* 0x0001840049497a24 */ /* 0x000fc800078e02ff */
[C---:B------:R-:W-:Y:S02]  /*c380*/  IMAD R73, R74.reuse, UR14, R73 ;  /* 0x0000000e4a497c24 */ /* 0x040fe4000f8e0249 */
[----:B------:R-:W-:-:S05]  /*c390*/  IMAD.WIDE.U32 R2, R74, R3, c[0x0][0x5f0] ;  /* 0x00017c004a027625 */ /* 0x000fca00078e0003 */
        /* <DEDUP_REMOVED lines=9> */
.L_x_229:
[----:B------:R-:W-:-:S04]  /*c430*/  ISETP.NE.U32.AND P0, PT, RZ, c[0x0][0x230], PT ;  /* 0x00008c00ff007a0c */ /* 0x000fc80003f05070 */
[----:B------:R-:W-:-:S13]  /*c440*/  ISETP.NE.AND.EX P0, PT, RZ, c[0x0][0x234], PT, P0 ;  /* 0x00008d00ff007a0c */ /* 0x000fda0003f05300 */
        /* <DEDUP_REMOVED lines=12> */
[----:B------:R0:W-:Y:S02]  /*c510*/  RED.E.ADD.F32.FTZ.RN.STRONG.GPU [R2.64+0x18], R17 ;  /* 0x000018110200798e */ /* 0x0001e4000c10e790 */
.L_x_228:
[----:B------:R-:W-:Y:S05]  /*c520*/  BSYNC B2 ;  /* 0x0000000000027941 */ /* 0x000fea0003800000 */
.L_x_227:
[----:B------:R-:W-:-:S04]  /*c530*/  ISETP.NE.U32.AND P0, PT, RZ, c[0x0][0x580], PT ;  /* 0x00016000ff007a0c */ /* 0x000fc80003f05070 */
[----:B------:R-:W-:-:S13]  /*c540*/  ISETP.NE.AND.EX P0, PT, RZ, c[0x0][0x584], PT, P0 ;  /* 0x00016100ff007a0c */ /* 0x000fda0003f05300 */
[----:B------:R-:W-:Y:S05]  /*c550*/  @!P0 BRA `(.L_x_230) ;  /* 0x0000007000008947 */ /* 0x000fea0003800000 */
[----:B0-----:R-:W-:Y:S01]  /*c560*/  IMAD R2, R75, c[0x0][0x5a0], RZ ;  /* 0x000168004b027a24 */ /* 0x001fe200078e02ff */
[----:B------:R-:W-:-:S03]  /*c570*/  MOV R4, c[0x0][0x5a0] ;  /* 0x0001680000047a02 */ /* 0x000fc60000000f00 */
[C---:B------:R-:W-:Y:S02]  /*c580*/  IMAD R5, R77.reuse, UR13, R2 ;  /* 0x0000000d4d057c24 */ /* 0x040fe4000f8e0202 */
[----:B------:R-:W-:-:S05]  /*c590*/  IMAD.WIDE.U32 R2, R77, R4, c[0x0][0x580] ;  /* 0x000160004d027625 */ /* 0x000fca00078e0004 */
[----:B------:R-:W-:-:S05]  /*c5a0*/  IADD3 R3, R3, R5, RZ ;  /* 0x0000000503037210 */ /* 0x000fca0007ffe0ff */
[----:B------:R0:W-:Y:S01]  /*c5b0*/  RED.E.ADD.F32.FTZ.RN.STRONG.GPU [R2.64], RZ ;  /* 0x000000ff0200798e */ /* 0x0001e2000c10e790 */
[----:B------:R-:W-:Y:S05]  /*c5c0*/  BRA `(.L_x_231) ;  /* 0x0000006000007947 */ /* 0x000fea0003800000 */
.L_x_230:
[----:B------:R-:W-:-:S04]  /*c5d0*/  ISETP.NE.U32.AND P0, PT, RZ, c[0x0][0x1c0], PT ;  /* 0x00007000ff007a0c */ /* 0x000fc80003f05070 */
[----:B------:R-:W-:-:S13]  /*c5e0*/  ISETP.NE.AND.EX P0, PT, RZ, c[0x0][0x1c4], PT, P0 ;  /* 0x00007100ff007a0c */ /* 0x000fda0003f05300 */
[----:B------:R-:W-:Y:S05]  /*c5f0*/  @!P0 BRA `(.L_x_231) ;  /* 0x0000003000008947 */ /* 0x000fea0003800000 */
[----:B------:R-:W-:-:S04]  /*c600*/  IADD3 R32, P0, R32, c[0x0][0x1c0], RZ ;  /* 0x0000700020207a10 */ /* 0x000fc80007f1e0ff */
[----:B------:R-:W-:-:S05]  /*c610*/  IADD3.X R33, R53, c[0x0][0x1c4], RZ, P0, !PT ;  /* 0x0000710035217a10 */ /* 0x000fca00007fe4ff */
[----:B------:R1:W-:Y:S04]  /*c620*/  RED.E.ADD.F32.FTZ.RN.STRONG.GPU [R32.64], RZ ;  /* 0x000000ff2000798e */ /* 0x0003e8000c10e790 */
.L_x_231:
        /* <DEDUP_REMOVED lines=8> */
[----:B------:R0:W-:Y:S04]  /*c6b0*/  RED.E.ADD.F32.FTZ.RN.STRONG.GPU [R2.64], R9 ;  /* 0x000000090200798e */ /* 0x0001e8000c10e790 */
[----:B------:R0:W-:Y:S04]  /*c6c0*/  RED.E.ADD.F32.FTZ.RN.STRONG.GPU [R2.64+0x4], R11 ;  /* 0x0000040b0200798e */ /* 0x0001e8000c10e790 */
[----:B------:R0:W-:Y:S01]  /*c6d0*/  RED.E.ADD.F32.FTZ.RN.STRONG.GPU [R2.64+0x8], R7 ;  /* 0x000008070200798e */ /* 0x0001e2000c10e790 */
[----:B------:R-:W-:Y:S05]  /*c6e0*/  BRA `(.L_x_5) ;  /* 0x0000008000007947 */ /* 0x000fea0003800000 */
.L_x_232:
[----:B------:R-:W-:-:S04]  /*c6f0*/  ISETP.NE.U32.AND P0, PT, RZ, c[0x0][0x188], PT ;  /* 0x00006200ff007a0c */ /* 0x000fc80003f05070 */
[----:B------:R-:W-:-:S13]  /*c700*/  ISETP.NE.AND.EX P0, PT, RZ, c[0x0][0x18c], PT, P0 ;  /* 0x00006300ff007a0c */ /* 0x000fda0003f05300 */
[----:B------:R-:W-:Y:S05]  /*c710*/  @!P0 BRA `(.L_x_5) ;  /* 0x0000005000008947 */ /* 0x000fea0003800000 */
[----:B------:R-:W-:-:S04]  /*c720*/  IADD3 R30, P0, R30, c[0x0][0x188], RZ ;  /* 0x000062001e1e7a10 */ /* 0x000fc80007f1e0ff */
[----:B------:R-:W-:-:S05]  /*c730*/  IADD3.X R31, R54, c[0x0][0x18c], RZ, P0, !PT ;  /* 0x00006300361f7a10 */ /* 0x000fca00007fe4ff */
[----:B------:R2:W-:Y:S04]  /*c740*/  RED.E.ADD.F32.FTZ.RN.STRONG.GPU [R30.64], R9 ;  /* 0x000000091e00798e */ /* 0x0005e8000c10e790 */
[----:B------:R2:W-:Y:S04]  /*c750*/  RED.E.ADD.F32.FTZ.RN.STRONG.GPU [R30.64+0x4], R11 ;  /* 0x0000040b1e00798e */ /* 0x0005e8000c10e790 */
[----:B------:R2:W-:Y:S02]  /*c760*/  RED.E.ADD.F32.FTZ.RN.STRONG.GPU [R30.64+0x8], R7 ;  /* 0x000008071e00798e */ /* 0x0005e4000c10e790 */
.L_x_5:
[----:B------:R-:W-:Y:S05]  /*c770*/  BSYNC B0 ;  /* 0x0000000000007941 */ /* 0x000fea0003800000 */
.L_x_4:
[----:B0-----:R-:W-:-:S05]  /*c780*/  MOV R3, c[0x0][0x0] ;  /* 0x0000000000037a02 */ /* 0x001fca0000000f00 */
[----:B------:R-:W-:-:S05]  /*c790*/  IMAD.WIDE.U32 R78, R3, c[0x0][0xc], R78 ;  /* 0x00000300034e7a25 */ /* 0x000fca00078e004e */
[----:B------:R-:W-:-:S04]  /*c7a0*/  ISETP.GE.U32.AND P0, PT, R78, c[0x0][0x178], PT ;  /* 0x00005e004e007a0c */ /* 0x000fc80003f06070 */
[----:B------:R-:W-:-:S13]  /*c7b0*/  ISETP.GE.U32.AND.EX P0, PT, R79, c[0x0][0x17c], PT, P0 ;  /* 0x00005f004f007a0c */ /* 0x000fda0003f06100 */
[----:B------:R-:W-:Y:S01]  /*c7c0*/  @P0 CALL.REL.NOINC `(.L_x_233) ;  /* 0x0000001000000944 */ /* 0x000fe20003c00000 */
[----:B------:R-:W-:Y:S05]  /*c7d0*/  BRA `(.L_x_234) ;  /* 0xffff3a3000007947 */ /* 0x000fea000383ffff */
.L_x_233:
[----:B------:R-:W-:Y:S05]  /*c7e0*/  BSYNC B1 ;  /* 0x0000000000017941 */ /* 0x000fea0003800000 */
.L_x_0:
[----:B------:R-:W-:Y:S05]  /*c7f0*/  EXIT ;  /* 0x000000000000794d */ /* 0x000fea0003800000 */
        .weak           $__internal_0_$__cuda_sm20_div_u64
        .type           $__internal_0_$__cuda_sm20_div_u64,@function
        .size           $__internal_0_$__cuda_sm20_div_u64,($__internal_1_$__cuda_sm20_rcp_rn_f32_slowpath - $__internal_0_$__cuda_sm20_div_u64)
$__internal_0_$__cuda_sm20_div_u64:
[----:B------:R-:W-:Y:S02]  /*c800*/  ULDC UR4, c[0x0][0x164] ;  /* 0x0000590000047ab9 */ /* 0x000fe40000000800 */
[----:B------:R-:W0:Y:S08]  /*c810*/  I2F.U64.RP R6, UR4 ;  /* 0x0000000400067d12 */ /* 0x000e300008309000 */
[----:B0-----:R-:W0:Y:S02]  /*c820*/  MUFU.RCP R6, R6 ;  /* 0x0000000600067308 */ /* 0x001e240000001000 */
[----:B0-----:R-:W-:-:S06]  /*c830*/  IADD3 R2, R6, 0x1ffffffe, RZ ;  /* 0x1ffffffe06027810 */ /* 0x001fcc0007ffe0ff */
[----:B------:R-:W0:Y:S02]  /*c840*/  F2I.U64.TRUNC R2, R2 ;  /* 0x0000000200027311 */ /* 0x000e24000020d800 */
[----:B0-----:R-:W-:-:S04]  /*c850*/  IMAD.WIDE.U32 R4, R2, c[0x0][0x164], RZ ;  /* 0x0000590002047a25 */ /* 0x001fc800078e00ff */
[----:B------:R-:W-:Y:S01]  /*c860*/  IMAD R5, R2, UR5, R5 ;  /* 0x0000000502057c24 */ /* 0x000fe2000f8e0205 */
[----:B------:R-:W-:-:S03]  /*c870*/  IADD3 R7, P0, RZ, -R4, RZ ;  /* 0x80000004ff077210 */ /* 0x000fc60007f1e0ff */
[----:B------:R-:W-:Y:S02]  /*c880*/  IMAD R5, R3, c[0x0][0x164], R5 ;  /* 0x0000590003057a24 */ /* 0x000fe400078e0205 */
[----:B------:R-:W-:-:S03]  /*c890*/  IMAD.HI.U32 R4, R2, R7, RZ ;  /* 0x0000000702047227 */ /* 0x000fc600078e00ff */
[----:B------:R-:W-:Y:S02]  /*c8a0*/  IADD3.X R9, RZ, ~R5, RZ, P0, !PT ;  /* 0x80000005ff097210 */ /* 0x000fe400007fe4ff */
[----:B------:R-:W-:-:S03]  /*c8b0*/  MOV R5, R2 ;  /* 0x0000000200057202 */ /* 0x000fc60000000f00 */
[-C--:B------:R-:W-:Y:S02]  /*c8c0*/  IMAD R11, R3, R9.reuse, RZ ;  /* 0x00000009030b7224 */ /* 0x080fe400078e02ff */
[----:B------:R-:W-:-:S04]  /*c8d0*/  IMAD.WIDE.U32 R4, P0, R2, R9, R4 ;  /* 0x0000000902047225 */ /* 0x000fc80007800004 */
[----:B------:R-:W-:-:S04]  /*c8e0*/  IMAD.HI.U32 R9, R3, R9, RZ ;  /* 0x0000000903097227 */ /* 0x000fc800078e00ff */
[----:B------:R-:W-:-:S05]  /*c8f0*/  IMAD.HI.U32 R4, P1, R3, R7, R4 ;  /* 0x0000000703047227 */ /* 0x000fca0007820004 */
[----:B------:R-:W-:Y:S02]  /*c900*/  IADD3 R5, P2, R11, R4, RZ ;  /* 0x000000040b057210 */ /* 0x000fe40007f5e0ff */
[----:B------:R-:W-:-:S03]  /*c910*/  IADD3.X R4, R9, R3, RZ, P0, !PT ;  /* 0x0000000309047210 */ /* 0x000fc600007fe4ff */
[----:B------:R-:W-:Y:S01]  /*c920*/  IMAD.WIDE.U32 R2, R5, c[0x0][0x164], RZ ;  /* 0x0000590005027a25 */ /* 0x000fe200078e00ff */
[----:B------:R-:W-:-:S03]  /*c930*/  IADD3.X R7, RZ, RZ, R4, P2, P1 ;  /* 0x000000ffff077210 */ /* 0x000fc600017e2404 */
[----:B------:R-:W-:Y:S01]  /*c940*/  IMAD R4, R5, UR5, R3 ;  /* 0x0000000505047c24 */ /* 0x000fe2000f8e0203 */
[----:B------:R-:W-:-:S03]  /*c950*/  IADD3 R3, P0, RZ, -R2, RZ ;  /* 0x80000002ff037210 */ /* 0x000fc60007f1e0ff */
[----:B------:R-:W-:Y:S02]  /*c960*/  IMAD R2, R7, c[0x0][0x164], R4 ;  /* 0x0000590007027a24 */ /* 0x000fe400078e0204 */
[----:B------:R-:W-:-:S03]  /*c970*/  IMAD.HI.U32 R4, R5, R3, RZ ;  /* 0x0000000305047227 */ /* 0x000fc600078e00ff */
[----:B------:R-:W-:-:S05]  /*c980*/  IADD3.X R2, RZ, ~R2, RZ, P0, !PT ;  /* 0x80000002ff027210 */ /* 0x000fca00007fe4ff */
[----:B------:R-:W-:-:S04]  /*c990*/  IMAD.WIDE.U32 R4, P0, R5, R2, R4 ;  /* 0x0000000205047225 */ /* 0x000fc80007800004 */
[C---:B------:R-:W-:Y:S02]  /*c9a0*/  IMAD R6, R7.reuse, R2, RZ ;  /* 0x0000000207067224 */ /* 0x040fe400078e02ff */
[----:B------:R-:W-:Y:S01]  /*c9b0*/  IMAD.HI.U32 R5, P1, R7, R3, R4 ;  /* 0x0000000307057227 */ /* 0x000fe20007820004 */
[----:B------:R-:W-:-:S03]  /*c9c0*/  MOV R3, RZ ;  /* 0x000000ff00037202 */ /* 0x000fc60000000f00 */
[----:B------:R-:W-:Y:S01]  /*c9d0*/  IMAD.HI.U32 R2, R7, R2, RZ ;  /* 0x0000000207027227 */ /* 0x000fe200078e00ff */
[----:B------:R-:W-:-:S04]  /*c9e0*/  IADD3 R5, P2, R6, R5, RZ ;  /* 0x0000000506057210 */ /* 0x000fc80007f5e0ff */
[----:B------:R-:W-:Y:S01]  /*c9f0*/  IADD3.X R7, R2, R7, RZ, P0, !PT ;  /* 0x0000000702077210 */ /* 0x000fe200007fe4ff */
[----:B------:R-:W-:-:S03]  /*ca00*/  IMAD.HI.U32 R2, R5, R78, RZ ;  /* 0x0000004e05027227 */ /* 0x000fc600078e00ff */
[----:B------:R-:W-:-:S03]  /*ca10*/  IADD3.X R7, RZ, RZ, R7, P2, P1 ;  /* 0x000000ffff077210 */ /* 0x000fc600017e2407 */
[----:B------:R-:W-:-:S04]  /*ca20*/  IMAD.WIDE.U32 R2, R5, R79, R2 ;  /* 0x0000004f05027225 */ /* 0x000fc800078e0002 */
[C---:B------:R-:W-:Y:S02]  /*ca30*/  IMAD R5, R7.reuse, R79, RZ ;  /* 0x0000004f07057224 */ /* 0x040fe400078e02ff */
[----:B------:R-:W-:-:S04]  /*ca40*/  IMAD.HI.U32 R2, P0, R7, R78, R2 ;  /* 0x0000004e07027227 */ /* 0x000fc80007800002 */
[----:B------:R-:W-:Y:S01]  /*ca50*/  IMAD.HI.U32 R4, R7, R79, RZ ;  /* 0x0000004f07047227 */ /* 0x000fe200078e00ff */
[----:B------:R-:W-:-:S04]  /*ca60*/  IADD3 R5, P1, R5, R2, RZ ;  /* 0x0000000205057210 */ /* 0x000fc80007f3e0ff */
[----:B------:R-:W-:Y:S01]  /*ca70*/  IADD3.X R4, R4, RZ, RZ, P0, !PT ;  /* 0x000000ff04047210 */ /* 0x000fe200007fe4ff */
[----:B------:R-:W-:-:S03]  /*ca80*/  IMAD.WIDE.U32 R2, R5, c[0x0][0x164], RZ ;  /* 0x0000590005027a25 */ /* 0x000fc600078e00ff */
[----:B------:R-:W-:Y:S01]  /*ca90*/  IADD3.X R4, RZ, R4, RZ, P1, !PT ;  /* 0x00000004ff047210 */ /* 0x000fe20000ffe4ff */
[C---:B------:R-:W-:Y:S01]  /*caa0*/  IMAD R3, R5.reuse, UR5, R3 ;  /* 0x0000000505037c24 */ /* 0x040fe2000f8e0203 */
[----:B------:R-:W-:Y:S02]  /*cab0*/  IADD3 R6, P1, -R2, R78, RZ ;  /* 0x0000004e02067210 */ /* 0x000fe40007f3e1ff */
[----:B------:R-:W-:Y:S01]  /*cac0*/  IADD3 R2, R5, 0x1, RZ ;  /* 0x0000000105027810 */ /* 0x000fe20007ffe0ff */
[----:B------:R-:W-:Y:S01]  /*cad0*/  IMAD R3, R4, c[0x0][0x164], R3 ;  /* 0x0000590004037a24 */ /* 0x000fe200078e0203 */
[----:B------:R-:W-:-:S04]  /*cae0*/  ISETP.GE.U32.AND P0, PT, R6, c[0x0][0x164], PT ;  /* 0x0000590006007a0c */ /* 0x000fc80003f06070 */
[----:B------:R-:W-:Y:S02]  /*caf0*/  IADD3.X R7, ~R3, R79, RZ, P1, !PT ;  /* 0x0000004f03077210 */ /* 0x000fe40000ffe5ff */
[----:B------:R-:W-:Y:S02]  /*cb00*/  IADD3 R3, P1, R6, -c[0x0][0x164], RZ ;  /* 0x8000590006037a10 */ /* 0x000fe40007f3e0ff */
[C---:B------:R-:W-:Y:S02]  /*cb10*/  ISETP.GE.U32.AND.EX P0, PT, R7.reuse, UR5, PT, P0 ;  /* 0x0000000507007c0c */ /* 0x040fe4000bf06100 */
[----:B------:R-:W-:Y:S02]  /*cb20*/  IADD3.X R4, R7, ~UR5, RZ, P1, !PT ;  /* 0x8000000507047c10 */ /* 0x000fe40008ffe4ff */
[----:B------:R-:W-:Y:S02]  /*cb30*/  SEL R3, R3, R6, P0 ;  /* 0x0000000603037207 */ /* 0x000fe40000000000 */
[----:B------:R-:W-:-:S02]  /*cb40*/  SEL R4, R4, R7, P0 ;  /* 0x0000000704047207 */ /* 0x000fc40000000000 */
[----:B------:R-:W-:Y:S02]  /*cb50*/  SEL R2, R2, R5, P0 ;  /* 0x0000000502027207 */ /* 0x000fe40000000000 */
[----:B------:R-:W-:Y:S02]  /*cb60*/  ISETP.GE.U32.AND P0, PT, R3, c[0x0][0x164], PT ;  /* 0x0000590003007a0c */ /* 0x000fe40003f06070 */
[----:B------:R-:W-:Y:S02]  /*cb70*/  IADD3 R77, R2, 0x1, RZ ;  /* 0x00000001024d7810 */ /* 0x000fe40007ffe0ff */
[----:B------:R-:W-:Y:S02]  /*cb80*/  ISETP.GE.U32.AND.EX P0, PT, R4, UR5, PT, P0 ;  /* 0x0000000504007c0c */ /* 0x000fe4000bf06100 */
[----:B------:R-:W-:Y:S02]  /*cb90*/  ISETP.NE.U32.AND P1, PT, RZ, c[0x0][0x164], PT ;  /* 0x00005900ff007a0c */ /* 0x000fe40003f25070 */
[----:B------:R-:W-:-:S02]  /*cba0*/  SEL R77, R77, R2, P0 ;  /* 0x000000024d4d7207 */ /* 0x000fc40000000000 */
[----:B------:R-:W-:Y:S02]  /*cbb0*/  MOV R2, R8 ;  /* 0x0000000800027202 */ /* 0x000fe40000000f00 */
[----:B------:R-:W-:Y:S02]  /*cbc0*/  MOV R3, 0x0 ;  /* 0x0000000000037802 */ /* 0x000fe40000000f00 */
[----:B------:R-:W-:-:S04]  /*cbd0*/  ISETP.NE.AND.EX P1, PT, RZ, UR5, PT, P1 ;  /* 0x00000005ff007c0c */ /* 0x000fc8000bf25310 */
[----:B------:R-:W-:Y:S01]  /*cbe0*/  SEL R77, R77, 0xffffffff, P1 ;  /* 0xffffffff4d4d7807 */ /* 0x000fe20000800000 */
[----:B------:R-:W-:Y:S08]  /*cbf0*/  RET.REL.NODEC R2 `(my_create_soft_contacts_cuda_kernel_backward) ;  /* 0xffff340002007950 */ /* 0x000ff00003c3ffff */
        .weak           $__internal_1_$__cuda_sm20_rcp_rn_f32_slowpath
        .type           $__internal_1_$__cuda_sm20_rcp_rn_f32_slowpath,@function
        .size           $__internal_1_$__cuda_sm20_rcp_rn_f32_slowpath,($__internal_2_$__cuda_sm20_sqrt_rn_f32_slowpath - $__internal_1_$__cuda_sm20_rcp_rn_f32_slowpath)
$__internal_1_$__cuda_sm20_rcp_rn_f32_slowpath:
[----:B------:R-:W-:Y:S01]  /*cc00*/  SHF.L.U32 R25, R26, 0x1, RZ ;  /* 0x000000011a197819 */ /* 0x000fe200000006ff */
[----:B------:R-:W-:Y:S03]  /*cc10*/  BSSY B2, `(.L_x_235) ;  /* 0x0000030000027945 */ /* 0x000fe60003800000 */
[----:B------:R-:W-:-:S04]  /*cc20*/  SHF.R.U32.HI R113, RZ, 0x18, R25 ;  /* 0x00000018ff717819 */ /* 0x000fc80000011619 */
[----:B------:R-:W-:-:S13]  /*cc30*/  ISETP.NE.U32.AND P0, PT, R113, RZ, PT ;  /* 0x000000ff7100720c */ /* 0x000fda0003f05070 */
[----:B------:R-:W-:Y:S05]  /*cc40*/  @P0 BRA `(.L_x_236) ;  /* 0x000000a000000947 */ /* 0x000fea0003800000 */
[----:B------:R-:W-:-:S04]  /*cc50*/  SHF.L.U32 R25, R26, 0x1, RZ ;  /* 0x000000011a197819 */ /* 0x000fc800000006ff */
[----:B------:R-:W-:-:S13]  /*cc60*/  ISETP.NE.AND P0, PT, R25, RZ, PT ;  /* 0x000000ff1900720c */ /* 0x000fda0003f05270 */
[----:B------:R-:W-:Y:S01]  /*cc70*/  @P0 FFMA R109, R26, 1.84467440737095516160e+19, RZ ;  /* 0x5f8000001a6d0823 */ /* 0x000fe200000000ff */
[----:B------:R-:W-:Y:S08]  /*cc80*/  @!P0 MUFU.RCP R27, R26 ;  /* 0x0000001a001b8308 */ /* 0x000ff00000001000 */
[----:B------:R-:W0:Y:S02]  /*cc90*/  @P0 MUFU.RCP R112, R109 ;  /* 0x0000006d00700308 */ /* 0x000e240000001000 */
[----:B0-----:R-:W-:-:S04]  /*cca0*/  @P0 FFMA R25, R109, R112, -1 ;  /* 0xbf8000006d190423 */ /* 0x001fc80000000070 */
[----:B------:R-:W-:-:S04]  /*ccb0*/  @P0 FADD.FTZ R25, -R25, -RZ ;  /* 0x800000ff19190221 */ /* 0x000fc80000010100 */
[----:B------:R-:W-:-:S04]  /*ccc0*/  @P0 FFMA R25, R112, R25, R112 ;  /* 0x0000001970190223 */ /* 0x000fc80000000070 */
[----:B------:R-:W-:Y:S01]  /*ccd0*/  @P0 FFMA R27, R25, 1.84467440737095516160e+19, RZ ;  /* 0x5f800000191b0823 */ /* 0x000fe200000000ff */
[----:B------:R-:W-:Y:S05]  /*cce0*/  BRA `(.L_x_237) ;  /* 0x0000022000007947 */ /* 0x000fea0003800000 */
.L_x_236:
[----:B------:R-:W-:-:S04]  /*ccf0*/  IADD3 R115, R113, -0xfd, RZ ;  /* 0xffffff0371737810 */ /* 0x000fc80007ffe0ff */
[----:B------:R-:W-:-:S13]  /*cd00*/  ISETP.GT.U32.AND P0, PT, R115, 0x1, PT ;  /* 0x000000017300780c */ /* 0x000fda0003f04070 */
[----:B------:R-:W-:Y:S05]  /*cd10*/  @P0 BRA `(.L_x_238) ;  /* 0x000001e000000947 */ /* 0x000fea0003800000 */
[----:B------:R-:W-:Y:S02]  /*cd20*/  LOP3.LUT R25, R26, 0x7fffff, RZ, 0xc0, !PT ;  /* 0x007fffff1a197812 */ /* 0x000fe400078ec0ff */
[----:B------:R-:W-:Y:S02]  /*cd30*/  MOV R114, 0x3 ;  /* 0x0000000300727802 */ /* 0x000fe40000000f00 */
[----:B------:R-:W-:Y:S02]  /*cd40*/  LOP3.LUT R25, R25, 0x3f800000, RZ, 0xfc, !PT ;  /* 0x3f80000019197812 */ /* 0x000fe400078efcff */
[----:B------:R-:W-:Y:S02]  /*cd50*/  SHF.L.U32 R114, R114, R115, RZ ;  /* 0x0000007372727219 */ /* 0x000fe400000006ff */
[----:B------:R-:W0:Y:S02]  /*cd60*/  MUFU.RCP R112, R25 ;  /* 0x0000001900707308 */ /* 0x000e240000001000 */
[----:B0-----:R-:W-:-:S04]  /*cd70*/  FFMA R27, R25, R112, -1 ;  /* 0xbf800000191b7423 */ /* 0x001fc80000000070 */
[----:B------:R-:W-:-:S04]  /*cd80*/  FADD.FTZ R27, -R27, -RZ ;  /* 0x800000ff1b1b7221 */ /* 0x000fc80000010100 */
[CCC-:B------:R-:W-:Y:S01]  /*cd90*/  FFMA.RM R109, R112.reuse, R27.reuse, R112.reuse ;  /* 0x0000001b706d7223 */ /* 0x1c0fe20000004070 */
[----:B------:R-:W-:-:S04]  /*cda0*/  FFMA.RP R112, R112, R27, R112 ;  /* 0x0000001b70707223 */ /* 0x000fc80000008070 */
[C---:B------:R-:W-:Y:S02]  /*cdb0*/  LOP3.LUT R27, R109.reuse, 0x7fffff, RZ, 0xc0, !PT ;  /* 0x007fffff6d1b7812 */ /* 0x040fe400078ec0ff */
[----:B------:R-:W-:Y:S02]  /*cdc0*/  FSETP.NEU.FTZ.AND P0, PT, R109, R112, PT ;  /* 0x000000706d00720b */ /* 0x000fe40003f1d000 */
[----:B------:R-:W-:Y:S02]  /*cdd0*/  LOP3.LUT R27, R27, 0x800000, RZ, 0xfc, !PT ;  /* 0x008000001b1b7812 */ /* 0x000fe400078efcff */
[----:B------:R-:W-:Y:S02]  /*cde0*/  SEL R109, RZ, 0xffffffff, !P0 ;  /* 0xffffffffff6d7807 */ /* 0x000fe40004000000 */
[----:B------:R-:W-:Y:S02]  /*cdf0*/  LOP3.LUT R114, R114, R27, RZ, 0xc0, !PT ;  /* 0x0000001b72727212 */ /* 0x000fe400078ec0ff */
[----:B------:R-:W-:-:S02]  /*ce00*/  IADD3 R112, -R109, RZ, RZ ;  /* 0x000000ff6d707210 */ /* 0x000fc40007ffe1ff */
[-C--:B------:R-:W-:Y:S02]  /*ce10*/  SHF.R.U32.HI R114, RZ, R115.reuse, R114 ;  /* 0x00000073ff727219 */ /* 0x080fe40000011672 */
[----:B------:R-:W-:Y:S02]  /*ce20*/  LOP3.LUT P1, RZ, R112, R115, R27, 0xf8, !PT ;  /* 0x0000007370ff7212 */ /* 0x000fe4000782f81b */
[C---:B------:R-:W-:Y:S02]  /*ce30*/  LOP3.LUT P0, RZ, R114.reuse, 0x1, RZ, 0xc0, !PT ;  /* 0x0000000172ff7812 */ /* 0x040fe4000780c0ff */
[----:B------:R-:W-:Y:S02]  /*ce40*/  LOP3.LUT P2, RZ, R114, 0x2, RZ, 0xc0, !PT ;  /* 0x0000000272ff7812 */ /* 0x000fe4000784c0ff */
[----:B------:R-:W-:Y:S02]  /*ce50*/  IADD3 R112, R113, -0xfc, RZ ;  /* 0xffffff0471707810 */ /* 0x000fe40007ffe0ff */
[----:B------:R-:W-:-:S02]  /*ce60*/  PLOP3.LUT P0, PT, P0, P1, P2, 0xe0, 0x0 ;  /* 0x000000000000781c */ /* 0x000fc40000703c20 */
[----:B------:R-:W-:Y:S02]  /*ce70*/  LOP3.LUT P1, RZ, R26, 0x7fffff, RZ, 0xc0, !PT ;  /* 0x007fffff1aff7812 */ /* 0x000fe4000782c0ff */
[----:B------:R-:W-:Y:S02]  /*ce80*/  SEL R25, RZ, 0x1, !P0 ;  /* 0x00000001ff197807 */ /* 0x000fe40004000000 */
[----:B------:R-:W-:Y:S02]  /*ce90*/  SHF.R.U32.HI R27, RZ, R112, R27 ;  /* 0x00000070ff1b7219 */ /* 0x000fe4000001161b */
[----:B------:R-:W-:-:S04]  /*cea0*/  IADD3 R25, -R25, RZ, RZ ;  /* 0x000000ff19197210 */ /* 0x000fc80007ffe1ff */
[----:B------:R-:W-:-:S13]  /*ceb0*/  ISETP.GE.AND P0, PT, R25, RZ, PT ;  /* 0x000000ff1900720c */ /* 0x000fda0003f06270 */
[----:B------:R-:W-:-:S04]  /*cec0*/  @!P0 IADD3 R27, R27, 0x1, RZ ;  /* 0x000000011b1b8810 */ /* 0x000fc80007ffe0ff */
[----:B------:R-:W-:-:S04]  /*ced0*/  @!P1 SHF.L.U32 R27, R27, 0x1, RZ ;  /* 0x000000011b1b9819 */ /* 0x000fc800000006ff */
[----:B------:R-:W-:Y:S01]  /*cee0*/  LOP3.LUT R27, R27, 0x80000000, R26, 0xf8, !PT ;  /* 0x800000001b1b7812 */ /* 0x000fe200078ef81a */
[----:B------:R-:W-:Y:S05]  /*cef0*/  BRA `(.L_x_237) ;  /* 0x0000001000007947 */ /* 0x000fea0003800000 */
.L_x_238:
[----:B------:R0:W1:Y:S02]  /*cf00*/  MUFU.RCP R27, R26 ;  /* 0x0000001a001b7308 */ /* 0x0000640000001000 */
.L_x_237:
[----:B------:R-:W-:Y:S05]  /*cf10*/  BSYNC B2 ;  /* 0x0000000000027941 */ /* 0x000fea0003800000 */
.L_x_235:
[----:B-1----:R-:W-:Y:S02]  /*cf20*/  MOV R25, R27 ;  /* 0x0000001b00197202 */ /* 0x002fe40000000f00 */
[----:B0-----:R-:W-:Y:S02]  /*cf30*/  MOV R26, R111 ;  /* 0x0000006f001a7202 */ /* 0x001fe40000000f00 */
[----:B------:R-:W-:-:S04]  /*cf40*/  MOV R27, 0x0 ;  /* 0x00000000001b7802 */ /* 0x000fc80000000f00 */
[----:B------:R-:W-:Y:S05]  /*cf50*/  RET.REL.NODEC R26 `(my_create_soft_contacts_cuda_kernel_backward) ;  /* 0xffff30a01a007950 */ /* 0x000fea0003c3ffff */
        .weak           $__internal_2_$__cuda_sm20_sqrt_rn_f32_slowpath
        .type           $__internal_2_$__cuda_sm20_sqrt_rn_f32_slowpath,@function
        .size           $__internal_2_$__cuda_sm20_sqrt_rn_f32_slowpath,($__internal_3_$__cuda_sm3x_div_rn_noftz_f32_slowpath - $__internal_2_$__cuda_sm20_sqrt_rn_f32_slowpath)
$__internal_2_$__cuda_sm20_sqrt_rn_f32_slowpath:
[----:B------:R-:W-:-:S13]  /*cf60*/  LOP3.LUT P0, RZ, R25, 0x7fffffff, RZ, 0xc0, !PT ;  /* 0x7fffffff19ff7812 */ /* 0x000fda000780c0ff */
[----:B------:R-:W-:Y:S01]  /*cf70*/  @!P0 MOV R26, R25 ;  /* 0x00000019001a8202 */ /* 0x000fe20000000f00 */
[----:B------:R-:W-:Y:S05]  /*cf80*/  @!P0 BRA `(.L_x_239) ;  /* 0x0000010000008947 */ /* 0x000fea0003800000 */
[----:B------:R-:W-:-:S13]  /*cf90*/  FSETP.GEU.FTZ.AND P0, PT, R25, RZ, PT ;  /* 0x000000ff1900720b */ /* 0x000fda0003f1e000 */
[----:B------:R-:W-:Y:S01]  /*cfa0*/  @!P0 MOV R26, 0x7fffffff ;  /* 0x7fffffff001a8802 */ /* 0x000fe20000000f00 */
[----:B------:R-:W-:Y:S05]  /*cfb0*/  @!P0 BRA `(.L_x_239) ;  /* 0x000000d000008947 */ /* 0x000fea0003800000 */
[----:B------:R-:W-:-:S13]  /*cfc0*/  FSETP.GTU.FTZ.AND P0, PT, |R25|, +INF , PT ;  /* 0x7f8000001900780b */ /* 0x000fda0003f1c200 */
[----:B------:R-:W-:Y:S01]  /*cfd0*/  @P0 FADD.FTZ R26, R25, 1 ;  /* 0x3f800000191a0421 */ /* 0x000fe20000010000 */
[----:B------:R-:W-:Y:S05]  /*cfe0*/  @P0 BRA `(.L_x_239) ;  /* 0x000000a000000947 */ /* 0x000fea0003800000 */
[----:B------:R-:W-:-:S13]  /*cff0*/  FSETP.NEU.FTZ.AND P0, PT, |R25|, +INF , PT ;  /* 0x7f8000001900780b */ /* 0x000fda0003f1d200 */
[----:B------:R-:W-:-:S04]  /*d000*/  @P0 FFMA R27, R25, 1.84467440737095516160e+19, RZ ;  /* 0x5f800000191b0823 */ /* 0x000fc800000000ff */
[----:B------:R-:W0:Y:S02]  /*d010*/  @P0 MUFU.RSQ R26, R27 ;  /* 0x0000001b001a0308 */ /* 0x000e240000001400 */
[----:B0-----:R-:W-:Y:S01]  /*d020*/  @P0 FMUL.FTZ R112, R27, R26 ;  /* 0x0000001a1b700220 */ /* 0x001fe20000410000 */
[----:B------:R-:W-:-:S03]  /*d030*/  @P0 FMUL.FTZ R26, R26, 0.5 ;  /* 0x3f0000001a1a0820 */ /* 0x000fc60000410000 */
[----:B------:R-:W-:-:S04]  /*d040*/  @P0 FADD.FTZ R109, -R112, -RZ ;  /* 0x800000ff706d0221 */ /* 0x000fc80000010100 */
[----:B------:R-:W-:-:S04]  /*d050*/  @P0 FFMA R109, R112, R109, R27 ;  /* 0x0000006d706d0223 */ /* 0x000fc8000000001b */
[----:B------:R-:W-:Y:S01]  /*d060*/  @P0 FFMA R109, R109, R26, R112 ;  /* 0x0000001a6d6d0223 */ /* 0x000fe20000000070 */
[----:B------:R-:W-:-:S03]  /*d070*/  @!P0 MOV R26, R25 ;  /* 0x00000019001a8202 */ /* 0x000fc60000000f00 */
[----:B------:R-:W-:-:S05]  /*d080*/  @P0 FMUL.FTZ R26, R109, 2.3283064365386962891e-10 ;  /* 0x2f8000006d1a0820 */ /* 0x000fca0000410000 */
.L_x_239:
[----:B------:R-:W-:Y:S02]  /*d090*/  MOV R25, R26 ;  /* 0x0000001a00197202 */ /* 0x000fe40000000f00 */
[----:B------:R-:W-:Y:S02]  /*d0a0*/  MOV R26, R111 ;  /* 0x0000006f001a7202 */ /* 0x000fe40000000f00 */
[----:B------:R-:W-:-:S04]  /*d0b0*/  MOV R27, 0x0 ;  /* 0x00000000001b7802 */ /* 0x000fc80000000f00 */
[----:B------:R-:W-:Y:S05]  /*d0c0*/  RET.REL.NODEC R26 `(my_create_soft_contacts_cuda_kernel_backward) ;  /* 0xffff2f301a007950 */ /* 0x000fea0003c3ffff */
        .weak           $__internal_3_$__cuda_sm3x_div_rn_noftz_f32_slowpath
        .type           $__internal_3_$__cuda_sm3x_div_rn_noftz_f32_slowpath,@function
        .size           $__internal_3_$__cuda_sm3x_div_rn_noftz_f32_slowpath,(.L_x_1194 - $__internal_3_$__cuda_sm3x_div_rn_noftz_f32_slowpath)
$__internal_3_$__cuda_sm3x_div_rn_noftz_f32_slowpath:
[----:B------:R-:W-:Y:S01]  /*d0d0*/  SHF.R.U32.HI R111, RZ, 0x17, R26 ;  /* 0x00000017ff6f7819 */ /* 0x000fe2000001161a */
[----:B------:R-:W-:Y:S01]  /*d0e0*/  BSSY B2, `(.L_x_240) ;  /* 0x0000062000027945 */ /* 0x000fe20003800000 */
[----:B------:R-:W-:Y:S02]  /*d0f0*/  SHF.R.U32.HI R27, RZ, 0x17, R25 ;  /* 0x00000017ff1b7819 */ /* 0x000fe40000011619 */
[----:B------:R-:W-:Y:S02]  /*d100*/  LOP3.LUT R111, R111, 0xff, RZ, 0xc0, !PT ;  /* 0x000000ff6f6f7812 */ /* 0x000fe400078ec0ff */
[----:B------:R-:W-:Y:S02]  /*d110*/  LOP3.LUT R115, R27, 0xff, RZ, 0xc0, !PT ;  /* 0x000000ff1b737812 */ /* 0x000fe400078ec0ff */
[----:B------:R-:W-:Y:S02]  /*d120*/  IADD3 R113, R111, -0x1, RZ ;  /* 0xffffffff6f717810 */ /* 0x000fe40007ffe0ff */
[----:B------:R-:W-:-:S02]  /*d130*/  IADD3 R112, R115, -0x1, RZ ;  /* 0xffffffff73707810 */ /* 0x000fc40007ffe0ff */
[----:B------:R-:W-:-:S04]  /*d140*/  ISETP.GT.U32.AND P0, PT, R113, 0xfd, PT ;  /* 0x000000fd7100780c */ /* 0x000fc80003f04070 */
[----:B------:R-:W-:-:S13]  /*d150*/  ISETP.GT.U32.OR P0, PT, R112, 0xfd, P0 ;  /* 0x000000fd7000780c */ /* 0x000fda0000704470 */
[----:B------:R-:W-:Y:S01]  /*d160*/  @!P0 MOV R27, RZ ;  /* 0x000000ff001b8202 */ /* 0x000fe20000000f00 */
[----:B------:R-:W-:Y:S05]  /*d170*/  @!P0 BRA `(.L_x_241) ;  /* 0x0000017000008947 */ /* 0x000fea0003800000 */
[----:B------:R-:W-:Y:S02]  /*d180*/  FSETP.GTU.FTZ.AND P0, PT, |R25|, +INF , PT ;  /* 0x7f8000001900780b */ /* 0x000fe40003f1c200 */
[----:B------:R-:W-:-:S04]  /*d190*/  FSETP.GTU.FTZ.AND P1, PT, |R26|, +INF , PT ;  /* 0x7f8000001a00780b */ /* 0x000fc80003f3c200 */
[----:B------:R-:W-:-:S13]  /*d1a0*/  PLOP3.LUT P0, PT, P0, P1, PT, 0xa8, 0x0 ;  /* 0x000000000000781c */ /* 0x000fda0000703570 */
[----:B------:R-:W-:Y:S05]  /*d1b0*/  @P0 BRA `(.L_x_242) ;  /* 0x0000053000000947 */ /* 0x000fea0003800000 */
[----:B------:R-:W-:-:S13]  /*d1c0*/  LOP3.LUT P0, RZ, R26, 0x7fffffff, R25, 0xc8, !PT ;  /* 0x7fffffff1aff7812 */ /* 0x000fda000780c819 */
[----:B------:R-:W-:Y:S05]  /*d1d0*/  @!P0 BRA `(.L_x_243) ;  /* 0x000004f000008947 */ /* 0x000fea0003800000 */
[C---:B------:R-:W-:Y:S02]  /*d1e0*/  FSETP.NEU.FTZ.AND P3, PT, |R25|.reuse, +INF , PT ;  /* 0x7f8000001900780b */ /* 0x040fe40003f7d200 */
[----:B------:R-:W-:Y:S02]  /*d1f0*/  FSETP.NEU.FTZ.AND P1, PT, |R26|, +INF , PT ;  /* 0x7f8000001a00780b */ /* 0x000fe40003f3d200 */
[----:B------:R-:W-:-:S11]  /*d200*/  FSETP.NEU.FTZ.AND P0, PT, |R25|, +INF , PT ;  /* 0x7f8000001900780b */ /* 0x000fd60003f1d200 */
[----:B------:R-:W-:Y:S05]  /*d210*/  @!P1 BRA !P3, `(.L_x_243) ;  /* 0x000004b000009947 */ /* 0x000fea0005800000 */
[----:B------:R-:W-:-:S04]  /*d220*/  LOP3.LUT P3, RZ, R25, 0x7fffffff, RZ, 0xc0, !PT ;  /* 0x7fffffff19ff7812 */ /* 0x000fc8000786c0ff */
[----:B------:R-:W-:-:S13]  /*d230*/  PLOP3.LUT P1, PT, P1, P3, PT, 0x2a, 0x0 ;  /* 0x000000000000781c */ /* 0x000fda0000f26572 */
[----:B------:R-:W-:Y:S05]  /*d240*/  @P1 BRA `(.L_x_244) ;  /* 0x0000046000001947 */ /* 0x000fea0003800000 */
[----:B------:R-:W-:-:S04]  /*d250*/  LOP3.LUT P1, RZ, R26, 0x7fffffff, RZ, 0xc0, !PT ;  /* 0x7fffffff1aff7812 */ /* 0x000fc8000782c0ff */
[----:B------:R-:W-:-:S13]  /*d260*/  PLOP3.LUT P0, PT, P0, P1, PT, 0x2a, 0x0 ;  /* 0x000000000000781c */ /* 0x000fda0000702572 */
[----:B------:R-:W-:Y:S05]  /*d270*/  @P0 BRA `(.L_x_245) ;  /* 0x0000040000000947 */ /* 0x000fea0003800000 */
[----:B------:R-:W-:Y:S02]  /*d280*/  ISETP.GE.AND P0, PT, R112, RZ, PT ;  /* 0x000000ff7000720c */ /* 0x000fe40003f06270 */
[----:B------:R-:W-:-:S11]  /*d290*/  ISETP.GE.AND P1, PT, R113, RZ, PT ;  /* 0x000000ff7100720c */ /* 0x000fd60003f26270 */
[----:B------:R-:W-:Y:S01]  /*d2a0*/  @P0 MOV R27, RZ ;  /* 0x000000ff001b0202 */ /* 0x000fe20000000f00 */
[----:B------:R-:W-:Y:S01]  /*d2b0*/  @!P0 FFMA R25, R25, 1.84467440737095516160e+19, RZ ;  /* 0x5f80000019198823 */ /* 0x000fe200000000ff */
[----:B------:R-:W-:Y:S01]  /*d2c0*/  @!P0 MOV R27, 0xffffffc0 ;  /* 0xffffffc0001b8802 */ /* 0x000fe20000000f00 */
[----:B------:R-:W-:-:S03]  /*d2d0*/  @!P1 FFMA R26, R26, 1.84467440737095516160e+19, RZ ;  /* 0x5f8000001a1a9823 */ /* 0x000fc600000000ff */
[----:B------:R-:W-:Y:S02]  /*d2e0*/  @!P1 IADD3 R27, R27, 0x40, RZ ;  /* 0x000000401b1b9810 */ /* 0x000fe40007ffe0ff */
.L_x_241:
[----:B------:R-:W-:Y:S01]  /*d2f0*/  LEA R113, R111, 0xc0800000, 0x17 ;  /* 0xc08000006f717811 */ /* 0x000fe200078eb8ff */
[----:B------:R-:W-:Y:S03]  /*d300*/  BSSY B3, `(.L_x_246) ;  /* 0x0000036000037945 */ /* 0x000fe60003800000 */
[----:B------:R-:W-:Y:S02]  /*d310*/  IADD3 R113, -R113, R26, RZ ;  /* 0x0000001a71717210 */ /* 0x000fe40007ffe1ff */
[----:B------:R-:W-:Y:S02]  /*d320*/  IADD3 R26, R115, -0x7f, RZ ;  /* 0xffffff81731a7810 */ /* 0x000fe40007ffe0ff */
[----:B------:R-:W0:Y:S01]  /*d330*/  MUFU.RCP R112, R113 ;  /* 0x0000007100707308 */ /* 0x000e220000001000 */
[----:B------:R-:W-:Y:S02]  /*d340*/  FADD.FTZ R114, -R113, -RZ ;  /* 0x800000ff71727221 */ /* 0x000fe40000010100 */
[----:B------:R-:W-:-:S02]  /*d350*/  IMAD R25, R26, -0x800000, R25 ;  /* 0xff8000001a197824 */ /* 0x000fc400078e0219 */
[----:B0-----:R-:W-:-:S04]  /*d360*/  FFMA R115, R112, R114, 1 ;  /* 0x3f80000070737423 */ /* 0x001fc80000000072 */
[----:B------:R-:W-:-:S04]  /*d370*/  FFMA R117, R112, R115, R112 ;  /* 0x0000007370757223 */ /* 0x000fc80000000070 */
[----:B------:R-:W-:-:S04]  /*d380*/  FFMA R112, R25, R117, RZ ;  /* 0x0000007519707223 */ /* 0x000fc800000000ff */
[----:B------:R-:W-:-:S04]  /*d390*/  FFMA R115, R114, R112, R25 ;  /* 0x0000007072737223 */ /* 0x000fc80000000019 */
[----:B------:R-:W-:Y:S01]  /*d3a0*/  FFMA R116, R117, R115, R112 ;  /* 0x0000007375747223 */ /* 0x000fe20000000070 */
[----:B------:R-:W-:-:S03]  /*d3b0*/  IADD3 R112, R26, 0x7f, -R111 ;  /* 0x0000007f1a707810 */ /* 0x000fc60007ffe86f */
[----:B------:R-:W-:Y:S01]  /*d3c0*/  FFMA R115, R114, R116, R25 ;  /* 0x0000007472737223 */ /* 0x000fe20000000019 */
[----:B------:R-:W-:-:S03]  /*d3d0*/  IADD3 R112, R112, R27, RZ ;  /* 0x0000001b70707210 */ /* 0x000fc60007ffe0ff */
[----:B------:R-:W-:-:S05]  /*d3e0*/  FFMA R25, R117, R115, R116 ;  /* 0x0000007375197223 */ /* 0x000fca0000000074 */
[----:B------:R-:W-:-:S04]  /*d3f0*/  SHF.R.U32.HI R26, RZ, 0x17, R25 ;  /* 0x00000017ff1a7819 */ /* 0x000fc80000011619 */
[----:B------:R-:W-:-:S04]  /*d400*/  LOP3.LUT R26, R26, 0xff, RZ, 0xc0, !PT ;  /* 0x000000ff1a1a7812 */ /* 0x000fc800078ec0ff */
[----:B------:R-:W-:-:S04]  /*d410*/  IADD3 R113, R26, R112, RZ ;  /* 0x000000701a717210 */ /* 0x000fc80007ffe0ff */
[----:B------:R-:W-:-:S04]  /*d420*/  IADD3 R26, R113, -0x1, RZ ;  /* 0xffffffff711a7810 */ /* 0x000fc80007ffe0ff */
[----:B------:R-:W-:-:S13]  /*d430*/  ISETP.GE.U32.AND P0, PT, R26, 0xfe, PT ;  /* 0x000000fe1a00780c */ /* 0x000fda0003f06070 */
[----:B------:R-:W-:Y:S05]  /*d440*/  @!P0 BRA `(.L_x_247) ;  /* 0x0000020000008947 */ /* 0x000fea0003800000 */
[----:B------:R-:W-:-:S13]  /*d450*/  ISETP.GT.AND P0, PT, R113, 0xfe, PT ;  /* 0x000000fe7100780c */ /* 0x000fda0003f04270 */
[----:B------:R-:W-:Y:S05]  /*d460*/  @P0 BRA `(.L_x_248) ;  /* 0x000001b000000947 */ /* 0x000fea0003800000 */
[----:B------:R-:W-:-:S13]  /*d470*/  ISETP.GE.AND P0, PT, R113, 0x1, PT ;  /* 0x000000017100780c */ /* 0x000fda0003f06270 */
[----:B------:R-:W-:Y:S05]  /*d480*/  @P0 BRA `(.L_x_249) ;  /* 0x000001d000000947 */ /* 0x000fea0003800000 */
[----:B------:R-:W-:Y:S02]  /*d490*/  ISETP.GE.AND P0, PT, R113, -0x18, PT ;  /* 0xffffffe87100780c */ /* 0x000fe40003f06270 */
[----:B------:R-:W-:-:S11]  /*d4a0*/  LOP3.LUT R25, R25, 0x80000000, RZ, 0xc0, !PT ;  /* 0x8000000019197812 */ /* 0x000fd600078ec0ff */
[----:B------:R-:W-:Y:S05]  /*d4b0*/  @!P0 BRA `(.L_x_249) ;  /* 0x000001a000008947 */ /* 0x000fea0003800000 */
[-CC-:B------:R-:W-:Y:S01]  /*d4c0*/  FFMA.RZ R26, R117, R115.reuse, R116.reuse ;  /* 0x00000073751a7223 */ /* 0x180fe2000000c074 */
[----:B------:R-:W-:Y:S01]  /*d4d0*/  IADD3 R112, R113, 0x20, RZ ;  /* 0x0000002071707810 */ /* 0x000fe20007ffe0ff */
[-CC-:B------:R-:W-:Y:S01]  /*d4e0*/  FFMA.RM R27, R117, R115.reuse, R116.reuse ;  /* 0x00000073751b7223 */ /* 0x180fe20000004074 */
[----:B------:R-:W-:Y:S02]  /*d4f0*/  ISETP.NE.AND P3, PT, R113, RZ, PT ;  /* 0x000000ff7100720c */ /* 0x000fe40003f65270 */
[----:B------:R-:W-:Y:S01]  /*d500*/  LOP3.LUT R111, R26, 0x7fffff, RZ, 0xc0, !PT ;  /* 0x007fffff1a6f7812 */ /* 0x000fe200078ec0ff */
[----:B------:R-:W-:Y:S01]  /*d510*/  FFMA.RP R26, R117, R115, R116 ;  /* 0x00000073751a7223 */ /* 0x000fe20000008074 */
[----:B------:R-:W-:Y:S02]  /*d520*/  ISETP.NE.AND P1, PT, R113, RZ, PT ;  /* 0x000000ff7100720c */ /* 0x000fe40003f25270 */
[----:B------:R-:W-:Y:S02]  /*d530*/  LOP3.LUT R111, R111, 0x800000, RZ, 0xfc, !PT ;  /* 0x008000006f6f7812 */ /* 0x000fe400078efcff */
[----:B------:R-:W-:-:S02]  /*d540*/  IADD3 R113, -R113, RZ, RZ ;  /* 0x000000ff71717210 */ /* 0x000fc40007ffe1ff */
[----:B------:R-:W-:Y:S02]  /*d550*/  SHF.L.U32 R112, R111, R112, RZ ;  /* 0x000000706f707219 */ /* 0x000fe400000006ff */
[----:B------:R-:W-:Y:S02]  /*d560*/  FSETP.NEU.FTZ.AND P0, PT, R26, R27, PT ;  /* 0x0000001b1a00720b */ /* 0x000fe40003f1d000 */
[----:B------:R-:W-:Y:S02]  /*d570*/  SEL R26, R113, RZ, P3 ;  /* 0x000000ff711a7207 */ /* 0x000fe40001800000 */
[----:B------:R-:W-:Y:S02]  /*d580*/  ISETP.NE.AND P1, PT, R112, RZ, P1 ;  /* 0x000000ff7000720c */ /* 0x000fe40000f25270 */
[----:B------:R-:W-:Y:S02]  /*d590*/  SHF.R.U32.HI R26, RZ, R26, R111 ;  /* 0x0000001aff1a7219 */ /* 0x000fe4000001166f */
[----:B------:R-:W-:-:S02]  /*d5a0*/  PLOP3.LUT P0, PT, P0, P1, PT, 0xa8, 0x0 ;  /* 0x000000000000781c */ /* 0x000fc40000703570 */
[----:B------:R-:W-:Y:S02]  /*d5b0*/  SHF.R.U32.HI R112, RZ, 0x1, R26 ;  /* 0x00000001ff707819 */ /* 0x000fe4000001161a */
[----:B------:R-:W-:-:S04]  /*d5c0*/  SEL R27, RZ, 0x1, !P0 ;  /* 0x00000001ff1b7807 */ /* 0x000fc80004000000 */
[----:B------:R-:W-:-:S04]  /*d5d0*/  LOP3.LUT R27, R27, 0x1, R112, 0xf8, !PT ;  /* 0x000000011b1b7812 */ /* 0x000fc800078ef870 */
[----:B------:R-:W-:-:S04]  /*d5e0*/  LOP3.LUT R27, R27, R26, RZ, 0xc0, !PT ;  /* 0x0000001a1b1b7212 */ /* 0x000fc800078ec0ff */
[----:B------:R-:W-:-:S04]  /*d5f0*/  IADD3 R112, R112, R27, RZ ;  /* 0x0000001b70707210 */ /* 0x000fc80007ffe0ff */
[----:B------:R-:W-:Y:S01]  /*d600*/  LOP3.LUT R25, R112, R25, RZ, 0xfc, !PT ;  /* 0x0000001970197212 */ /* 0x000fe200078efcff */
[----:B------:R-:W-:Y:S05]  /*d610*/  BRA `(.L_x_249) ;  /* 0x0000004000007947 */ /* 0x000fea0003800000 */
.L_x_248:
[----:B------:R-:W-:-:S04]  /*d620*/  LOP3.LUT R25, R25, 0x80000000, RZ, 0xc0, !PT ;  /* 0x8000000019197812 */ /* 0x000fc800078ec0ff */
[----:B------:R-:W-:Y:S01]  /*d630*/  LOP3.LUT R25, R25, 0x7f800000, RZ, 0xfc, !PT ;  /* 0x7f80000019197812 */ /* 0x000fe200078efcff */
[----:B------:R-:W-:Y:S05]  /*d640*/  BRA `(.L_x_249) ;  /* 0x0000001000007947 */ /* 0x000fea0003800000 */
.L_x_247:
[----:B------:R-:W-:Y:S02]  /*d650*/  LEA R25, R112, R25, 0x17 ;  /* 0x0000001970197211 */ /* 0x000fe400078eb8ff */
.L_x_249:
[----:B------:R-:W-:Y:S05]  /*d660*/  BSYNC B3 ;  /* 0x0000000000037941 */ /* 0x000fea0003800000 */
.L_x_246:
[----:B------:R-:W-:Y:S05]  /*d670*/  BRA `(.L_x_250) ;  /* 0x0000008000007947 */ /* 0x000fea0003800000 */
.L_x_245:
[----:B------:R-:W-:-:S04]  /*d680*/  LOP3.LUT R25, R26, 0x80000000, R25, 0x48, !PT ;  /* 0x800000001a197812 */ /* 0x000fc800078e4819 */
[----:B------:R-:W-:Y:S01]  /*d690*/  LOP3.LUT R25, R25, 0x7f800000, RZ, 0xfc, !PT ;  /* 0x7f80000019197812 */ /* 0x000fe200078efcff */
[----:B------:R-:W-:Y:S05]  /*d6a0*/  BRA `(.L_x_250) ;  /* 0x0000005000007947 */ /* 0x000fea0003800000 */
.L_x_244:
[----:B------:R-:W-:Y:S01]  /*d6b0*/  LOP3.LUT R25, R26, 0x80000000, R25, 0x48, !PT ;  /* 0x800000001a197812 */ /* 0x000fe200078e4819 */
[----:B------:R-:W-:Y:S05]  /*d6c0*/  BRA `(.L_x_250) ;  /* 0x0000003000007947 */ /* 0x000fea0003800000 */
.L_x_243:
[----:B------:R-:W0:Y:S01]  /*d6d0*/  MUFU.RSQ R25, -QNAN ;  /* 0xffc0000000197908 */ /* 0x000e220000001400 */
[----:B------:R-:W-:Y:S05]  /*d6e0*/  BRA `(.L_x_250) ;  /* 0x0000001000007947 */ /* 0x000fea0003800000 */
.L_x_242:
[----:B------:R-:W-:Y:S02]  /*d6f0*/  FADD.FTZ R25, R25, R26 ;  /* 0x0000001a19197221 */ /* 0x000fe40000010000 */
.L_x_250:
[----:B------:R-:W-:Y:S05]  /*d700*/  BSYNC B2 ;  /* 0x0000000000027941 */ /* 0x000fea0003800000 */
.L_x_240:
[----:B------:R-:W-:Y:S02]  /*d710*/  MOV R26, R109 ;  /* 0x0000006d001a7202 */ /* 0x000fe40000000f00 */
[----:B------:R-:W-:-:S04]  /*d720*/  MOV R27, 0x0 ;  /* 0x00000000001b7802 */ /* 0x000fc80000000f00 */
[----:B------:R-:W-:Y:S05]  /*d730*/  RET.REL.NODEC R26 `(my_create_soft_contacts_cuda_kernel_backward) ;  /* 0xffff28c01a007950 */ /* 0x000fea0003c3ffff */
.L_x_251:
[----:B------:R-:W-:-:S00]  /*d740*/  BRA `(.L_x_251) ;  /* 0xfffffff000007947 */ /* 0x000fc0000383ffff */
[----:B------:R-:W-:-:S00]  /*d750*/  NOP ;  /* 0x0000000000007918 */ /* 0x000fc00000000000 */
        /* <DEDUP_REMOVED lines=10> */
.L_x_1194:


//--------------------- .text.my_create_soft_contacts_cuda_kernel_forward --------------------------
	.section	.text.my_create_soft_contacts_cuda_kernel_forward,"ax",@progbits
	.sectioninfo	@"SHI_REGISTERS=88"
	.align	128
        .global         my_create_soft_contacts_cuda_kernel_forward
        .type           my_create_soft_contacts_cuda_kernel_forward,@function
        .size           my_create_soft_contacts_cuda_kernel_forward,(.L_x_1198 - my_create_soft_contacts_cuda_kernel_forward)
        .other          my_create_soft_contacts_cuda_kernel_forward,@"STO_CUDA_ENTRY STV_DEFAULT"
my_create_soft_contacts_cuda_kernel_forward:
.text.my_create_soft_contacts_cuda_kernel_forward:
        /* <DEDUP_REMOVED lines=9> */
[----:B------:R-:W-:Y:S01]  /*0090*/  ULDC UR6, c[0x0][0x0] ;  /* 0x0000000000067ab9 */ /* 0x000fe20000000800 */
[----:B------:R-:W-:Y:S01]  /*00a0*/  BSSY B0, `(.L_x_252) ;  /* 0x00006b9000007945 */ /* 0x000fe20003800000 */
[----:B------:R-:W-:Y:S01]  /*00b0*/  ULDC UR7, c[0x0][0xc] ;  /* 0x0000030000077ab9 */ /* 0x000fe20000000800 */
[----:B------:R-:W-:Y:S01]  /*00c0*/  MOV R34, R20 ;  /* 0x0000001400227202 */ /* 0x000fe20000000f00 */
[----:B------:R-:W-:Y:S02]  /*00d0*/  UIMAD.WIDE.U32 UR6, UR6, UR7, URZ ;  /* 0x00000007060672a5 */ /* 0x000fe4000f8e003f */
        /* <DEDUP_REMOVED lines=11> */
[----:B------:R-:W-:Y:S02]  /*0190*/  UMOV UR4, URZ ;  /* 0x0000003f00047c82 */ /* 0x000fe40008000000 */
[----:B------:R-:W-:Y:S02]  /*01a0*/  ULDC UR5, c[0x0][0x164] ;  /* 0x0000590000057ab9 */ /* 0x000fe40000000800 */
[----:B------:R-:W-:Y:S02]  /*01b0*/  USHF.R.S32.HI UR8, URZ, 0x1f, UR8 ;  /* 0x0000001f3f087899 */ /* 0x000fe40008011408 */
        /* <DEDUP_REMOVED lines=11> */
[----:B------:R-:W-:Y:S02]  /*0270*/  UIADD3 UR19, UR7, UR4, URZ ;  /* 0x0000000407137290 */ /* 0x000fe4000fffe03f */
[----:B------:R-:W-:-:S02]  /*0280*/  ULDC.64 UR20, c[0x0][0x118] ;  /* 0x0000460000147ab9 */ /* 0x000fc40000000a00 */
.L_x_395:
[----:B------:R-:W-:Y:S01]  /*0290*/  LOP3.LUT R0, R21, UR5, RZ, 0xfc, !PT ;  /* 0x0000000515007c12 */ /* 0x000fe2000f8efcff */
[----:B------:R-:W-:Y:S01]  /*02a0*/  YIELD ;  /* 0x0000000000007946 */ /* 0x000fe20003800000 */
[----:B------:R-:W-:Y:S02]  /*02b0*/  BSSY B1, `(.L_x_253) ;  /* 0x000001c000017945 */ /* 0x000fe40003800000 */
[----:B------:R-:W-:-:S13]  /*02c0*/  ISETP.NE.U32.AND P0, PT, R0, RZ, PT ;  /* 0x000000ff0000720c */ /* 0x000fda0003f05070 */
[----:B01----:R-:W-:Y:S05]  /*02d0*/  @!P0 BRA `(.L_x_254) ;  /* 0x0000005000008947 */ /* 0x003fea0003800000 */
[----:B------:R-:W-:Y:S02]  /*02e0*/  MOV R6, 0x300 ;  /* 0x0000030000067802 */ /* 0x000fe40000000f00 */
[----:B------:R-:W-:Y:S05]  /*02f0*/  CALL.REL.NOINC `($__internal_4_$__cuda_sm20_div_u64) ;  /* 0x0000695000007944 */ /* 0x000fea0003c00000 */
[----:B------:R-:W-:-:S05]  /*0300*/  IADD3 R39, -R38, RZ, RZ ;  /* 0x000000ff26277210 */ /* 0x000fca0007ffe1ff */
[----:B------:R-:W-:Y:S01]  /*0310*/  IMAD R39, R39, c[0x0][0x164], R34 ;  /* 0x0000590027277a24 */ /* 0x000fe200078e0222 */
[----:B------:R-:W-:Y:S05]  /*0320*/  BRA `(.L_x_255) ;  /* 0x0000014000007947 */ /* 0x000fea0003800000 */
.L_x_254:
        /* <DEDUP_REMOVED lines=20> */
.L_x_255:
[----:B------:R-:W-:Y:S05]  /*0470*/  BSYNC B1 ;  /* 0x0000000000017941 */ /* 0x000fea0003800000 */
.L_x_253:
[----:B------:R-:W-:Y:S02]  /*0480*/  SHF.R.S32.HI R22, RZ, 0x1f, R38 ;  /* 0x0000001fff167819 */ /* 0x000fe40000011426 */
[----:B------:R-:W-:-:S03]  /*0490*/  MOV R3, c[0x0][0x210] ;  /* 0x0000840000037a02 */ /* 0x000fc60000000f00 */
[----:B------:R-:W-:Y:S02]  /*04a0*/  IMAD R5, R22, c[0x0][0x210], RZ ;  /* 0x0000840016057a24 */ /* 0x000fe400078e02ff */
[----:B------:R-:W-:-:S04]  /*04b0*/  IMAD.WIDE.U32 R2, R38, R3, c[0x0][0x1f0] ;  /* 0x00007c0026027625 */ /* 0x000fc800078e0003 */
[----:B------:R-:W-:-:S05]  /*04c0*/  IMAD R5, R38, UR8, R5 ;  /* 0x0000000826057c24 */ /* 0x000fca000f8e0205 */
[----:B------:R-:W-:-:S05]  /*04d0*/  IADD3 R3, R3, R5, RZ ;  /* 0x0000000503037210 */ /* 0x000fca0007ffe0ff */
[----:B------:R-:W2:Y:S02]  /*04e0*/  LDG.E R2, [R2.64] ;  /* 0x0000001402027981 */ /* 0x000ea4000c1e1900 */
[----:B--2---:R-:W-:-:S04]  /*04f0*/  LOP3.LUT R0, R2, 0x1, RZ, 0xc0, !PT ;  /* 0x0000000102007812 */ /* 0x004fc800078ec0ff */
[----:B------:R-:W-:-:S13]  /*0500*/  ISETP.NE.U32.AND P0, PT, R0, 0x1, PT ;  /* 0x000000010000780c */ /* 0x000fda0003f05070 */
[----:B------:R-:W-:Y:S05]  /*0510*/  @P0 EXIT ;  /* 0x000000000000094d */ /* 0x000fea0003800000 */
[----:B------:R-:W-:Y:S02]  /*0520*/  SHF.R.S32.HI R5, RZ, 0x1f, R39 ;  /* 0x0000001fff057819 */ /* 0x000fe40000011427 */
[----:B------:R-:W-:-:S03]  /*0530*/  MOV R2, c[0x0][0x2b8] ;  /* 0x0000ae0000027a02 */ /* 0x000fc60000000f00 */
[----:B------:R-:W-:Y:S02]  /*0540*/  IMAD R0, R5, c[0x0][0x2b8], RZ ;  /* 0x0000ae0005007a24 */ /* 0x000fe400078e02ff */
[----:B------:R-:W-:-:S04]  /*0550*/  IMAD.WIDE.U32 R2, R39, R2, c[0x0][0x298] ;  /* 0x0000a60027027625 */ /* 0x000fc800078e0002 */
[----:B------:R-:W-:-:S05]  /*0560*/  IMAD R7, R39, UR9, R0 ;  /* 0x0000000927077c24 */ /* 0x000fca000f8e0200 */
[----:B------:R-:W-:-:S06]  /*0570*/  IADD3 R3, R3, R7, RZ ;  /* 0x0000000703037210 */ /* 0x000fcc0007ffe0ff */
[----:B------:R0:W2:Y:S01]  /*0580*/  LDG.E R3, [R2.64] ;  /* 0x0000001402037981 */ /* 0x0000a2000c1e1900 */
[----:B------:R-:W-:Y:S01]  /*0590*/  MOV R8, c[0x0][0x280] ;  /* 0x0000a00000087a02 */ /* 0x000fe20000000f00 */
[----:B------:R-:W-:Y:S01]  /*05a0*/  IMAD R4, R5, c[0x0][0x280], RZ ;  /* 0x0000a00005047a24 */ /* 0x000fe200078e02ff */
[----:B------:R-:W-:Y:S02]  /*05b0*/  MOV R52, RZ ;  /* 0x000000ff00347202 */ /* 0x000fe40000000f00 */
[----:B------:R-:W-:Y:S01]  /*05c0*/  MOV R16, RZ ;  /* 0x000000ff00107202 */ /* 0x000fe20000000f00 */
[----:B------:R-:W-:-:S04]  /*05d0*/  IMAD.WIDE.U32 R8, R39, R8, c[0x0][0x260] ;  /* 0x0000980027087625 */ /* 0x000fc800078e0008 */
[----:B------:R-:W-:-:S05]  /*05e0*/  IMAD R13, R39, UR12, R4 ;  /* 0x0000000c270d7c24 */ /* 0x000fca000f8e0204 */
[----:B------:R-:W-:Y:S02]  /*05f0*/  IADD3 R9, R9, R13, RZ ;  /* 0x0000000d09097210 */ /* 0x000fe40007ffe0ff */
[----:B------:R-:W-:-:S03]  /*0600*/  MOV R18, RZ ;  /* 0x000000ff00127202 */ /* 0x000fc60000000f00 */
[----:B------:R1:W3:Y:S04]  /*0610*/  LDG.E R41, [R8.64+0x4] ;  /* 0x0000041408297981 */ /* 0x0002e8000c1e1900 */
[----:B------:R1:W4:Y:S04]  /*0620*/  LDG.E R42, [R8.64] ;  /* 0x00000014082a7981 */ /* 0x000328000c1e1900 */
[----:B------:R1:W3:Y:S04]  /*0630*/  LDG.E R43, [R8.64+0x8] ;  /* 0x00000814082b7981 */ /* 0x0002e8000c1e1900 */
[----:B------:R1:W3:Y:S01]  /*0640*/  LDG.E R44, [R8.64+0x18] ;  /* 0x00001814082c7981 */ /* 0x0002e2000c1e1900 */
[----:B------:R-:W-:-:S03]  /*0650*/  CS2R R12, SRZ ;  /* 0x00000000000c7805 */ /* 0x000fc6000001ff00 */
[----:B------:R1:W3:Y:S01]  /*0660*/  LDG.E R45, [R8.64+0x10] ;  /* 0x00001014082d7981 */ /* 0x0002e2000c1e1900 */
[----:B------:R-:W-:-:S03]  /*0670*/  MOV R10, c[0x0][0x2f0] ;  /* 0x0000bc00000a7a02 */ /* 0x000fc60000000f00 */
[----:B------:R1:W3:Y:S01]  /*0680*/  LDG.E R46, [R8.64+0xc] ;  /* 0x00000c14082e7981 */ /* 0x0002e2000c1e1900 */
[----:B0-----:R-:W-:Y:S01]  /*0690*/  SHF.R.S32.HI R2, RZ, 0x1f, R10 ;  /* 0x0000001fff027819 */ /* 0x001fe2000001140a */
[----:B------:R-:W-:Y:S02]  /*06a0*/  IMAD R4, R5, c[0x0][0x2f0], RZ ;  /* 0x0000bc0005047a24 */ /* 0x000fe400078e02ff */
[----:B------:R1:W3:Y:S01]  /*06b0*/  LDG.E R47, [R8.64+0x14] ;  /* 0x00001414082f7981 */ /* 0x0002e2000c1e1900 */
[----:B------:R-:W-:Y:S01]  /*06c0*/  MOV R14, RZ ;  /* 0x000000ff000e7202 */ /* 0x000fe20000000f00 */
[----:B------:R-:W-:Y:S01]  /*06d0*/  IMAD R19, R2, R39, R4 ;  /* 0x0000002702137224 */ /* 0x000fe200078e0204 */
[----:B--2---:R-:W-:-:S13]  /*06e0*/  ISETP.GE.AND P0, PT, R3, RZ, PT ;  /* 0x000000ff0300720c */ /* 0x004fda0003f06270 */
[----:B------:R-:W-:Y:S02]  /*06f0*/  @P0 SHF.R.S32.HI R0, RZ, 0x1f, R3 ;  /* 0x0000001fff000819 */ /* 0x000fe40000011403 */
[----:B------:R-:W-:-:S03]  /*0700*/  @P0 MOV R6, c[0x0][0x248] ;  /* 0x0000920000060a02 */ /* 0x000fc60000000f00 */
[----:B------:R-:W-:Y:S02]  /*0710*/  @P0 IMAD R0, R0, c[0x0][0x248], RZ ;  /* 0x0000920000000a24 */ /* 0x000fe400078e02ff */
[----:B------:R-:W-:-:S04]  /*0720*/  @P0 IMAD.WIDE.U32 R6, R3, R6, c[0x0][0x228] ;  /* 0x00008a0003060625 */ /* 0x000fc800078e0006 */
[----:B------:R-:W-:Y:S01]  /*0730*/  @P0 IMAD R11, R3, UR13, R0 ;  /* 0x0000000d030b0c24 */ /* 0x000fe2000f8e0200 */
[----:B------:R-:W-:-:S04]  /*0740*/  MOV R0, 0x3f800000 ;  /* 0x3f80000000007802 */ /* 0x000fc80000000f00 */
[----:B------:R-:W-:-:S05]  /*0750*/  @P0 IADD3 R7, R7, R11, RZ ;  /* 0x0000000b07070210 */ /* 0x000fca0007ffe0ff */
[----:B------:R0:W3:Y:S04]  /*0760*/  @P0 LDG.E R52, [R6.64+0x10] ;  /* 0x0000101406340981 */ /* 0x0000e8000c1e1900 */
[----:B------:R0:W4:Y:S04]  /*0770*/  @P0 LDG.E R16, [R6.64+0xc] ;  /* 0x00000c1406100981 */ /* 0x000128000c1e1900 */
[----:B------:R0:W2:Y:S04]  /*0780*/  @P0 LDG.E R18, [R6.64+0x14] ;  /* 0x0000141406120981 */ /* 0x0000a8000c1e1900 */
[----:B------:R0:W2:Y:S01]  /*0790*/  @P0 LDG.E R0, [R6.64+0x18] ;  /* 0x0000181406000981 */ /* 0x0000a2000c1e1900 */
[----:B------:R-:W-:Y:S01]  /*07a0*/  IMAD R3, R22, c[0x0][0x1a0], RZ ;  /* 0x0000680016037a24 */ /* 0x000fe200078e02ff */
[----:B------:R-:W-:-:S02]  /*07b0*/  MOV R11, c[0x0][0x1a0] ;  /* 0x00006800000b7a02 */ /* 0x000fc40000000f00 */
[----:B------:R0:W2:Y:S01]  /*07c0*/  @P0 LDG.E R13, [R6.64+0x4] ;  /* 0x00000414060d0981 */ /* 0x0000a2000c1e1900 */
[C---:B------:R-:W-:Y:S02]  /*07d0*/  IMAD R15, R38.reuse, UR10, R3 ;  /* 0x0000000a260f7c24 */ /* 0x040fe4000f8e0203 */
[----:B------:R-:W-:Y:S01]  /*07e0*/  IMAD.WIDE.U32 R2, R38, R11, c[0x0][0x180] ;  /* 0x0000600026027625 */ /* 0x000fe200078e000b */
[----:B------:R0:W2:Y:S04]  /*07f0*/  @P0 LDG.E R12, [R6.64] ;  /* 0x00000014060c0981 */ /* 0x0000a8000c1e1900 */
[----:B------:R0:W2:Y:S01]  /*0800*/  @P0 LDG.E R14, [R6.64+0x8] ;  /* 0x00000814060e0981 */ /* 0x0000a2000c1e1900 */
[----:B------:R-:W-:-:S05]  /*0810*/  IADD3 R3, R3, R15, RZ ;  /* 0x0000000f03037210 */ /* 0x000fca0007ffe0ff */
[----:B------:R0:W2:Y:S04]  /*0820*/  LDG.E R23, [R2.64+0x4] ;  /* 0x0000041402177981 */ /* 0x0000a8000c1e1900 */
[----:B------:R0:W2:Y:S04]  /*0830*/  LDG.E R24, [R2.64] ;  /* 0x0000001402187981 */ /* 0x0000a8000c1e1900 */
[----:B------:R0:W2:Y:S01]  /*0840*/  LDG.E R26, [R2.64+0x8] ;  /* 0x00000814021a7981 */ /* 0x0000a2000c1e1900 */
[----:B------:R-:W-:-:S05]  /*0850*/  IMAD.WIDE.U32 R10, R39, R10, c[0x0][0x2d0] ;  /* 0x0000b400270a7625 */ /* 0x000fca00078e000a */
[----:B------:R-:W-:-:S05]  /*0860*/  IADD3 R11, R11, R19, RZ ;  /* 0x000000130b0b7210 */ /* 0x000fca0007ffe0ff */
[----:B------:R0:W2:Y:S01]  /*0870*/  LDG.E R19, [R10.64] ;  /* 0x000000140a137981 */ /* 0x0000a2000c1e1900 */
[----:B------:R-:W-:Y:S01]  /*0880*/  MOV R20, c[0x0][0x3d0] ;  /* 0x0000f40000147a02 */ /* 0x000fe20000000f00 */
[----:B-1----:R-:W-:Y:S02]  /*0890*/  IMAD R9, R22, c[0x0][0x1d8], RZ ;  /* 0x0000760016097a24 */ /* 0x002fe400078e02ff */
[----:B------:R-:W-:Y:S01]  /*08a0*/  IMAD R8, R5, c[0x0][0x3d0], RZ ;  /* 0x0000f40005087a24 */ /* 0x000fe200078e02ff */
[----:B------:R-:W-:Y:S01]  /*08b0*/  SHF.R.S32.HI R4, RZ, 0x1f, R20 ;  /* 0x0000001fff047819 */ /* 0x000fe20000011414 */
[----:B------:R-:W-:Y:S01]  /*08c0*/  IMAD R15, R38, UR11, R9 ;  /* 0x0000000b260f7c24 */ /* 0x000fe2000f8e0209 */
[----:B0-----:R-:W-:-:S03]  /*08d0*/  MOV R7, c[0x0][0x1d8] ;  /* 0x0000760000077a02 */ /* 0x001fc60000000f00 */
[----:B------:R-:W-:Y:S02]  /*08e0*/  IMAD R11, R4, R39, R8 ;  /* 0x00000027040b7224 */ /* 0x000fe400078e0208 */
[----:B------:R-:W-:-:S05]  /*08f0*/  IMAD.WIDE.U32 R8, R39, R20, c[0x0][0x3b0] ;  /* 0x0000ec0027087625 */ /* 0x000fca00078e0014 */
[----:B------:R-:W-:Y:S01]  /*0900*/  IADD3 R3, R9, R11, RZ ;  /* 0x0000000b09037210 */ /* 0x000fe20007ffe0ff */
[----:B------:R-:W-:Y:S01]  /*0910*/  IMAD.WIDE.U32 R6, R38, R7, c[0x0][0x1b8] ;  /* 0x00006e0026067625 */ /* 0x000fe200078e0007 */
[----:B------:R-:W-:-:S04]  /*0920*/  MOV R2, R8 ;  /* 0x0000000800027202 */ /* 0x000fc80000000f00 */
[----:B------:R-:W-:Y:S01]  /*0930*/  IADD3 R7, R7, R15, RZ ;  /* 0x0000000f07077210 */ /* 0x000fe20007ffe0ff */
[----:B------:R0:W5:Y:S04]  /*0940*/  LDG.E R49, [R2.64] ;  /* 0x0000001402317981 */ /* 0x000168000c1e1900 */
[----:B------:R1:W5:Y:S04]  /*0950*/  LDG.E R4, [R6.64] ;  /* 0x0000001406047981 */ /* 0x000368000c1e1900 */
[----:B------:R0:W5:Y:S04]  /*0960*/  LDG.E R51, [R2.64+0x4] ;  /* 0x0000041402337981 */ /* 0x000168000c1e1900 */
[----:B------:R0:W5:Y:S01]  /*0970*/  LDG.E R56, [R2.64+0x8] ;  /* 0x0000081402387981 */ /* 0x000162000c1e1900 */
[----:B------:R-:W-:Y:S01]  /*0980*/  BSSY B1, `(.L_x_256) ;  /* 0x0000599000017945 */ /* 0x000fe20003800000 */
[----:B---3--:R-:W-:-:S04]  /*0990*/  FMUL R9, R41, R52 ;  /* 0x0000003429097220 */ /* 0x008fc80000400000 */
[----:B----4-:R-:W-:-:S04]  /*09a0*/  FFMA R8, R42, R16, R9 ;  /* 0x000000102a087223 */ /* 0x010fc80000000009 */
[-C--:B--2---:R-:W-:Y:S01]  /*09b0*/  FFMA R8, R43, R18.reuse, R8 ;  /* 0x000000122b087223 */ /* 0x084fe20000000008 */
[----:B------:R-:W-:Y:S01]  /*09c0*/  FMUL R10, R41, R18 ;  /* 0x00000012290a7220 */ /* 0x000fe20000400000 */
[----:B------:R-:W-:Y:S02]  /*09d0*/  FADD R9, R0, R0 ;  /* 0x0000000000097221 */ /* 0x000fe40000000000 */
[----:B-1----:R-:W-:Y:S01]  /*09e0*/  FADD R7, R8, R8 ;  /* 0x0000000808077221 */ /* 0x002fe20000000000 */
[----:B------:R-:W-:Y:S01]  /*09f0*/  FMUL R11, R43, R16 ;  /* 0x000000102b0b7220 */ /* 0x000fe20000400000 */
[----:B------:R-:W-:Y:S01]  /*0a00*/  FFMA R6, R9, R0, -1 ;  /* 0xbf80000009067423 */ /* 0x000fe20000000000 */
[----:B------:R-:W-:Y:S01]  /*0a10*/  FFMA R9, R43, R52, -R10 ;  /* 0x000000342b097223 */ /* 0x000fe2000000080a */
[----:B0-----:R-:W-:Y:S01]  /*0a20*/  FMUL R3, R7, R16 ;  /* 0x0000001007037220 */ /* 0x001fe20000400000 */
[----:B------:R-:W-:Y:S02]  /*0a30*/  FFMA R11, R42, R18, -R11 ;  /* 0x000000122a0b7223 */ /* 0x000fe4000000080b */
[----:B------:R-:W-:Y:S01]  /*0a40*/  FMUL R2, R9, R0 ;  /* 0x0000000009027220 */ /* 0x000fe20000400000 */
[----:B------:R-:W-:Y:S01]  /*0a50*/  FFMA R3, R6, R42, R3 ;  /* 0x0000002a06037223 */ /* 0x000fe20000000003 */
[----:B------:R-:W-:Y:S01]  /*0a60*/  FMUL R8, R11, R0 ;  /* 0x000000000b087220 */ /* 0x000fe20000400000 */
[----:B------:R-:W-:-:S02]  /*0a70*/  FMUL R11, R7, R52 ;  /* 0x00000034070b7220 */ /* 0x000fc40000400000 */
[----:B------:R-:W-:Y:S01]  /*0a80*/  FFMA R3, R2, 2, R3 ;  /* 0x4000000002037823 */ /* 0x000fe20000000003 */
[----:B------:R-:W-:Y:S01]  /*0a90*/  FMUL R2, R44, R52 ;  /* 0x000000342c027220 */ /* 0x000fe20000400000 */
[----:B------:R-:W-:Y:S01]  /*0aa0*/  FMUL R10, R7, R18 ;  /* 0x00000012070a7220 */ /* 0x000fe20000400000 */
[----:B------:R-:W-:Y:S01]  /*0ab0*/  FMUL R20, R42, R52 ;  /* 0x000000342a147220 */ /* 0x000fe20000400000 */
[----:B------:R-:W-:Y:S01]  /*0ac0*/  FFMA R11, R6, R41, R11 ;  /* 0x00000029060b7223 */ /* 0x000fe2000000000b */
[C---:B------:R-:W-:Y:S01]  /*0ad0*/  FMUL R7, R44.reuse, R16 ;  /* 0x000000102c077220 */ /* 0x040fe20000400000 */
[----:B------:R-:W-:Y:S01]  /*0ae0*/  FFMA R9, R45, R0, R2 ;  /* 0x000000002d097223 */ /* 0x000fe20000000002 */
[----:B------:R-:W-:Y:S01]  /*0af0*/  FMUL R2, R44, R18 ;  /* 0x000000122c027220 */ /* 0x000fe20000400000 */
[----:B------:R-:W-:Y:S01]  /*0b00*/  FFMA R15, R41, R16, -R20 ;  /* 0x00000010290f7223 */ /* 0x000fe20000000814 */
[----:B------:R-:W-:Y:S01]  /*0b10*/  FFMA R8, R8, 2, R11 ;  /* 0x4000000008087823 */ /* 0x000fe2000000000b */
[C---:B------:R-:W-:Y:S01]  /*0b20*/  FFMA R7, R46.reuse, R0, R7 ;  /* 0x000000002e077223 */ /* 0x040fe20000000007 */
[C---:B------:R-:W-:Y:S01]  /*0b30*/  FFMA R9, R46.reuse, R18, R9 ;  /* 0x000000122e097223 */ /* 0x040fe20000000009 */
[----:B------:R-:W-:Y:S01]  /*0b40*/  FMUL R11, R46, R16 ;  /* 0x000000102e0b7220 */ /* 0x000fe20000400000 */
[-C--:B------:R-:W-:Y:S01]  /*0b50*/  FFMA R2, R47, R0.reuse, R2 ;  /* 0x000000002f027223 */ /* 0x080fe20000000002 */
[----:B------:R-:W-:Y:S01]  /*0b60*/  FFMA R10, R6, R43, R10 ;  /* 0x0000002b060a7223 */ /* 0x000fe2000000000a */
[----:B------:R-:W-:Y:S01]  /*0b70*/  FMUL R15, R15, R0 ;  /* 0x000000000f0f7220 */ /* 0x000fe20000400000 */
[----:B------:R-:W-:Y:S01]  /*0b80*/  FADD R13, R8, R13 ;  /* 0x0000000d080d7221 */ /* 0x000fe20000000000 */
[C---:B------:R-:W-:Y:S01]  /*0b90*/  FFMA R7, R47.reuse, R52, R7 ;  /* 0x000000342f077223 */ /* 0x040fe20000000007 */
[----:B------:R-:W-:Y:S01]  /*0ba0*/  FFMA R48, R47, -R16, R9 ;  /* 0x800000102f307223 */ /* 0x000fe20000000009 */
[----:B------:R-:W-:Y:S01]  /*0bb0*/  FFMA R11, R44, R0, -R11 ;  /* 0x000000002c0b7223 */ /* 0x000fe2000000080b */
[----:B------:R-:W-:Y:S01]  /*0bc0*/  FFMA R9, R45, R16, R2 ;  /* 0x000000102d097223 */ /* 0x000fe20000000002 */
[----:B------:R-:W-:Y:S01]  /*0bd0*/  FFMA R15, R15, 2, R10 ;  /* 0x400000000f0f7823 */ /* 0x000fe2000000000a */
[----:B------:R-:W-:Y:S01]  /*0be0*/  FADD R3, R3, R12 ;  /* 0x0000000c03037221 */ /* 0x000fe20000000000 */
[----:B------:R-:W-:Y:S01]  /*0bf0*/  FFMA R50, R45, -R18, R7 ;  /* 0x800000122d327223 */ /* 0x000fe20000000007 */
[----:B------:R-:W-:Y:S01]  /*0c00*/  FMUL R2, R13, R48 ;  /* 0x000000300d027220 */ /* 0x000fe20000400000 */
[-C--:B------:R-:W-:Y:S01]  /*0c10*/  FFMA R0, R45, -R52.reuse, R11 ;  /* 0x800000342d007223 */ /* 0x080fe2000000000b */
[----:B------:R-:W-:Y:S01]  /*0c20*/  FADD R15, R15, R14 ;  /* 0x0000000e0f0f7221 */ /* 0x000fe20000000000 */
[----:B------:R-:W-:Y:S01]  /*0c30*/  FFMA R52, R46, -R52, R9 ;  /* 0x800000342e347223 */ /* 0x000fe20000000009 */
[----:B------:R-:W-:Y:S01]  /*0c40*/  FFMA R2, R3, -R50, -R2 ;  /* 0x8000003203027223 */ /* 0x000fe20000000802 */
[----:B------:R-:W-:-:S03]  /*0c50*/  FFMA R53, R47, -R18, R0 ;  /* 0x800000122f357223 */ /* 0x000fc60000000000 */
[----:B------:R-:W-:Y:S01]  /*0c60*/  FFMA R2, -R15, R52, R2 ;  /* 0x000000340f027223 */ /* 0x000fe20000000102 */
[----:B------:R-:W-:Y:S01]  /*0c70*/  FMUL R9, R23, R48 ;  /* 0x0000003017097220 */ /* 0x000fe20000400000 */
[----:B------:R-:W-:Y:S02]  /*0c80*/  FADD R54, R53, R53 ;  /* 0x0000003535367221 */ /* 0x000fe40000000000 */
[----:B------:R-:W-:Y:S01]  /*0c90*/  FADD R7, R2, R2 ;  /* 0x0000000202077221 */ /* 0x000fe20000000000 */
[----:B------:R-:W-:Y:S01]  /*0ca0*/  FMUL R2, R13, R50 ;  /* 0x000000320d027220 */ /* 0x000fe20000400000 */
[----:B------:R-:W-:Y:S01]  /*0cb0*/  FMUL R6, R3, R52 ;  /* 0x0000003403067220 */ /* 0x000fe20000400000 */
[----:B------:R-:W-:Y:S01]  /*0cc0*/  FFMA R11, R24, -R50, -R9 ;  /* 0x80000032180b7223 */ /* 0x000fe20000000809 */
[----:B------:R-:W-:Y:S01]  /*0cd0*/  FFMA R54, R53, R54, -1 ;  /* 0xbf80000035367423 */ /* 0x000fe20000000036 */
[-C--:B------:R-:W-:Y:S01]  /*0ce0*/  FMUL R9, R50, R7.reuse ;  /* 0x0000000732097220 */ /* 0x080fe20000400000 */
[----:B------:R-:W-:Y:S01]  /*0cf0*/  FFMA R8, R3, R48, -R2 ;  /* 0x0000003003087223 */ /* 0x000fe20000000802 */
[----:B------:R-:W-:Y:S01]  /*0d00*/  FMUL R2, R48, R7 ;  /* 0x0000000730027220 */ /* 0x000fe20000400000 */
[C---:B------:R-:W-:Y:S01]  /*0d10*/  FFMA R6, R15.reuse, R50, -R6 ;  /* 0x000000320f067223 */ /* 0x040fe20000000806 */
[----:B------:R-:W-:Y:S01]  /*0d20*/  FMUL R0, R15, R48 ;  /* 0x000000300f007220 */ /* 0x000fe20000400000 */
[----:B------:R-:W-:Y:S01]  /*0d30*/  FFMA R11, -R26, R52, R11 ;  /* 0x000000341a0b7223 */ /* 0x000fe2000000010b */
[-C--:B------:R-:W-:Y:S01]  /*0d40*/  FFMA R9, R3, R54.reuse, -R9 ;  /* 0x0000003603097223 */ /* 0x080fe20000000809 */
[----:B------:R-:W-:Y:S01]  /*0d50*/  FFMA R2, R13, R54, -R2 ;  /* 0x000000360d027223 */ /* 0x000fe20000000802 */
[----:B------:R-:W-:Y:S01]  /*0d60*/  FMUL R3, R53, R6 ;  /* 0x0000000635037220 */ /* 0x000fe20000400000 */
[----:B------:R-:W-:Y:S01]  /*0d70*/  FFMA R0, R13, R52, -R0 ;  /* 0x000000340d007223 */ /* 0x000fe20000000800 */
[----:B------:R-:W-:-:S02]  /*0d80*/  FADD R11, R11, R11 ;  /* 0x0000000b0b0b7221 */ /* 0x000fc40000000000 */
[----:B------:R-:W-:Y:S01]  /*0d90*/  FFMA R2, R3, 2, R2 ;  /* 0x4000000003027823 */ /* 0x000fe20000000002 */
[----:B------:R-:W-:Y:S01]  /*0da0*/  FMUL R0, R53, R0 ;  /* 0x0000000035007220 */ /* 0x000fe20000400000 */
[-C--:B------:R-:W-:Y:S01]  /*0db0*/  FMUL R3, R50, R11.reuse ;  /* 0x0000000b32037220 */ /* 0x080fe20000400000 */
[----:B------:R-:W-:Y:S02]  /*0dc0*/  FMUL R13, R23, R50 ;  /* 0x00000032170d7220 */ /* 0x000fe40000400000 */
[----:B------:R-:W-:Y:S01]  /*0dd0*/  FFMA R0, R0, 2, R9 ;  /* 0x4000000000007823 */ /* 0x000fe20000000009 */
[----:B------:R-:W-:Y:S01]  /*0de0*/  FFMA R6, R24, R54, -R3 ;  /* 0x0000003618067223 */ /* 0x000fe20000000803 */
[----:B------:R-:W-:Y:S01]  /*0df0*/  FMUL R9, R26, R48 ;  /* 0x000000301a097220 */ /* 0x000fe20000400000 */
[C---:B------:R-:W-:Y:S01]  /*0e00*/  FMUL R3, R24.reuse, R52 ;  /* 0x0000003418037220 */ /* 0x040fe20000400000 */
[----:B------:R-:W-:Y:S01]  /*0e10*/  ISETP.NE.AND P3, PT, R19, 0x5, PT ;  /* 0x000000051300780c */ /* 0x000fe20003f65270 */
[----:B------:R-:W-:Y:S01]  /*0e20*/  FFMA R14, R24, R48, -R13 ;  /* 0x00000030180e7223 */ /* 0x000fe2000000080d */
[----:B------:R-:W-:Y:S01]  /*0e30*/  FMUL R13, R48, R11 ;  /* 0x0000000b300d7220 */ /* 0x000fe20000400000 */
[C---:B------:R-:W-:Y:S01]  /*0e40*/  FMUL R7, R52.reuse, R7 ;  /* 0x0000000734077220 */ /* 0x040fe20000400000 */
[----:B------:R-:W-:Y:S01]  /*0e50*/  FMUL R11, R52, R11 ;  /* 0x0000000b340b7220 */ /* 0x000fe20000400000 */
[----:B------:R-:W-:Y:S01]  /*0e60*/  FFMA R10, R23, R52, -R9 ;  /* 0x00000034170a7223 */ /* 0x000fe20000000809 */
[C---:B------:R-:W-:Y:S01]  /*0e70*/  FFMA R12, R26.reuse, R50, -R3 ;  /* 0x000000321a0c7223 */ /* 0x040fe20000000803 */
[-C--:B------:R-:W-:Y:S01]  /*0e80*/  FFMA R7, R15, R54.reuse, -R7 ;  /* 0x000000360f077223 */ /* 0x080fe20000000807 */
[-C--:B------:R-:W-:Y:S01]  /*0e90*/  FFMA R13, R23, R54.reuse, -R13 ;  /* 0x00000036170d7223 */ /* 0x080fe2000000080d */
[----:B------:R-:W-:Y:S01]  /*0ea0*/  FFMA R11, R26, R54, -R11 ;  /* 0x000000361a0b7223 */ /* 0x000fe2000000080b */
[C---:B------:R-:W-:Y:S01]  /*0eb0*/  FMUL R8, R53.reuse, R8 ;  /* 0x0000000835087220 */ /* 0x040fe20000400000 */
[C---:B------:R-:W-:Y:S01]  /*0ec0*/  FMUL R9, R53.reuse, R10 ;  /* 0x0000000a35097220 */ /* 0x040fe20000400000 */
[C---:B------:R-:W-:Y:S01]  /*0ed0*/  FMUL R12, R53.reuse, R12 ;  /* 0x0000000c350c7220 */ /* 0x040fe20000400000 */
[----:B------:R-:W-:Y:S01]  /*0ee0*/  FMUL R14, R53, R14 ;  /* 0x0000000e350e7220 */ /* 0x000fe20000400000 */
[----:B------:R-:W-:Y:S01]  /*0ef0*/  FFMA R3, R8, 2, R7 ;  /* 0x4000000008037823 */ /* 0x000fe20000000007 */
[----:B------:R-:W-:Y:S01]  /*0f00*/  FFMA R9, R9, 2, R6 ;  /* 0x4000000009097823 */ /* 0x000fe20000000006 */
[----:B------:R-:W-:Y:S01]  /*0f10*/  FFMA R13, R12, 2, R13 ;  /* 0x400000000c0d7823 */ /* 0x000fe2000000000d */
[----:B------:R-:W-:-:S02]  /*0f20*/  FFMA R14, R14, 2, R11 ;  /* 0x400000000e0e7823 */ /* 0x000fc4000000000b */
[----:B------:R-:W-:Y:S01]  /*0f30*/  FADD R0, -R0, R9 ;  /* 0x0000000900007221 */ /* 0x000fe20000000100 */
[----:B------:R-:W-:Y:S01]  /*0f40*/  FADD R2, -R2, R13 ;  /* 0x0000000d02027221 */ /* 0x000fe20000000100 */
[----:B------:R-:W-:Y:S01]  /*0f50*/  FADD R3, -R3, R14 ;  /* 0x0000000e03037221 */ /* 0x000fe20000000100 */
[----:B------:R-:W-:Y:S05]  /*0f60*/  @!P3 BRA `(.L_x_257) ;  /* 0x000000700000b947 */ /* 0x000fea0003800000 */
[----:B-----5:R-:W-:Y:S01]  /*0f70*/  FADD R4, R4, c[0x0][0x3e8] ;  /* 0x0000fa0004047621 */ /* 0x020fe20000000000 */
[----:B------:R-:W-:Y:S01]  /*0f80*/  MOV R16, RZ ;  /* 0x000000ff00107202 */ /* 0x000fe20000000f00 */
[----:B------:R-:W-:Y:S01]  /*0f90*/  CS2R R10, SRZ ;  /* 0x00000000000a7805 */ /* 0x000fe2000001ff00 */
[----:B------:R-:W-:Y:S02]  /*0fa0*/  MOV R30, RZ ;  /* 0x000000ff001e7202 */ /* 0x000fe40000000f00 */
[----:B------:R-:W-:Y:S02]  /*0fb0*/  MOV R5, RZ ;  /* 0x000000ff00057202 */ /* 0x000fe40000000f00 */
[----:B------:R-:W-:Y:S01]  /*0fc0*/  MOV R13, RZ ;  /* 0x000000ff000d7202 */ /* 0x000fe20000000f00 */
[----:B------:R-:W-:Y:S05]  /*0fd0*/  BRA `(.L_x_258) ;  /* 0x0000533000007947 */ /* 0x000fea0003800000 */
.L_x_257:
[----:B-----5:R-:W0:Y:S01]  /*0fe0*/  MUFU.RCP R6, R49 ;  /* 0x0000003100067308 */ /* 0x020e220000001000 */
[----:B------:R-:W-:Y:S01]  /*0ff0*/  MOV R12, c[0x0][0x398] ;  /* 0x0000e600000c7a02 */ /* 0x000fe20000000f00 */
[----:B------:R-:W-:Y:S01]  /*1000*/  IMAD R5, R5, c[0x0][0x398], RZ ;  /* 0x0000e60005057a24 */ /* 0x000fe200078e02ff */
[----:B------:R-:W-:Y:S02]  /*1010*/  BSSY B4, `(.L_x_259) ;  /* 0x0000011000047945 */ /* 0x000fe40003800000 */
[----:B------:R-:W-:-:S03]  /*1020*/  SHF.R.S32.HI R10, RZ, 0x1f, R12 ;  /* 0x0000001fff0a7819 */ /* 0x000fc6000001140c */
[----:B------:R-:W1:Y:S02]  /*1030*/  FCHK P0, R0, R49 ;  /* 0x0000003100007302 */ /* 0x000e640000000000 */
[----:B------:R-:W-:Y:S01]  /*1040*/  IMAD R9, R10, R39, R5 ;  /* 0x000000270a097224 */ /* 0x000fe200078e0205 */
[----:B0-----:R-:W-:-:S04]  /*1050*/  FFMA R7, -R49, R6, 1 ;  /* 0x3f80000031077423 */ /* 0x001fc80000000106 */
[----:B------:R-:W-:Y:S01]  /*1060*/  FFMA R55, R6, R7, R6 ;  /* 0x0000000706377223 */ /* 0x000fe20000000006 */
[----:B------:R-:W-:-:S03]  /*1070*/  IMAD.WIDE.U32 R6, R39, R12, c[0x0][0x378] ;  /* 0x0000de0027067625 */ /* 0x000fc600078e000c */
[----:B------:R-:W-:Y:S02]  /*1080*/  FFMA R8, R0, R55, RZ ;  /* 0x0000003700087223 */ /* 0x000fe400000000ff */
[----:B------:R-:W-:Y:S02]  /*1090*/  IADD3 R13, R7, R9, RZ ;  /* 0x00000009070d7210 */ /* 0x000fe40007ffe0ff */
[----:B------:R-:W-:-:S04]  /*10a0*/  FFMA R5, -R49, R8, R0 ;  /* 0x0000000831057223 */ /* 0x000fc80000000100 */
[----:B------:R-:W-:Y:S01]  /*10b0*/  FFMA R55, R55, R5, R8 ;  /* 0x0000000537377223 */ /* 0x000fe20000000008 */
[----:B-1----:R-:W-:Y:S05]  /*10c0*/  @!P0 BRA `(.L_x_260) ;  /* 0x0000005000008947 */ /* 0x002fea0003800000 */
[----:B------:R-:W-:Y:S02]  /*10d0*/  MOV R19, R0 ;  /* 0x0000000000137202 */ /* 0x000fe40000000f00 */
[----:B------:R-:W-:Y:S02]  /*10e0*/  MOV R22, R49 ;  /* 0x0000003100167202 */ /* 0x000fe40000000f00 */
[----:B------:R-:W-:Y:S02]  /*10f0*/  MOV R78, 0x1110 ;  /* 0x00001110004e7802 */ /* 0x000fe40000000f00 */
[----:B------:R-:W-:Y:S05]  /*1100*/  CALL.REL.NOINC `($__internal_7_$__cuda_sm3x_div_rn_noftz_f32_slowpath) ;  /* 0x0000642000007944 */ /* 0x000fea0003c00000 */
[----:B------:R-:W-:Y:S02]  /*1110*/  MOV R55, R19 ;  /* 0x0000001300377202 */ /* 0x000fe40000000f00 */
.L_x_260:
[----:B------:R-:W-:Y:S05]  /*1120*/  BSYNC B4 ;  /* 0x0000000000047941 */ /* 0x000fea0003800000 */
.L_x_259:
        /* <DEDUP_REMOVED lines=14> */
.L_x_262:
[----:B------:R-:W-:Y:S05]  /*1210*/  BSYNC B4 ;  /* 0x0000000000047941 */ /* 0x000fea0003800000 */
.L_x_261:
        /* <DEDUP_REMOVED lines=14> */
.L_x_264:
[----:B------:R-:W-:Y:S05]  /*1300*/  BSYNC B4 ;  /* 0x0000000000047941 */ /* 0x000fea0003800000 */
.L_x_263:
[----:B------:R-:W-:-:S06]  /*1310*/  MOV R12, R6 ;  /* 0x00000006000c7202 */ /* 0x000fcc0000000f00 */
[----:B------:R-:W2:Y:S04]  /*1320*/  LDG.E.64 R12, [R12.64] ;  /* 0x000000140c0c7981 */ /* 0x000ea8000c1e1b00 */
[----:B--2---:R-:W2:Y:S04]  /*1330*/  LD.E.64 R10, [R12.64+0xf8] ;  /* 0x0000f8140c0a7980 */ /* 0x004ea8000c101b00 */
        /* <DEDUP_REMOVED lines=10> */
[----:B------:R-:W-:Y:S01]  /*13e0*/  MOV R5, RZ ;  /* 0x000000ff00057202 */ /* 0x000fe20000000f00 */
[----:B------:R-:W-:Y:S01]  /*13f0*/  CS2R R6, SRZ ;  /* 0x0000000000067805 */ /* 0x000fe2000001ff00 */
[----:B------:R-:W-:Y:S01]  /*1400*/  MOV R20, 0x1 ;  /* 0x0000000100147802 */ /* 0x000fe20000000f00 */
[----:B------:R-:W-:Y:S01]  /*1410*/  FMUL R8, R8, R8 ;  /* 0x0000000808087220 */ /* 0x000fe20000400000 */
[----:B------:R-:W-:Y:S01]  /*1420*/  MOV R9, R4 ;  /* 0x0000000400097202 */ /* 0x000fe20000000f00 */
[----:B--2---:R0:W-:Y:S04]  /*1430*/  STL [R1], R10 ;  /* 0x0000000a01007387 */ /* 0x0041e80000100800 */
.L_x_373:
[----:B------:R-:W-:-:S04]  /*1440*/  IADD3 R22, R20, -0x1, RZ ;  /* 0xffffffff14167810 */ /* 0x000fc80007ffe0ff */
[----:B0-----:R-:W-:-:S05]  /*1450*/  LEA R70, R22, R1, 0x2 ;  /* 0x0000000116467211 */ /* 0x001fca00078e10ff */
[----:B0-----:R-:W2:Y:S02]  /*1460*/  LDL R13, [R70] ;  /* 0x00000000460d7983 */ /* 0x001ea40000100800 */
[----:B-12--5:R-:W-:-:S05]  /*1470*/  IMAD.WIDE R10, R13, 0x10, R28 ;  /* 0x000000100d0a7825 */ /* 0x026fca00078e021c */
        /* <DEDUP_REMOVED lines=18> */
[----:B------:R-:W-:Y:S02]  /*15a0*/  FSEL R16, R17, R16, P1 ;  /* 0x0000001011107208 */ /* 0x000fe40000800000 */
[----:B------:R-:W-:Y:S02]  /*15b0*/  FSETP.GT.AND P1, PT, R19, R18, PT ;  /* 0x000000121300720b */ /* 0x000fe40003f24000 */
[----:B------:R-:W-:Y:S01]  /*15c0*/  FSEL R14, R15, R14, P0 ;  /* 0x0000000e0f0e7208 */ /* 0x000fe20000000000 */
[----:B------:R-:W-:Y:S01]  /*15d0*/  FADD R16, -R16, R57 ;  /* 0x0000003910107221 */ /* 0x000fe20000000100 */
[----:B------:R-:W-:-:S03]  /*15e0*/  FSEL R19, R18, R19, P1 ;  /* 0x0000001312137208 */ /* 0x000fc60000800000 */
[----:B------:R-:W-:Y:S01]  /*15f0*/  FADD R14, -R14, R55 ;  /* 0x000000370e0e7221 */ /* 0x000fe20000000100 */
[----:B------:R-:W-:Y:S01]  /*1600*/  FMUL R15, R16, R16 ;  /* 0x00000010100f7220 */ /* 0x000fe20000400000 */
[----:B------:R-:W-:Y:S01]  /*1610*/  FFMA R16, R60, 0.0010000000474974513054, R9 ;  /* 0x3a83126f3c107823 */ /* 0x000fe20000000009 */
[----:B------:R-:W-:Y:S02]  /*1620*/  FADD R19, -R19, R58 ;  /* 0x0000003a13137221 */ /* 0x000fe40000000100 */
[----:B------:R-:W-:Y:S01]  /*1630*/  FFMA R14, R14, R14, R15 ;  /* 0x0000000e0e0e7223 */ /* 0x000fe2000000000f */
[----:B------:R-:W-:-:S03]  /*1640*/  FMUL R71, R16, R16 ;  /* 0x0000001010477220 */ /* 0x000fc60000400000 */
        /* <DEDUP_REMOVED lines=16> */
[----:B------:R-:W-:-:S05]  /*1750*/  IMAD.WIDE R14, R73, 0x10, R28 ;  /* 0x00000010490e7825 */ /* 0x000fca00078e021c */
[----:B------:R-:W2:Y:S01]  /*1760*/  LD.E R64, [R14.64] ;  /* 0x000000140e407980 */ /* 0x000ea2000c101900 */
[----:B------:R-:W-:-:S03]  /*1770*/  IMAD.WIDE.U32 R10, R61, 0x10, R28 ;  /* 0x000000103d0a7825 */ /* 0x000fc600078e001c */
[----:B------:R-:W3:Y:S01]  /*1780*/  LD.E R66, [R14.64+0x4] ;  /* 0x000004140e427980 */ /* 0x000ee2000c101900 */
[----:B------:R-:W-:-:S03]  /*1790*/  IMAD.WIDE R16, R73, 0x10, R30 ;  /* 0x0000001049107825 */ /* 0x000fc600078e021e */
[----:B------:R-:W4:Y:S01]  /*17a0*/  LD.E R20, [R10.64+0x4] ;  /* 0x000004140a147980 */ /* 0x000f22000c101900 */
[----:B------:R-:W-:-:S03]  /*17b0*/  IMAD.WIDE.U32 R12, R61, 0x10, R30 ;  /* 0x000000103d0c7825 */ /* 0x000fc600078e001e */
[----:B------:R-:W5:Y:S04]  /*17c0*/  LD.E R65, [R16.64] ;  /* 0x0000001410417980 */ /* 0x000f68000c101900 */
[----:B------:R-:W5:Y:S04]  /*17d0*/  LD.E R69, [R14.64+0x8] ;  /* 0x000008140e457980 */ /* 0x000f68000c101900 */
[----:B------:R-:W5:Y:S04]  /*17e0*/  LD.E R18, [R10.64] ;  /* 0x000000140a127980 */ /* 0x000f68000c101900 */
[----:B------:R-:W5:Y:S04]  /*17f0*/  LD.E R67, [R16.64+0x4] ;  /* 0x0000041410437980 */ /* 0x000f68000c101900 */
[----:B------:R-:W5:Y:S04]  /*1800*/  LD.E R63, [R10.64+0x8] ;  /* 0x000008140a3f7980 */ /* 0x000f68000c101900 */
[----:B------:R-:W5:Y:S04]  /*1810*/  LD.E R23, [R12.64+0x4] ;  /* 0x000004140c177980 */ /* 0x000f68000c101900 */
[----:B------:R-:W5:Y:S04]  /*1820*/  LD.E R19, [R12.64] ;  /* 0x000000140c137980 */ /* 0x000f68000c101900 */
[----:B------:R-:W5:Y:S04]  /*1830*/  LD.E R68, [R16.64+0x8] ;  /* 0x0000081410447980 */ /* 0x000f68000c101900 */
[----:B------:R-:W5:Y:S01]  /*1840*/  LD.E R62, [R12.64+0x8] ;  /* 0x000008140c3e7980 */ /* 0x000f62000c101900 */
[----:B--2---:R-:W-:-:S04]  /*1850*/  FSETP.GEU.AND P0, PT, R55, R64, PT ;  /* 0x000000403700720b */ /* 0x004fc80003f0e000 */
[----:B------:R-:W-:Y:S02]  /*1860*/  FSEL R64, R64, R55, !P0 ;  /* 0x0000003740407208 */ /* 0x000fe40004000000 */
[C---:B---3--:R-:W-:Y:S02]  /*1870*/  FSETP.GEU.AND P1, PT, R57.reuse, R66, PT ;  /* 0x000000423900720b */ /* 0x048fe40003f2e000 */
[----:B----4-:R-:W-:Y:S02]  /*1880*/  FSETP.GEU.AND P2, PT, R57, R20, PT ;  /* 0x000000143900720b */ /* 0x010fe40003f4e000 */
[----:B------:R-:W-:Y:S02]  /*1890*/  FSEL R66, R66, R57, !P1 ;  /* 0x0000003942427208 */ /* 0x000fe40004800000 */
        /* <DEDUP_REMOVED lines=14> */
[----:B------:R-:W-:Y:S01]  /*1980*/  FSEL R18, R19, R18, P0 ;  /* 0x0000001213127208 */ /* 0x000fe20000000000 */
[--C-:B------:R-:W-:Y:S01]  /*1990*/  FADD R66, -R66, R57.reuse ;  /* 0x0000003942427221 */ /* 0x100fe20000000100 */
[----:B------:R-:W-:Y:S01]  /*19a0*/  FSETP.GT.AND P2, PT, R69, R68, PT ;  /* 0x000000444500720b */ /* 0x000fe20003f44000 */
[----:B------:R-:W-:Y:S01]  /*19b0*/  FADD R20, -R20, R57 ;  /* 0x0000003914147221 */ /* 0x000fe20000000100 */
[----:B------:R-:W-:Y:S01]  /*19c0*/  FSETP.GT.AND P0, PT, R63, R62, PT ;  /* 0x0000003e3f00720b */ /* 0x000fe20003f04000 */
[--C-:B------:R-:W-:Y:S01]  /*19d0*/  FADD R64, -R64, R55.reuse ;  /* 0x0000003740407221 */ /* 0x100fe20000000100 */
[----:B------:R-:W-:Y:S01]  /*19e0*/  FSEL R69, R68, R69, P2 ;  /* 0x0000004544457208 */ /* 0x000fe20001000000 */
[----:B------:R-:W-:Y:S01]  /*19f0*/  FADD R18, -R18, R55 ;  /* 0x0000003712127221 */ /* 0x000fe20000000100 */
[----:B------:R-:W-:Y:S01]  /*1a00*/  FSEL R63, R62, R63, P0 ;  /* 0x0000003f3e3f7208 */ /* 0x000fe20000000000 */
[----:B------:R-:W-:Y:S01]  /*1a10*/  FMUL R13, R66, R66 ;  /* 0x00000042420d7220 */ /* 0x000fe20000400000 */
[----:B------:R-:W-:Y:S01]  /*1a20*/  FMUL R11, R20, R20 ;  /* 0x00000014140b7220 */ /* 0x000fe20000400000 */
[----:B------:R-:W-:-:S02]  /*1a30*/  FADD R69, -R69, R58 ;  /* 0x0000003a45457221 */ /* 0x000fc40000000100 */
[----:B------:R-:W-:Y:S01]  /*1a40*/  FFMA R64, R64, R64, R13 ;  /* 0x0000004040407223 */ /* 0x000fe2000000000d */
[----:B------:R-:W-:Y:S01]  /*1a50*/  FFMA R18, R18, R18, R11 ;  /* 0x0000001212127223 */ /* 0x000fe2000000000b */
[----:B------:R-:W-:Y:S02]  /*1a60*/  FADD R63, -R63, R58 ;  /* 0x0000003a3f3f7221 */ /* 0x000fe40000000100 */
[----:B------:R-:W-:Y:S02]  /*1a70*/  FFMA R64, R69, R69, R64 ;  /* 0x0000004545407223 */ /* 0x000fe40000000040 */
        /* <DEDUP_REMOVED lines=13> */
.L_x_269:
        /* <DEDUP_REMOVED lines=10> */
.L_x_268:
        /* <DEDUP_REMOVED lines=29> */
[----:B------:R-:W-:Y:S01]  /*1dc0*/  FFMA R11, R15, R16, -R12 ;  /* 0x000000100f0b7223 */ /* 0x000fe2000000080c */
[----:B------:R-:W-:Y:S02]  /*1dd0*/  FADD R20, -R67, R64 ;  /* 0x0000004043147221 */ /* 0x000fe40000000100 */
[----:B------:R-:W-:Y:S01]  /*1de0*/  FFMA R12, R13, R18, -R74 ;  /* 0x000000120d0c7223 */ /* 0x000fe2000000084a */
[----:B------:R-:W-:Y:S01]  /*1df0*/  FFMA R23, R11, R11, R72 ;  /* 0x0000000b0b177223 */ /* 0x000fe20000000048 */
[----:B------:R-:W-:Y:S01]  /*1e00*/  FADD R19, -R62, R63 ;  /* 0x0000003f3e137221 */ /* 0x000fe20000000100 */
[----:B------:R-:W-:-:S02]  /*1e10*/  FMUL R72, R20, R20 ;  /* 0x0000001414487220 */ /* 0x000fc40000400000 */
[----:B------:R-:W-:Y:S02]  /*1e20*/  FFMA R76, R12, R12, R23 ;  /* 0x0000000c0c4c7223 */ /* 0x000fe40000000017 */
[----:B------:R-:W-:-:S03]  /*1e30*/  FFMA R74, R19, R19, R72 ;  /* 0x00000013134a7223 */ /* 0x000fc60000000048 */
[----:B------:R-:W-:Y:S01]  /*1e40*/  IADD3 R19, R76, -0xd000000, RZ ;  /* 0xf30000004c137810 */ /* 0x000fe20007ffe0ff */
[----:B------:R0:W1:Y:S03]  /*1e50*/  MUFU.RSQ R23, R76 ;  /* 0x0000004c00177308 */ /* 0x0000660000001400 */
[----:B------:R-:W-:Y:S01]  /*1e60*/  ISETP.GT.U32.AND P0, PT, R19, 0x727fffff, PT ;  /* 0x727fffff1300780c */ /* 0x000fe20003f04070 */
[----:B------:R-:W-:Y:S01]  /*1e70*/  FMUL R20, R15, R15 ;  /* 0x0000000f0f147220 */ /* 0x000fe20000400000 */
[----:B------:R-:W-:Y:S01]  /*1e80*/  FMUL R72, R18, R18 ;  /* 0x0000001212487220 */ /* 0x000fe20000400000 */
[----:B------:R-:W-:Y:S02]  /*1e90*/  FADD R75, -R66, R65 ;  /* 0x00000041424b7221 */ /* 0x000fe40000000100 */
[----:B------:R-:W-:Y:S01]  /*1ea0*/  FFMA R73, R13, R13, R20 ;  /* 0x0000000d0d497223 */ /* 0x000fe20000000014 */
[----:B------:R-:W-:Y:S01]  /*1eb0*/  FFMA R19, R17, R17, R72 ;  /* 0x0000001111137223 */ /* 0x000fe20000000048 */
[----:B------:R-:W-:Y:S01]  /*1ec0*/  FFMA R75, R75, R75, R74 ;  /* 0x0000004b4b4b7223 */ /* 0x000fe2000000004a */
[----:B------:R-:W-:Y:S01]  /*1ed0*/  MOV R20, R22 ;  /* 0x0000001600147202 */ /* 0x000fe20000000f00 */
[----:B------:R-:W-:Y:S01]  /*1ee0*/  FFMA R73, R14, R14, R73 ;  /* 0x0000000e0e497223 */ /* 0x000fe20000000049 */
[----:B------:R-:W-:-:S03]  /*1ef0*/  FFMA R72, R16, R16, R19 ;  /* 0x0000001010487223 */ /* 0x000fc60000000013 */
[----:B------:R-:W-:Y:S05]  /*1f00*/  @!P0 BRA `(.L_x_271) ;  /* 0x0000005000008947 */ /* 0x000fea0003800000 */
[----:B01----:R-:W-:Y:S02]  /*1f10*/  MOV R19, R76 ;  /* 0x0000004c00137202 */ /* 0x003fe40000000f00 */
[----:B------:R-:W-:Y:S02]  /*1f20*/  MOV R81, 0x1f40 ;  /* 0x00001f4000517802 */ /* 0x000fe40000000f00 */
[----:B------:R-:W-:Y:S05]  /*1f30*/  CALL.REL.NOINC `($__internal_6_$__cuda_sm20_sqrt_rn_f32_slowpath) ;  /* 0x0000548000007944 */ /* 0x000fea0003c00000 */
[----:B------:R-:W-:Y:S01]  /*1f40*/  MOV R71, R19 ;  /* 0x0000001300477202 */ /* 0x000fe20000000f00 */
[----:B------:R-:W-:Y:S05]  /*1f50*/  BRA `(.L_x_272) ;  /* 0x0000004000007947 */ /* 0x000fea0003800000 */
.L_x_271:
[----:B01----:R-:W-:Y:S01]  /*1f60*/  FMUL.FTZ R71, R76, R23 ;  /* 0x000000174c477220 */ /* 0x003fe20000410000 */
[----:B------:R-:W-:-:S03]  /*1f70*/  FMUL.FTZ R19, R23, 0.5 ;  /* 0x3f00000017137820 */ /* 0x000fc60000410000 */
[----:B------:R-:W-:-:S04]  /*1f80*/  FFMA R22, -R71, R71, R76 ;  /* 0x0000004747167223 */ /* 0x000fc8000000014c */
[----:B------:R-:W-:Y:S02]  /*1f90*/  FFMA R71, R22, R19, R71 ;  /* 0x0000001316477223 */ /* 0x000fe40000000047 */
.L_x_272:
[----:B------:R-:W-:Y:S05]  /*1fa0*/  BSYNC B2 ;  /* 0x0000000000027941 */ /* 0x000fea0003800000 */
.L_x_270:
        /* <DEDUP_REMOVED lines=15> */
.L_x_274:
[----:B------:R-:W-:Y:S05]  /*20a0*/  BSYNC B6 ;  /* 0x0000000000067941 */ /* 0x000fea0003800000 */
.L_x_273:
[----:B------:R-:W-:-:S13]  /*20b0*/  FSETP.GEU.AND P0, PT, R19, 9.9999999747524270788e-07, PT ;  /* 0x358637bd1300780b */ /* 0x000fda0003f0e000 */
[----:B------:R-:W-:Y:S05]  /*20c0*/  @!P0 BRA `(.L_x_267) ;  /* 0x000034a000008947 */ /* 0x000fea0003800000 */
[----:B------:R-:W-:Y:S01]  /*20d0*/  FADD R19, -R68, R57 ;  /* 0x0000003944137221 */ /* 0x000fe20000000100 */
[----:B------:R-:W-:Y:S01]  /*20e0*/  FADD R20, -R70, R55 ;  /* 0x0000003746147221 */ /* 0x000fe20000000100 */
[----:B------:R-:W-:Y:S01]  /*20f0*/  FADD R23, -R69, R58 ;  /* 0x0000003a45177221 */ /* 0x000fe20000000100 */
[----:B------:R-:W-:Y:S01]  /*2100*/  BSSY B6, `(.L_x_275) ;  /* 0x0000086000067945 */ /* 0x000fe20003800000 */
[-C--:B------:R-:W-:Y:S01]  /*2110*/  FMUL R74, R18, R19.reuse ;  /* 0x00000013124a7220 */ /* 0x080fe20000400000 */
[----:B------:R-:W-:-:S03]  /*2120*/  FMUL R22, R15, R19 ;  /* 0x000000130f167220 */ /* 0x000fc60000400000 */
[-C--:B------:R-:W-:Y:S01]  /*2130*/  FFMA R77, R17, R20.reuse, R74 ;  /* 0x00000014114d7223 */ /* 0x080fe2000000004a */
[----:B------:R-:W-:-:S03]  /*2140*/  FFMA R19, R13, R20, R22 ;  /* 0x000000140d137223 */ /* 0x000fc60000000016 */
[-C--:B------:R-:W-:Y:S01]  /*2150*/  FFMA R20, R16, R23.reuse, R77 ;  /* 0x0000001710147223 */ /* 0x080fe2000000004d */
[----:B------:R-:W-:Y:S01]  /*2160*/  FFMA R19, R14, R23, R19 ;  /* 0x000000170e137223 */ /* 0x000fe20000000013 */
[----:B------:R-:W-:Y:S02]  /*2170*/  MOV R77, RZ ;  /* 0x000000ff004d7202 */ /* 0x000fe40000000f00 */
[----:B------:R-:W-:Y:S02]  /*2180*/  MOV R23, 0x3f800000 ;  /* 0x3f80000000177802 */ /* 0x000fe40000000f00 */
[----:B------:R-:W-:Y:S02]  /*2190*/  FSETP.GTU.AND P0, PT, R20, RZ, PT ;  /* 0x000000ff1400720b */ /* 0x000fe40003f0c000 */
[----:B------:R-:W-:-:S13]  /*21a0*/  FSETP.LE.AND P1, PT, R19, RZ, PT ;  /* 0x000000ff1300720b */ /* 0x000fda0003f23000 */
[----:B------:R-:W-:Y:S05]  /*21b0*/  @!P0 BRA P1, `(.L_x_276) ;  /* 0x000007a000008947 */ /* 0x000fea0000800000 */
[----:B------:R-:W-:Y:S01]  /*21c0*/  FADD R23, -R67, R57 ;  /* 0x0000003943177221 */ /* 0x000fe20000000100 */
[----:B------:R-:W-:Y:S01]  /*21d0*/  FADD R22, -R62, R55 ;  /* 0x000000373e167221 */ /* 0x000fe20000000100 */
[----:B------:R-:W-:Y:S02]  /*21e0*/  FADD R77, -R66, R58 ;  /* 0x0000003a424d7221 */ /* 0x000fe40000000100 */
        /* <DEDUP_REMOVED lines=27> */
[----:B------:R-:W-:Y:S02]  /*23a0*/  MOV R77, RZ ;  /* 0x000000ff004d7202 */ /* 0x000fe40000000f00 */
        /* <DEDUP_REMOVED lines=25> */
[----:B------:R-:W-:Y:S05]  /*2540*/  CALL.REL.NOINC `($__internal_5_$__cuda_sm20_rcp_rn_f32_slowpath) ;  /* 0x00004b0000007944 */ /* 0x000fea0003c00000 */
[----:B------:R-:W-:Y:S01]  /*2550*/  MOV R23, R19 ;  /* 0x0000001300177202 */ /* 0x000fe20000000f00 */
[----:B------:R-:W-:Y:S05]  /*2560*/  BRA `(.L_x_282) ;  /* 0x0000004000007947 */ /* 0x000fea0003800000 */
.L_x_281:
[----:B------:R-:W0:Y:S02]  /*2570*/  MUFU.RCP R23, R22 ;  /* 0x0000001600177308 */ /* 0x000e240000001000 */
[----:B0-----:R-:W-:-:S04]  /*2580*/  FFMA R19, R22, R23, -1 ;  /* 0xbf80000016137423 */ /* 0x001fc80000000017 */
[----:B------:R-:W-:-:S04]  /*2590*/  FADD.FTZ R20, -R19, -RZ ;  /* 0x800000ff13147221 */ /* 0x000fc80000010100 */
[----:B------:R-:W-:Y:S02]  /*25a0*/  FFMA R23, R23, R20, R23 ;  /* 0x0000001417177223 */ /* 0x000fe40000000017 */
.L_x_282:
[----:B------:R-:W-:Y:S05]  /*25b0*/  BSYNC B2 ;  /* 0x0000000000027941 */ /* 0x000fea0003800000 */
.L_x_280:
[----:B------:R-:W-:-:S04]  /*25c0*/  FMUL R77, R82, R23 ;  /* 0x00000017524d7220 */ /* 0x000fc80000400000 */
[----:B------:R-:W-:-:S04]  /*25d0*/  FADD R19, -R77, 1 ;  /* 0x3f8000004d137421 */ /* 0x000fc80000000100 */
[----:B------:R-:W-:Y:S01]  /*25e0*/  FFMA R23, -R74, R23, R19 ;  /* 0x000000174a177223 */ /* 0x000fe20000000113 */
[----:B------:R-:W-:Y:S05]  /*25f0*/  BRA `(.L_x_276) ;  /* 0x0000036000007947 */ /* 0x000fea0003800000 */
.L_x_279:
        /* <DEDUP_REMOVED lines=12> */
[----:B------:R-:W-:Y:S05]  /*26c0*/  CALL.REL.NOINC `($__internal_7_$__cuda_sm3x_div_rn_noftz_f32_slowpath) ;  /* 0x00004e6000007944 */ /* 0x000fea0003c00000 */
[----:B------:R-:W-:Y:S02]  /*26d0*/  MOV R23, R19 ;  /* 0x0000001300177202 */ /* 0x000fe40000000f00 */
.L_x_284:
[----:B------:R-:W-:Y:S05]  /*26e0*/  BSYNC B7 ;  /* 0x0000000000077941 */ /* 0x000fea0003800000 */
.L_x_283:
[----:B------:R-:W-:-:S04]  /*26f0*/  FADD R77, -R23, 1 ;  /* 0x3f800000174d7421 */ /* 0x000fc80000000100 */
[----:B------:R-:W-:-:S04]  /*2700*/  FADD R20, -R77, 1 ;  /* 0x3f8000004d147421 */ /* 0x000fc80000000100 */
[----:B------:R-:W-:Y:S01]  /*2710*/  FADD R23, R20, -R23 ;  /* 0x8000001714177221 */ /* 0x000fe20000000000 */
[----:B------:R-:W-:Y:S05]  /*2720*/  BRA `(.L_x_276) ;  /* 0x0000023000007947 */ /* 0x000fea0003800000 */
.L_x_278:
        /* <DEDUP_REMOVED lines=16> */
.L_x_286:
[----:B------:R-:W-:Y:S05]  /*2830*/  BSYNC B7 ;  /* 0x0000000000077941 */ /* 0x000fea0003800000 */
.L_x_285:
[----:B------:R-:W-:Y:S01]  /*2840*/  FADD R23, -R23, 1 ;  /* 0x3f80000017177421 */ /* 0x000fe20000000100 */
[----:B------:R-:W-:Y:S05]  /*2850*/  BRA `(.L_x_276) ;  /* 0x0000010000007947 */ /* 0x000fea0003800000 */
.L_x_277:
        /* <DEDUP_REMOVED lines=14> */
.L_x_288:
[----:B------:R-:W-:Y:S05]  /*2940*/  BSYNC B7 ;  /* 0x0000000000077941 */ /* 0x000fea0003800000 */
.L_x_287:
[----:B------:R-:W-:Y:S02]  /*2950*/  FADD R23, -R77, 1 ;  /* 0x3f8000004d177421 */ /* 0x000fe40000000100 */
.L_x_276:
[----:B------:R-:W-:Y:S05]  /*2960*/  BSYNC B6 ;  /* 0x0000000000067941 */ /* 0x000fea0003800000 */
.L_x_275:
[----:B------:R-:W-:Y:S01]  /*2970*/  FADD R74, -R23, 1 ;  /* 0x3f800000174a7421 */ /* 0x000fe20000000100 */
[-C--:B------:R-:W-:Y:S01]  /*2980*/  FMUL R79, R67, R77.reuse ;  /* 0x0000004d434f7220 */ /* 0x080fe20000400000 */
[-C--:B------:R-:W-:Y:S01]  /*2990*/  FMUL R19, R62, R77.reuse ;  /* 0x0000004d3e137220 */ /* 0x080fe20000400000 */
[----:B------:R-:W-:Y:S01]  /*29a0*/  FMUL R20, R66, R77 ;  /* 0x0000004d42147220 */ /* 0x000fe20000400000 */
[----:B------:R-:W-:Y:S01]  /*29b0*/  FADD R74, R74, -R77 ;  /* 0x8000004d4a4a7221 */ /* 0x000fe20000000000 */
[-C--:B------:R-:W-:Y:S01]  /*29c0*/  FFMA R79, R68, R23.reuse, R79 ;  /* 0x00000017444f7223 */ /* 0x080fe2000000004f */
[-C--:B------:R-:W-:Y:S01]  /*29d0*/  FFMA R22, R70, R23.reuse, R19 ;  /* 0x0000001746167223 */ /* 0x080fe20000000013 */
[----:B------:R-:W-:Y:S01]  /*29e0*/  FFMA R20, R69, R23, R20 ;  /* 0x0000001745147223 */ /* 0x000fe20000000014 */
[----:B------:R-:W-:Y:S01]  /*29f0*/  BSSY B2, `(.L_x_289) ;  /* 0x0000018000027945 */ /* 0x000fe20003800000 */
[-C--:B------:R-:W-:Y:S01]  /*2a00*/  FFMA R83, R64, R74.reuse, R79 ;  /* 0x0000004a40537223 */ /* 0x080fe2000000004f */
[-C--:B------:R-:W-:Y:S01]  /*2a10*/  FFMA R82, R63, R74.reuse, R22 ;  /* 0x0000004a3f527223 */ /* 0x080fe20000000016 */
[----:B------:R-:W-:Y:S01]  /*2a20*/  FFMA R84, R65, R74, R20 ;  /* 0x0000004a41547223 */ /* 0x000fe20000000014 */
[----:B------:R-:W-:Y:S01]  /*2a30*/  FFMA R85, R60, 0.0010000000474974513054, R9 ;  /* 0x3a83126f3c557823 */ /* 0x000fe20000000009 */
[----:B------:R-:W-:Y:S01]  /*2a40*/  FADD R22, R83, -R57 ;  /* 0x8000003953167221 */ /* 0x000fe20000000000 */
[----:B------:R-:W-:Y:S01]  /*2a50*/  FADD R19, R82, -R55 ;  /* 0x8000003752137221 */ /* 0x000fe20000000000 */
[----:B------:R-:W-:-:S02]  /*2a60*/  FADD R20, R84, -R58 ;  /* 0x8000003a54147221 */ /* 0x000fc40000000000 */
[----:B------:R-:W-:-:S04]  /*2a70*/  FMUL R22, R22, R22 ;  /* 0x0000001616167220 */ /* 0x000fc80000400000 */
[----:B------:R-:W-:-:S04]  /*2a80*/  FFMA R19, R19, R19, R22 ;  /* 0x0000001313137223 */ /* 0x000fc80000000016 */
[----:B------:R-:W-:-:S04]  /*2a90*/  FFMA R19, R20, R20, R19 ;  /* 0x0000001414137223 */ /* 0x000fc80000000013 */
[----:B------:R0:W1:Y:S01]  /*2aa0*/  MUFU.RSQ R22, R19 ;  /* 0x0000001300167308 */ /* 0x0000620000001400 */
[----:B------:R-:W-:-:S04]  /*2ab0*/  IADD3 R20, R19, -0xd000000, RZ ;  /* 0xf300000013147810 */ /* 0x000fc80007ffe0ff */
[----:B------:R-:W-:Y:S02]  /*2ac0*/  ISETP.GT.U32.AND P0, PT, R20, 0x727fffff, PT ;  /* 0x727fffff1400780c */ /* 0x000fe40003f04070 */
[----:B------:R-:W-:-:S11]  /*2ad0*/  IADD3 R20, R59, -0x1, RZ ;  /* 0xffffffff3b147810 */ /* 0x000fd60007ffe0ff */
[----:B------:R-:W-:Y:S05]  /*2ae0*/  @!P0 BRA `(.L_x_290) ;  /* 0x0000004000008947 */ /* 0x000fea0003800000 */
[----:B01----:R-:W-:Y:S02]  /*2af0*/  MOV R81, 0x2b10 ;  /* 0x00002b1000517802 */ /* 0x003fe40000000f00 */
[----:B------:R-:W-:Y:S05]  /*2b00*/  CALL.REL.NOINC `($__internal_6_$__cuda_sm20_sqrt_rn_f32_slowpath) ;  /* 0x000048b000007944 */ /* 0x000fea0003c00000 */
[----:B------:R-:W-:Y:S01]  /*2b10*/  MOV R76, R19 ;  /* 0x00000013004c7202 */ /* 0x000fe20000000f00 */
[----:B------:R-:W-:Y:S05]  /*2b20*/  BRA `(.L_x_291) ;  /* 0x0000004000007947 */ /* 0x000fea0003800000 */
.L_x_290:
[----:B01----:R-:W-:Y:S01]  /*2b30*/  FMUL.FTZ R76, R19, R22 ;  /* 0x00000016134c7220 */ /* 0x003fe20000410000 */
[----:B------:R-:W-:-:S03]  /*2b40*/  FMUL.FTZ R22, R22, 0.5 ;  /* 0x3f00000016167820 */ /* 0x000fc60000410000 */
[----:B------:R-:W-:-:S04]  /*2b50*/  FFMA R19, -R76, R76, R19 ;  /* 0x0000004c4c137223 */ /* 0x000fc80000000113 */
[----:B------:R-:W-:Y:S02]  /*2b60*/  FFMA R76, R19, R22, R76 ;  /* 0x00000016134c7223 */ /* 0x000fe4000000004c */
.L_x_291:
[----:B------:R-:W-:Y:S05]  /*2b70*/  BSYNC B2 ;  /* 0x0000000000027941 */ /* 0x000fea0003800000 */
.L_x_289:
[----:B------:R-:W-:-:S13]  /*2b80*/  FSETP.GEU.AND P0, PT, R76, R85, PT ;  /* 0x000000554c00720b */ /* 0x000fda0003f0e000 */
[----:B------:R-:W-:Y:S05]  /*2b90*/  @P0 BRA `(.L_x_267) ;  /* 0x000029d000000947 */ /* 0x000fea0003800000 */
[--C-:B------:R-:W-:Y:S01]  /*2ba0*/  FADD R68, -R68, R83.reuse ;  /* 0x0000005344447221 */ /* 0x100fe20000000100 */
[----:B------:R-:W-:Y:S01]  /*2bb0*/  FADD R70, -R70, R82 ;  /* 0x0000005246467221 */ /* 0x000fe20000000100 */
[--C-:B------:R-:W-:Y:S01]  /*2bc0*/  FADD R22, -R69, R84.reuse ;  /* 0x0000005445167221 */ /* 0x100fe20000000100 */
[----:B------:R-:W-:Y:S01]  /*2bd0*/  FADD R20, -R64, R83 ;  /* 0x0000005340147221 */ /* 0x000fe20000000100 */
[----:B------:R-:W-:Y:S01]  /*2be0*/  FMUL R19, R68, R68 ;  /* 0x0000004444137220 */ /* 0x000fe20000400000 */
[----:B------:R-:W-:Y:S01]  /*2bf0*/  FADD R23, -R65, R84 ;  /* 0x0000005441177221 */ /* 0x000fe20000000100 */
[----:B------:R-:W-:Y:S01]  /*2c00*/  BSSY B6, `(.L_x_292) ;  /* 0x000021a000067945 */ /* 0x000fe20003800000 */
[----:B------:R-:W-:Y:S01]  /*2c10*/  FMUL R20, R20, R20 ;  /* 0x0000001414147220 */ /* 0x000fe20000400000 */
[----:B------:R-:W-:-:S04]  /*2c20*/  FFMA R19, R70, R70, R19 ;  /* 0x0000004646137223 */ /* 0x000fc80000000013 */
[----:B------:R-:W-:Y:S01]  /*2c30*/  FFMA R69, R22, R22, R19 ;  /* 0x0000001616457223 */ /* 0x000fe20000000013 */
[----:B------:R-:W-:-:S04]  /*2c40*/  FADD R19, -R63, R82 ;  /* 0x000000523f137221 */ /* 0x000fc80000000100 */
[----:B------:R-:W-:Y:S01]  /*2c50*/  FSETP.GEU.AND P0, PT, R69, R8, PT ;  /* 0x000000084500720b */ /* 0x000fe20003f0e000 */
[----:B------:R-:W-:-:S04]  /*2c60*/  FFMA R20, R19, R19, R20 ;  /* 0x0000001313147223 */ /* 0x000fc80000000014 */
[----:B------:R-:W-:-:S08]  /*2c70*/  FFMA R79, R23, R23, R20 ;  /* 0x00000017174f7223 */ /* 0x000fd00000000014 */
        /* <DEDUP_REMOVED lines=13> */
[----:B------:R-:W-:Y:S01]  /*2d50*/  FADD R66, -R66, R65 ;  /* 0x0000004142427221 */ /* 0x000fe20000000100 */
[-C--:B------:R-:W-:Y:S01]  /*2d60*/  FMUL R20, R15, R68.reuse ;  /* 0x000000440f147220 */ /* 0x080fe20000400000 */
[----:B------:R-:W-:Y:S01]  /*2d70*/  FMUL R19, R64, R83 ;  /* 0x0000005340137220 */ /* 0x000fe20000400000 */
[----:B------:R-:W-:Y:S02]  /*2d80*/  FMUL R18, R18, R68 ;  /* 0x0000004412127220 */ /* 0x000fe40000400000 */
[----:B------:R-:W-:Y:S01]  /*2d90*/  FFMA R13, R13, R70, R20 ;  /* 0x000000460d0d7223 */ /* 0x000fe20000000014 */
[----:B------:R-:W-:Y:S01]  /*2da0*/  FFMA R19, R62, R82, R19 ;  /* 0x000000523e137223 */ /* 0x000fe20000000013 */
[----:B------:R-:W-:Y:S02]  /*2db0*/  FFMA R17, R17, R70, R18 ;  /* 0x0000004611117223 */ /* 0x000fe40000000012 */
[----:B------:R-:W-:Y:S01]  /*2dc0*/  FFMA R13, R14, R22, R13 ;  /* 0x000000160e0d7223 */ /* 0x000fe2000000000d */
[----:B------:R-:W-:Y:S01]  /*2dd0*/  FFMA R19, R66, R84, R19 ;  /* 0x0000005442137223 */ /* 0x000fe20000000013 */
[----:B------:R-:W-:-:S02]  /*2de0*/  FFMA R17, R16, R22, R17 ;  /* 0x0000001610117223 */ /* 0x000fc40000000011 */
[----:B------:R-:W-:Y:S01]  /*2df0*/  FMUL R14, R13, R13 ;  /* 0x0000000d0d0e7220 */ /* 0x000fe20000400000 */
[----:B------:R-:W-:Y:S01]  /*2e00*/  FMUL R18, R19, R19 ;  /* 0x0000001313127220 */ /* 0x000fe20000400000 */
[----:B------:R-:W-:Y:S01]  /*2e10*/  FMUL R17, R17, R17 ;  /* 0x0000001111117220 */ /* 0x000fe20000400000 */
[----:B------:R-:W-:Y:S01]  /*2e20*/  MOV R13, 0x40490fdb ;  /* 0x40490fdb000d7802 */ /* 0x000fe20000000f00 */
[----:B------:R-:W-:Y:S01]  /*2e30*/  FFMA R14, R73, R69, -R14 ;  /* 0x00000045490e7223 */ /* 0x000fe2000000080e */
[----:B------:R-:W-:Y:S01]  /*2e40*/  FFMA R18, R75, R23, -R18 ;  /* 0x000000174b127223 */ /* 0x000fe20000000812 */
[C---:B------:R-:W-:Y:S01]  /*2e50*/  FMUL R75, R8.reuse, R75 ;  /* 0x0000004b084b7220 */ /* 0x040fe20000400000 */
[----:B------:R-:W-:Y:S01]  /*2e60*/  FMUL R73, R8, R73 ;  /* 0x0000004908497220 */ /* 0x000fe20000400000 */
[----:B------:R-:W-:Y:S01]  /*2e70*/  FFMA R17, R72, R69, -R17 ;  /* 0x0000004548117223 */ /* 0x000fe20000000811 */
[----:B------:R-:W-:Y:S02]  /*2e80*/  FMUL R72, R8, R72 ;  /* 0x0000004808487220 */ /* 0x000fe40000400000 */
[----:B------:R-:W-:-:S04]  /*2e90*/  FSETP.GEU.AND P0, PT, R18, R75, PT ;  /* 0x0000004b1200720b */ /* 0x000fc80003f0e000 */
[----:B------:R-:W-:-:S04]  /*2ea0*/  FSETP.LT.OR P0, PT, R14, R73, !P0 ;  /* 0x000000490e00720b */ /* 0x000fc80004701400 */
[----:B------:R-:W-:-:S04]  /*2eb0*/  FSETP.LT.OR P0, PT, R17, R72, P0 ;  /* 0x000000481100720b */ /* 0x000fc80000701400 */
[----:B------:R-:W-:Y:S01]  /*2ec0*/  FSEL R13, R13, 6.2831854820251464844, P0 ;  /* 0x40c90fdb0d0d7808 */ /* 0x000fe20000000000 */
[----:B------:R-:W-:Y:S05]  /*2ed0*/  BRA `(.L_x_296) ;  /* 0x00001ec000007947 */ /* 0x000fea0003800000 */
.L_x_295:
[----:B------:R-:W-:Y:S01]  /*2ee0*/  IADD3 R13, R72, -0xd000000, RZ ;  /* 0xf3000000480d7810 */ /* 0x000fe20007ffe0ff */
[----:B------:R0:W1:Y:S01]  /*2ef0*/  MUFU.RSQ R15, R72 ;  /* 0x00000048000f7308 */ /* 0x0000620000001400 */
[----:B------:R-:W-:Y:S02]  /*2f00*/  BSSY B2, `(.L_x_297) ;  /* 0x000000c000027945 */ /* 0x000fe40003800000 */
[----:B------:R-:W-:-:S13]  /*2f10*/  ISETP.GT.U32.AND P0, PT, R13, 0x727fffff, PT ;  /* 0x727fffff0d00780c */ /* 0x000fda0003f04070 */
[----:B------:R-:W-:Y:S05]  /*2f20*/  @!P0 BRA `(.L_x_298) ;  /* 0x0000005000008947 */ /* 0x000fea0003800000 */
[----:B01----:R-:W-:Y:S02]  /*2f30*/  MOV R19, R72 ;  /* 0x0000004800137202 */ /* 0x003fe40000000f00 */
[----:B------:R-:W-:Y:S02]  /*2f40*/  MOV R81, 0x2f60 ;  /* 0x00002f6000517802 */ /* 0x000fe40000000f00 */
[----:B------:R-:W-:Y:S05]  /*2f50*/  CALL.REL.NOINC `($__internal_6_$__cuda_sm20_sqrt_rn_f32_slowpath) ;  /* 0x0000446000007944 */ /* 0x000fea0003c00000 */
[----:B------:R-:W-:Y:S01]  /*2f60*/  MOV R13, R19 ;  /* 0x00000013000d7202 */ /* 0x000fe20000000f00 */
[----:B------:R-:W-:Y:S05]  /*2f70*/  BRA `(.L_x_299) ;  /* 0x0000004000007947 */ /* 0x000fea0003800000 */
.L_x_298:
[----:B01----:R-:W-:Y:S01]  /*2f80*/  FMUL.FTZ R13, R72, R15 ;  /* 0x0000000f480d7220 */ /* 0x003fe20000410000 */
[----:B------:R-:W-:-:S03]  /*2f90*/  FMUL.FTZ R14, R15, 0.5 ;  /* 0x3f0000000f0e7820 */ /* 0x000fc60000410000 */
[----:B------:R-:W-:-:S04]  /*2fa0*/  FFMA R72, -R13, R13, R72 ;  /* 0x0000000d0d487223 */ /* 0x000fc80000000148 */
[----:B------:R-:W-:Y:S02]  /*2fb0*/  FFMA R13, R72, R14, R13 ;  /* 0x0000000e480d7223 */ /* 0x000fe4000000000d */
.L_x_299:
[----:B------:R-:W-:Y:S05]  /*2fc0*/  BSYNC B2 ;  /* 0x0000000000027941 */ /* 0x000fea0003800000 */
.L_x_297:
[----:B------:R-:W-:Y:S01]  /*2fd0*/  FSETP.GT.AND P0, PT, R13, RZ, PT ;  /* 0x000000ff0d00720b */ /* 0x000fe20003f04000 */
[----:B------:R-:W-:Y:S01]  /*2fe0*/  BSSY B7, `(.L_x_300) ;  /* 0x0000032000077945 */ /* 0x000fe20003800000 */
[----:B------:R-:W-:Y:S01]  /*2ff0*/  CS2R R68, SRZ ;  /* 0x0000000000447805 */ /* 0x000fe2000001ff00 */
[----:B------:R-:W-:Y:S02]  /*3000*/  MOV R20, RZ ;  /* 0x000000ff00147202 */ /* 0x000fe40000000f00 */
[----:B------:R-:W-:-:S08]  /*3010*/  MOV R15, RZ ;  /* 0x000000ff000f7202 */ /* 0x000fd00000000f00 */
        /* <DEDUP_REMOVED lines=13> */
[----:B------:R-:W-:Y:S05]  /*30f0*/  CALL.REL.NOINC `($__internal_7_$__cuda_sm3x_div_rn_noftz_f32_slowpath) ;  /* 0x0000443000007944 */ /* 0x000fea0003c00000 */
[----:B------:R-:W-:Y:S02]  /*3100*/  MOV R15, R19 ;  /* 0x00000013000f7202 */ /* 0x000fe40000000f00 */
.L_x_303:
[----:B------:R-:W-:Y:S05]  /*3110*/  BSYNC B8 ;  /* 0x0000000000087941 */ /* 0x000fea0003800000 */
.L_x_302:
        /* <DEDUP_REMOVED lines=14> */
.L_x_305:
[----:B------:R-:W-:Y:S05]  /*3200*/  BSYNC B8 ;  /* 0x0000000000087941 */ /* 0x000fea0003800000 */
.L_x_304:
        /* <DEDUP_REMOVED lines=14> */
.L_x_306:
[----:B------:R-:W-:Y:S05]  /*32f0*/  BSYNC B8 ;  /* 0x0000000000087941 */ /* 0x000fea0003800000 */
.L_x_301:
[----:B------:R-:W-:Y:S05]  /*3300*/  BSYNC B7 ;  /* 0x0000000000077941 */ /* 0x000fea0003800000 */
.L_x_300:
        /* <DEDUP_REMOVED lines=10> */
.L_x_308:
[----:B01----:R-:W-:Y:S01]  /*33b0*/  FMUL.FTZ R16, R75, R14 ;  /* 0x0000000e4b107220 */ /* 0x003fe20000410000 */
[----:B------:R-:W-:-:S03]  /*33c0*/  FMUL.FTZ R13, R14, 0.5 ;  /* 0x3f0000000e0d7820 */ /* 0x000fc60000410000 */
[----:B------:R-:W-:-:S04]  /*33d0*/  FFMA R75, -R16, R16, R75 ;  /* 0x00000010104b7223 */ /* 0x000fc8000000014b */
[----:B------:R-:W-:Y:S02]  /*33e0*/  FFMA R16, R75, R13, R16 ;  /* 0x0000000d4b107223 */ /* 0x000fe40000000010 */
.L_x_309:
[----:B------:R-:W-:Y:S05]  /*33f0*/  BSYNC B2 ;  /* 0x0000000000027941 */ /* 0x000fea0003800000 */
.L_x_307:
[----:B------:R-:W-:Y:S01]  /*3400*/  FSETP.GT.AND P0, PT, R16, RZ, PT ;  /* 0x000000ff1000720b */ /* 0x000fe20003f04000 */
[----:B------:R-:W-:Y:S01]  /*3410*/  BSSY B7, `(.L_x_310) ;  /* 0x0000034000077945 */ /* 0x000fe20003800000 */
[----:B------:R-:W-:Y:S02]  /*3420*/  MOV R17, RZ ;  /* 0x000000ff00117202 */ /* 0x000fe40000000f00 */
[----:B------:R-:W-:-:S09]  /*3430*/  MOV R18, RZ ;  /* 0x000000ff00127202 */ /* 0x000fd20000000f00 */
        /* <DEDUP_REMOVED lines=18> */
.L_x_313:
[----:B------:R-:W-:Y:S05]  /*3560*/  BSYNC B8 ;  /* 0x0000000000087941 */ /* 0x000fea0003800000 */
.L_x_312:
        /* <DEDUP_REMOVED lines=14> */
.L_x_315:
[----:B------:R-:W-:Y:S05]  /*3650*/  BSYNC B8 ;  /* 0x0000000000087941 */ /* 0x000fea0003800000 */
.L_x_314:
        /* <DEDUP_REMOVED lines=14> */
.L_x_316:
[----:B------:R-:W-:Y:S05]  /*3740*/  BSYNC B8 ;  /* 0x0000000000087941 */ /* 0x000fea0003800000 */
.L_x_311:
[----:B------:R-:W-:Y:S05]  /*3750*/  BSYNC B7 ;  /* 0x0000000000077941 */ /* 0x000fea0003800000 */
.L_x_310:
        /* <DEDUP_REMOVED lines=16> */
[----:B------:R-:W-:Y:S02]  /*3860*/  LOP3.LUT R14, R14, 0x80000000, R15, 0xf8, !PT ;  /* 0x800000000e0e7812 */ /* 0x000fe400078ef80f */
[----:B------:R-:W-:-:S03]  /*3870*/  MOV R15, 0x3fd774eb ;  /* 0x3fd774eb000f7802 */ /* 0x000fc60000000f00 */
        /* <DEDUP_REMOVED lines=10> */
[----:B------:R-:W-:Y:S01]  /*3920*/  @P0 FADD R13, R13, R13 ;  /* 0x0000000d0d0d0221 */ /* 0x000fe20000000000 */
[----:B------:R-:W-:Y:S05]  /*3930*/  BRA `(.L_x_296) ;  /* 0x0000146000007947 */ /* 0x000fea0003800000 */
.L_x_294:
        /* <DEDUP_REMOVED lines=10> */
.L_x_318:
[----:B01----:R-:W-:Y:S01]  /*39e0*/  FMUL.FTZ R68, R75, R16 ;  /* 0x000000104b447220 */ /* 0x003fe20000410000 */
[----:B------:R-:W-:-:S03]  /*39f0*/  FMUL.FTZ R16, R16, 0.5 ;  /* 0x3f00000010107820 */ /* 0x000fc60000410000 */
[----:B------:R-:W-:-:S04]  /*3a00*/  FFMA R75, -R68, R68, R75 ;  /* 0x00000044444b7223 */ /* 0x000fc8000000014b */
[----:B------:R-:W-:Y:S02]  /*3a10*/  FFMA R68, R75, R16, R68 ;  /* 0x000000104b447223 */ /* 0x000fe40000000044 */
.L_x_319:
[----:B------:R-:W-:Y:S05]  /*3a20*/  BSYNC B2 ;  /* 0x0000000000027941 */ /* 0x000fea0003800000 */
.L_x_317:
        /* <DEDUP_REMOVED lines=21> */
[----:B------:R-:W-:Y:S05]  /*3b80*/  CALL.REL.NOINC `($__internal_7_$__cuda_sm3x_div_rn_noftz_f32_slowpath) ;  /* 0x000039a000007944 */ /* 0x000fea0003c00000 */
[----:B------:R-:W-:Y:S02]  /*3b90*/  MOV R18, R19 ;  /* 0x0000001300127202 */ /* 0x000fe40000000f00 */
.L_x_323:
[----:B------:R-:W-:Y:S05]  /*3ba0*/  BSYNC B8 ;  /* 0x0000000000087941 */ /* 0x000fea0003800000 */
.L_x_322:
        /* <DEDUP_REMOVED lines=12> */
[----:B------:R-:W-:Y:S05]  /*3c70*/  CALL.REL.NOINC `($__internal_7_$__cuda_sm3x_div_rn_noftz_f32_slowpath) ;  /* 0x000038b000007944 */ /* 0x000fea0003c00000 */
.L_x_325:
[----:B------:R-:W-:Y:S05]  /*3c80*/  BSYNC B8 ;  /* 0x0000000000087941 */ /* 0x000fea0003800000 */
.L_x_324:
[----:B------:R-:W0:Y:S01]  /*3c90*/  MUFU.RCP R17, R68 ;  /* 0x0000004400117308 */ /* 0x000e220000001000 */
[----:B------:R-:W-:Y:S07]  /*3ca0*/  BSSY B8, `(.L_x_321) ;  /* 0x000000e000087945 */ /* 0x000fee0003800000 */
[----:B------:R-:W1:Y:S01]  /*3cb0*/  FCHK P0, R16, R68 ;  /* 0x0000004410007302 */ /* 0x000e620000000000 */
[----:B0-----:R-:W-:-:S04]  /*3cc0*/  FFMA R22, R17, -R68, 1 ;  /* 0x3f80000011167423 */ /* 0x001fc80000000844 */
[----:B------:R-:W-:Y:S01]  /*3cd0*/  FFMA R62, R17, R22, R17 ;  /* 0x00000016113e7223 */ /* 0x000fe20000000011 */
[----:B------:R-:W-:-:S03]  /*3ce0*/  MOV R17, R19 ;  /* 0x0000001300117202 */ /* 0x000fc60000000f00 */
        /* <DEDUP_REMOVED lines=8> */
[----:B------:R-:W-:Y:S02]  /*3d70*/  MOV R69, R19 ;  /* 0x0000001300457202 */ /* 0x000fe40000000f00 */
.L_x_326:
[----:B------:R-:W-:Y:S05]  /*3d80*/  BSYNC B8 ;  /* 0x0000000000087941 */ /* 0x000fea0003800000 */
.L_x_321:
[----:B------:R-:W-:Y:S05]  /*3d90*/  BSYNC B7 ;  /* 0x0000000000077941 */ /* 0x000fea0003800000 */
.L_x_320:
        /* <DEDUP_REMOVED lines=10> */
.L_x_328:
[----:B01----:R-:W-:Y:S01]  /*3e40*/  FMUL.FTZ R16, R73, R22 ;  /* 0x0000001649107220 */ /* 0x003fe20000410000 */
[----:B------:R-:W-:-:S03]  /*3e50*/  FMUL.FTZ R19, R22, 0.5 ;  /* 0x3f00000016137820 */ /* 0x000fc60000410000 */
[----:B------:R-:W-:-:S04]  /*3e60*/  FFMA R73, -R16, R16, R73 ;  /* 0x0000001010497223 */ /* 0x000fc80000000149 */
[----:B------:R-:W-:Y:S02]  /*3e70*/  FFMA R16, R73, R19, R16 ;  /* 0x0000001349107223 */ /* 0x000fe40000000010 */
.L_x_329:
[----:B------:R-:W-:Y:S05]  /*3e80*/  BSYNC B2 ;  /* 0x0000000000027941 */ /* 0x000fea0003800000 */
.L_x_327:
[----:B------:R-:W-:Y:S01]  /*3e90*/  FSETP.GT.AND P0, PT, R16, RZ, PT ;  /* 0x000000ff1000720b */ /* 0x000fe20003f04000 */
[----:B------:R-:W-:Y:S01]  /*3ea0*/  BSSY B7, `(.L_x_330) ;  /* 0x0000030000077945 */ /* 0x000fe20003800000 */
[----:B------:R-:W-:-:S11]  /*3eb0*/  CS2R R62, SRZ ;  /* 0x00000000003e7805 */ /* 0x000fd6000001ff00 */
        /* <DEDUP_REMOVED lines=15> */
.L_x_333:
[----:B------:R-:W-:Y:S05]  /*3fb0*/  BSYNC B8 ;  /* 0x0000000000087941 */ /* 0x000fea0003800000 */
.L_x_332:
        /* <DEDUP_REMOVED lines=14> */
.L_x_335:
[----:B------:R-:W-:Y:S05]  /*40a0*/  BSYNC B8 ;  /* 0x0000000000087941 */ /* 0x000fea0003800000 */
.L_x_334:
        /* <DEDUP_REMOVED lines=14> */
.L_x_336:
[----:B------:R-:W-:Y:S05]  /*4190*/  BSYNC B8 ;  /* 0x0000000000087941 */ /* 0x000fea0003800000 */
.L_x_331:
[----:B------:R-:W-:Y:S05]  /*41a0*/  BSYNC B7 ;  /* 0x0000000000077941 */ /* 0x000fea0003800000 */
.L_x_330:
        /* <DEDUP_REMOVED lines=24> */
[----:B------:R-:W-:Y:S01]  /*4330*/  FFMA R13, R15, R14, R15 ;  /* 0x0000000e0f0d7223 */ /* 0x000fe2000000000f */
[----:B------:R-:W-:-:S04]  /*4340*/  MOV R15, 0x3fd774eb ;  /* 0x3fd774eb000f7802 */ /* 0x000fc80000000f00 */
[----:B------:R-:W-:-:S05]  /*4350*/  FSEL R14, R13, -R13, P0 ;  /* 0x8000000d0d0e7208 */ /* 0x000fca0000000000 */
[----:B------:R-:W-:-:S04]  /*4360*/  @!P1 FFMA R13, R15, 0.93318945169448852539, R14 ;  /* 0x3f6ee5810f0d9823 */ /* 0x000fc8000000000e */
[----:B------:R-:W-:Y:S01]  /*4370*/  @P0 FADD R13, R13, R13 ;  /* 0x0000000d0d0d0221 */ /* 0x000fe20000000000 */
[----:B------:R-:W-:Y:S05]  /*4380*/  BRA `(.L_x_296) ;  /* 0x00000a1000007947 */ /* 0x000fea0003800000 */
.L_x_293:
        /* <DEDUP_REMOVED lines=10> */
.L_x_338:
[----:B01----:R-:W-:Y:S01]  /*4430*/  FMUL.FTZ R62, R73, R20 ;  /* 0x00000014493e7220 */ /* 0x003fe20000410000 */
[----:B------:R-:W-:-:S03]  /*4440*/  FMUL.FTZ R19, R20, 0.5 ;  /* 0x3f00000014137820 */ /* 0x000fc60000410000 */
[----:B------:R-:W-:-:S04]  /*4450*/  FFMA R73, -R62, R62, R73 ;  /* 0x0000003e3e497223 */ /* 0x000fc80000000149 */
[----:B------:R-:W-:Y:S02]  /*4460*/  FFMA R62, R73, R19, R62 ;  /* 0x00000013493e7223 */ /* 0x000fe4000000003e */
.L_x_339:
[----:B------:R-:W-:Y:S05]  /*4470*/  BSYNC B2 ;  /* 0x0000000000027941 */ /* 0x000fea0003800000 */
.L_x_337:
[----:B------:R-:W-:Y:S01]  /*4480*/  FSETP.GT.AND P0, PT, R62, RZ, PT ;  /* 0x000000ff3e00720b */ /* 0x000fe20003f04000 */
[----:B------:R-:W-:Y:S01]  /*4490*/  BSSY B7, `(.L_x_340) ;  /* 0x0000032000077945 */ /* 0x000fe20003800000 */
[----:B------:R-:W-:Y:S01]  /*44a0*/  MOV R63, RZ ;  /* 0x000000ff003f7202 */ /* 0x000fe20000000f00 */
[----:B------:R-:W-:Y:S01]  /*44b0*/  CS2R R64, SRZ ;  /* 0x0000000000407805 */ /* 0x000fe2000001ff00 */
        /* <DEDUP_REMOVED lines=16> */
.L_x_343:
[----:B------:R-:W-:Y:S05]  /*45c0*/  BSYNC B8 ;  /* 0x0000000000087941 */ /* 0x000fea0003800000 */
.L_x_342:
        /* <DEDUP_REMOVED lines=14> */
.L_x_345:
[----:B------:R-:W-:Y:S05]  /*46b0*/  BSYNC B8 ;  /* 0x0000000000087941 */ /* 0x000fea0003800000 */
.L_x_344:
        /* <DEDUP_REMOVED lines=14> */
.L_x_346:
[----:B------:R-:W-:Y:S05]  /*47a0*/  BSYNC B8 ;  /* 0x0000000000087941 */ /* 0x000fea0003800000 */
.L_x_341:
[----:B------:R-:W-:Y:S05]  /*47b0*/  BSYNC B7 ;  /* 0x0000000000077941 */ /* 0x000fea0003800000 */
.L_x_340:
        /* <DEDUP_REMOVED lines=10> */
.L_x_348:
[----:B01----:R-:W-:Y:S01]  /*4860*/  FMUL.FTZ R13, R72, R15 ;  /* 0x0000000f480d7220 */ /* 0x003fe20000410000 */
[----:B------:R-:W-:-:S03]  /*4870*/  FMUL.FTZ R14, R15, 0.5 ;  /* 0x3f0000000f0e7820 */ /* 0x000fc60000410000 */
[----:B------:R-:W-:-:S04]  /*4880*/  FFMA R72, -R13, R13, R72 ;  /* 0x0000000d0d487223 */ /* 0x000fc80000000148 */
[----:B------:R-:W-:Y:S02]  /*4890*/  FFMA R13, R72, R14, R13 ;  /* 0x0000000e480d7223 */ /* 0x000fe4000000000d */
.L_x_349:
[----:B------:R-:W-:Y:S05]  /*48a0*/  BSYNC B2 ;  /* 0x0000000000027941 */ /* 0x000fea0003800000 */
.L_x_347:
[----:B------:R-:W-:Y:S01]  /*48b0*/  FSETP.GT.AND P0, PT, R13, RZ, PT ;  /* 0x000000ff0d00720b */ /* 0x000fe20003f04000 */
[----:B------:R-:W-:Y:S01]  /*48c0*/  BSSY B7, `(.L_x_350) ;  /* 0x0000030000077945 */ /* 0x000fe20003800000 */
[----:B------:R-:W-:-:S11]  /*48d0*/  CS2R R14, SRZ ;  /* 0x00000000000e7805 */ /* 0x000fd6000001ff00 */
        /* <DEDUP_REMOVED lines=15> */
.L_x_353:
[----:B------:R-:W-:Y:S05]  /*49d0*/  BSYNC B8 ;  /* 0x0000000000087941 */ /* 0x000fea0003800000 */
.L_x_352:
        /* <DEDUP_REMOVED lines=14> */
.L_x_355:
[----:B------:R-:W-:Y:S05]  /*4ac0*/  BSYNC B8 ;  /* 0x0000000000087941 */ /* 0x000fea0003800000 */
.L_x_354:
        /* <DEDUP_REMOVED lines=14> */
.L_x_356:
[----:B------:R-:W-:Y:S05]  /*4bb0*/  BSYNC B8 ;  /* 0x0000000000087941 */ /* 0x000fea0003800000 */
.L_x_351:
[----:B------:R-:W-:Y:S05]  /*4bc0*/  BSYNC B7 ;  /* 0x0000000000077941 */ /* 0x000fea0003800000 */
.L_x_350:
        /* <DEDUP_REMOVED lines=29> */
.L_x_296:
[----:B------:R-:W-:Y:S05]  /*4da0*/  BSYNC B6 ;  /* 0x0000000000067941 */ /* 0x000fea0003800000 */
.L_x_292:
        /* <DEDUP_REMOVED lines=23> */
.L_x_361:
[----:B------:R-:W-:Y:S05]  /*4f20*/  BSYNC B7 ;  /* 0x0000000000077941 */ /* 0x000fea0003800000 */
.L_x_360:
        /* <DEDUP_REMOVED lines=14> */
.L_x_363:
[----:B------:R-:W-:Y:S05]  /*5010*/  BSYNC B7 ;  /* 0x0000000000077941 */ /* 0x000fea0003800000 */
.L_x_362:
        /* <DEDUP_REMOVED lines=14> */
.L_x_364:
[----:B------:R-:W-:Y:S05]  /*5100*/  BSYNC B7 ;  /* 0x0000000000077941 */ /* 0x000fea0003800000 */
.L_x_359:
[----:B------:R-:W-:Y:S05]  /*5110*/  BSYNC B6 ;  /* 0x0000000000067941 */ /* 0x000fea0003800000 */
.L_x_358:
[-C--:B------:R-:W-:Y:S01]  /*5120*/  FMUL R7, R6, R13.reuse ;  /* 0x0000000d06077220 */ /* 0x080fe20000400000 */
[-C--:B------:R-:W-:Y:S01]  /*5130*/  FMUL R6, R14, R13.reuse ;  /* 0x0000000d0e067220 */ /* 0x080fe20000400000 */
[----:B------:R-:W-:Y:S01]  /*5140*/  FMUL R5, R16, R13 ;  /* 0x0000000d10057220 */ /* 0x000fe20000400000 */
[----:B------:R-:W-:Y:S02]  /*5150*/  IADD3 R20, R59, -0x1, RZ ;  /* 0xffffffff3b147810 */ /* 0x000fe40007ffe0ff */
[----:B------:R-:W-:-:S02]  /*5160*/  MOV R9, R76 ;  /* 0x0000004c00097202 */ /* 0x000fc40000000f00 */
[----:B------:R-:W-:Y:S02]  /*5170*/  MOV R35, R61 ;  /* 0x0000003d00237202 */ /* 0x000fe40000000f00 */
[----:B------:R-:W-:Y:S02]  /*5180*/  MOV R36, R77 ;  /* 0x0000004d00247202 */ /* 0x000fe40000000f00 */
[----:B------:R-:W-:Y:S01]  /*5190*/  MOV R37, R74 ;  /* 0x0000004a00257202 */ /* 0x000fe20000000f00 */
[----:B------:R-:W-:Y:S05]  /*51a0*/  BRA `(.L_x_267) ;  /* 0x000003c000007947 */ /* 0x000fea0003800000 */
.L_x_357:
[----:B------:R-:W-:Y:S01]  /*51b0*/  FSETP.GT.AND P0, PT, R71, RZ, PT ;  /* 0x000000ff4700720b */ /* 0x000fe20003f04000 */
[----:B------:R-:W-:Y:S01]  /*51c0*/  BSSY B6, `(.L_x_365) ;  /* 0x0000031000067945 */ /* 0x000fe20003800000 */
[----:B------:R-:W-:Y:S01]  /*51d0*/  CS2R R14, SRZ ;  /* 0x00000000000e7805 */ /* 0x000fe2000001ff00 */
[----:B------:R-:W-:-:S10]  /*51e0*/  MOV R16, RZ ;  /* 0x000000ff00107202 */ /* 0x000fd40000000f00 */
        /* <DEDUP_REMOVED lines=15> */
.L_x_368:
[----:B------:R-:W-:Y:S05]  /*52e0*/  BSYNC B7 ;  /* 0x0000000000077941 */ /* 0x000fea0003800000 */
.L_x_367:
        /* <DEDUP_REMOVED lines=14> */
.L_x_370:
[----:B------:R-:W-:Y:S05]  /*53d0*/  BSYNC B7 ;  /* 0x0000000000077941 */ /* 0x000fea0003800000 */
.L_x_369:
        /* <DEDUP_REMOVED lines=14> */
.L_x_371:
[----:B------:R-:W-:Y:S05]  /*54c0*/  BSYNC B7 ;  /* 0x0000000000077941 */ /* 0x000fea0003800000 */
.L_x_366:
[----:B------:R-:W-:Y:S05]  /*54d0*/  BSYNC B6 ;  /* 0x0000000000067941 */ /* 0x000fea0003800000 */
.L_x_365:
[----:B------:R-:W-:Y:S01]  /*54e0*/  FSETP.GEU.AND P0, PT, R76, R9, PT ;  /* 0x000000094c00720b */ /* 0x000fe20003f0e000 */
[-C--:B------:R-:W-:Y:S01]  /*54f0*/  FFMA R7, R14, R13.reuse, R7 ;  /* 0x0000000d0e077223 */ /* 0x080fe20000000007 */
[----:B------:R-:W-:Y:S01]  /*5500*/  IADD3 R20, R59, -0x1, RZ ;  /* 0xffffffff3b147810 */ /* 0x000fe20007ffe0ff */
[-C--:B------:R-:W-:Y:S01]  /*5510*/  FFMA R6, R15, R13.reuse, R6 ;  /* 0x0000000d0f067223 */ /* 0x080fe20000000006 */
[----:B------:R-:W-:-:S09]  /*5520*/  FFMA R5, R16, R13, R5 ;  /* 0x0000000d10057223 */ /* 0x000fd20000000005 */
[----:B------:R-:W-:Y:S02]  /*5530*/  @!P0 MOV R9, R76 ;  /* 0x0000004c00098202 */ /* 0x000fe40000000f00 */
[----:B------:R-:W-:Y:S02]  /*5540*/  @!P0 MOV R35, R61 ;  /* 0x0000003d00238202 */ /* 0x000fe40000000f00 */
[----:B------:R-:W-:Y:S02]  /*5550*/  @!P0 MOV R36, R77 ;  /* 0x0000004d00248202 */ /* 0x000fe40000000f00 */
[----:B------:R-:W-:Y:S02]  /*5560*/  @!P0 MOV R37, R74 ;  /* 0x0000004a00258202 */ /* 0x000fe40000000f00 */
.L_x_267:
[----:B------:R-:W-:Y:S05]  /*5570*/  BSYNC B4 ;  /* 0x0000000000047941 */ /* 0x000fea0003800000 */
.L_x_266:
[----:B------:R-:W-:-:S13]  /*5580*/  ISETP.NE.AND P0, PT, R20, RZ, PT ;  /* 0x000000ff1400720c */ /* 0x000fda0003f05270 */
[----:B------:R-:W-:Y:S01]  /*5590*/  @!P0 CALL.REL.NOINC `(.L_x_372) ;  /* 0x0000001000008944 */ /* 0x000fe20003c00000 */
[----:B------:R-:W-:Y:S05]  /*55a0*/  BRA `(.L_x_373) ;  /* 0xffffbe9000007947 */ /* 0x000fea000383ffff */
.L_x_372:
[----:B------:R-:W-:Y:S05]  /*55b0*/  BSYNC B5 ;  /* 0x0000000000057941 */ /* 0x000fea0003800000 */
.L_x_265:
[----:B------:R-:W-:Y:S01]  /*55c0*/  FSETP.GEU.AND P1, PT, R9, R4, PT ;  /* 0x000000040900720b */ /* 0x000fe20003f2e000 */
[----:B------:R-:W-:Y:S01]  /*55d0*/  BSSY B2, `(.L_x_374) ;  /* 0x000002f000027945 */ /* 0x000fe20003800000 */
[----:B------:R-:W-:Y:S01]  /*55e0*/  PLOP3.LUT P0, PT, PT, PT, PT, 0x80, 0x0 ;  /* 0x000000000000781c */ /* 0x000fe20003f0f070 */
[----:B------:R-:W-:Y:S01]  /*55f0*/  CS2R R16, SRZ ;  /* 0x0000000000107805 */ /* 0x000fe2000001ff00 */
[----:B------:R-:W-:Y:S01]  /*5600*/  CS2R R8, SRZ ;  /* 0x0000000000087805 */ /* 0x000fe2000001ff00 */
[----:B------:R-:W-:Y:S02]  /*5610*/  MOV R12, RZ ;  /* 0x000000ff000c7202 */ /* 0x000fe40000000f00 */
[----:B------:R-:W-:-:S06]  /*5620*/  MOV R30, RZ ;  /* 0x000000ff001e7202 */ /* 0x000fcc0000000f00 */
[----:B------:R-:W-:Y:S05]  /*5630*/  @P1 BRA `(.L_x_375) ;  /* 0x0000028000001947 */ /* 0x000fea0003800000 */
[----:B------:R-:W-:-:S05]  /*5640*/  LEA R9, R35, R35, 0x1 ;  /* 0x0000002323097211 */ /* 0x000fca00078e08ff */
[----:B------:R-:W-:-:S05]  /*5650*/  IMAD.WIDE R8, R9, 0x4, R26 ;  /* 0x0000000409087825 */ /* 0x000fca00078e021a */
[----:B------:R-:W2:Y:S04]  /*5660*/  LD.E R13, [R8.64+0x4] ;  /* 0x00000414080d7980 */ /* 0x000ea8000c101900 */
[----:B------:R-:W3:Y:S04]  /*5670*/  LD.E R11, [R8.64] ;  /* 0x00000014080b7980 */ /* 0x000ee8000c101900 */
[----:B------:R-:W4:Y:S01]  /*5680*/  LD.E R15, [R8.64+0x8] ;  /* 0x00000814080f7980 */ /* 0x000f22000c101900 */
[----:B--2---:R-:W-:-:S04]  /*5690*/  IMAD.WIDE R12, R13, 0xc, R24 ;  /* 0x0000000c0d0c7825 */ /* 0x004fc800078e0218 */
[--C-:B-1-3--:R-:W-:Y:S01]  /*56a0*/  IMAD.WIDE R10, R11, 0xc, R24.reuse ;  /* 0x0000000c0b0a7825 */ /* 0x10afe200078e0218 */
[----:B------:R1:W2:Y:S03]  /*56b0*/  LD.E R23, [R12.64+0x4] ;  /* 0x000004140c177980 */ /* 0x0002a6000c101900 */
[----:B----4-:R-:W-:Y:S01]  /*56c0*/  IMAD.WIDE R14, R15, 0xc, R24 ;  /* 0x0000000c0f0e7825 */ /* 0x010fe200078e0218 */
[----:B------:R1:W3:Y:S04]  /*56d0*/  LD.E R19, [R12.64] ;  /* 0x000000140c137980 */ /* 0x0002e8000c101900 */
[----:B------:R-:W4:Y:S04]  /*56e0*/  LD.E R20, [R10.64+0x4] ;  /* 0x000004140a147980 */ /* 0x000f28000c101900 */
[----:B------:R1:W5:Y:S04]  /*56f0*/  LD.E R29, [R12.64+0x8] ;  /* 0x000008140c1d7980 */ /* 0x000368000c101900 */
[----:B------:R-:W5:Y:S04]  /*5700*/  LD.E R18, [R10.64] ;  /* 0x000000140a127980 */ /* 0x000f68000c101900 */
[----:B------:R-:W5:Y:S04]  /*5710*/  LD.E R28, [R14.64+0x4] ;  /* 0x000004140e1c7980 */ /* 0x000f68000c101900 */
[----:B------:R-:W5:Y:S04]  /*5720*/  LD.E R22, [R10.64+0x8] ;  /* 0x000008140a167980 */ /* 0x000f68000c101900 */
[----:B------:R-:W5:Y:S04]  /*5730*/  LD.E R9, [R14.64] ;  /* 0x000000140e097980 */ /* 0x000f68000c101900 */
[----:B------:R-:W5:Y:S01]  /*5740*/  LD.E R31, [R14.64+0x8] ;  /* 0x000008140e1f7980 */ /* 0x000f62000c101900 */
[----:B------:R-:W-:Y:S01]  /*5750*/  FADD R8, -R36, 1 ;  /* 0x3f80000024087421 */ /* 0x000fe20000000100 */
[----:B------:R-:W-:-:S02]  /*5760*/  PLOP3.LUT P0, PT, PT, PT, PT, 0x8, 0x0 ;  /* 0x000000000000781c */ /* 0x000fc40003f0e170 */
[----:B-1----:R-:W-:Y:S01]  /*5770*/  MOV R12, R36 ;  /* 0x00000024000c7202 */ /* 0x002fe20000000f00 */
[----:B------:R-:W-:Y:S01]  /*5780*/  FADD R17, -R37, R8 ;  /* 0x0000000825117221 */ /* 0x000fe20000000100 */
[C---:B--2---:R-:W-:Y:S01]  /*5790*/  FMUL R8, R36.reuse, R23 ;  /* 0x0000001724087220 */ /* 0x044fe20000400000 */
[----:B---3--:R-:W-:-:S03]  /*57a0*/  FMUL R19, R36, R19 ;  /* 0x0000001324137220 */ /* 0x008fc60000400000 */
[C---:B----4-:R-:W-:Y:S01]  /*57b0*/  FFMA R8, R17.reuse, R20, R8 ;  /* 0x0000001411087223 */ /* 0x050fe20000000008 */
[----:B-----5:R-:W-:Y:S01]  /*57c0*/  FMUL R29, R36, R29 ;  /* 0x0000001d241d7220 */ /* 0x020fe20000400000 */
[----:B------:R-:W-:Y:S02]  /*57d0*/  FFMA R18, R17, R18, R19 ;  /* 0x0000001211127223 */ /* 0x000fe40000000013 */
[----:B------:R-:W-:Y:S01]  /*57e0*/  FFMA R8, R37, R28, R8 ;  /* 0x0000001c25087223 */ /* 0x000fe20000000008 */
[----:B------:R-:W-:-:S03]  /*57f0*/  FFMA R22, R17, R22, R29 ;  /* 0x0000001611167223 */ /* 0x000fc6000000001d */
[----:B------:R-:W-:Y:S01]  /*5800*/  FADD R57, -R8, R57 ;  /* 0x0000003908397221 */ /* 0x000fe20000000100 */
[----:B------:R-:W-:Y:S01]  /*5810*/  MOV R8, 0x3f800000 ;  /* 0x3f80000000087802 */ /* 0x000fe20000000f00 */
[C---:B------:R-:W-:Y:S02]  /*5820*/  FFMA R18, R37.reuse, R9, R18 ;  /* 0x0000000925127223 */ /* 0x040fe40000000012 */
[----:B------:R-:W-:Y:S01]  /*5830*/  FMUL R6, R6, R57 ;  /* 0x0000003906067220 */ /* 0x000fe20000400000 */
[----:B------:R-:W-:Y:S01]  /*5840*/  MOV R9, R35 ;  /* 0x0000002300097202 */ /* 0x000fe20000000f00 */
[----:B------:R-:W-:Y:S01]  /*5850*/  FFMA R31, R37, R31, R22 ;  /* 0x0000001f251f7223 */ /* 0x000fe20000000016 */
[----:B------:R-:W-:-:S03]  /*5860*/  FADD R18, -R18, R55 ;  /* 0x0000003712127221 */ /* 0x000fc60000000100 */
[----:B------:R-:W-:Y:S01]  /*5870*/  FADD R58, -R31, R58 ;  /* 0x0000003a1f3a7221 */ /* 0x000fe20000000100 */
[----:B------:R-:W-:-:S04]  /*5880*/  FFMA R6, R7, R18, R6 ;  /* 0x0000001207067223 */ /* 0x000fc80000000006 */
[----:B------:R-:W-:-:S05]  /*5890*/  FFMA R6, R5, R58, R6 ;  /* 0x0000003a05067223 */ /* 0x000fca0000000006 */
[----:B------:R-:W-:-:S04]  /*58a0*/  FSETP.GT.AND P1, PT, R6, RZ, PT ;  /* 0x000000ff0600720b */ /* 0x000fc80003f24000 */
[----:B------:R-:W-:-:S04]  /*58b0*/  FSEL R8, R8, -1, P1 ;  /* 0xbf80000008087808 */ /* 0x000fc80000800000 */
.L_x_375:
[----:B------:R-:W-:Y:S05]  /*58c0*/  BSYNC B2 ;  /* 0x0000000000027941 */ /* 0x000fea0003800000 */
.L_x_374:
[----:B------:R-:W-:Y:S01]  /*58d0*/  BSSY B4, `(.L_x_376) ;  /* 0x000009c000047945 */ /* 0x000fe20003800000 */
[----:B------:R-:W-:Y:S01]  /*58e0*/  MOV R5, RZ ;  /* 0x000000ff00057202 */ /* 0x000fe20000000f00 */
[----:B-1----:R-:W-:Y:S01]  /*58f0*/  CS2R R10, SRZ ;  /* 0x00000000000a7805 */ /* 0x002fe2000001ff00 */
[----:B------:R-:W-:Y:S01]  /*5900*/  MOV R13, RZ ;  /* 0x000000ff000d7202 */ /* 0x000fe20000000f00 */
[----:B------:R-:W-:Y:S05]  /*5910*/  @P0 BRA `(.L_x_377) ;  /* 0x0000097000000947 */ /* 0x000fea0003800000 */
[----:B------:R-:W-:Y:S01]  /*5920*/  ISETP.NE.U32.AND P1, PT, R24, RZ, PT ;  /* 0x000000ff1800720c */ /* 0x000fe20003f25070 */
[----:B------:R-:W-:Y:S01]  /*5930*/  BSSY B2, `(.L_x_378) ;  /* 0x0000026000027945 */ /* 0x000fe20003800000 */
[----:B------:R-:W-:Y:S02]  /*5940*/  LEA R5, R9, R9, 0x1 ;  /* 0x0000000909057211 */ /* 0x000fe400078e08ff */
[----:B------:R-:W-:Y:S02]  /*5950*/  ISETP.NE.AND.EX P1, PT, R25, RZ, PT, P1 ;  /* 0x000000ff1900720c */ /* 0x000fe40003f25310 */
[----:B------:R-:W-:Y:S01]  /*5960*/  ISETP.NE.U32.AND P2, PT, R32, RZ, PT ;  /* 0x000000ff2000720c */ /* 0x000fe20003f45070 */
[----:B------:R-:W-:Y:S01]  /*5970*/  IMAD.WIDE R26, R5, 0x4, R26 ;  /* 0x00000004051a7825 */ /* 0x000fe200078e021a */
[----:B------:R-:W-:-:S02]  /*5980*/  MOV R14, RZ ;  /* 0x000000ff000e7202 */ /* 0x000fc40000000f00 */
[----:B------:R-:W-:Y:S02]  /*5990*/  ISETP.NE.AND.EX P2, PT, R33, RZ, PT, P2 ;  /* 0x000000ff2100720c */ /* 0x000fe40003f45320 */
[----:B------:R-:W-:Y:S02]  /*59a0*/  MOV R5, RZ ;  /* 0x000000ff00057202 */ /* 0x000fe40000000f00 */
[----:B------:R-:W-:Y:S02]  /*59b0*/  MOV R9, RZ ;  /* 0x000000ff00097202 */ /* 0x000fe40000000f00 */
[----:B------:R-:W-:Y:S02]  /*59c0*/  MOV R30, RZ ;  /* 0x000000ff001e7202 */ /* 0x000fe40000000f00 */
[----:B------:R-:W-:Y:S01]  /*59d0*/  MOV R13, RZ ;  /* 0x000000ff000d7202 */ /* 0x000fe20000000f00 */
[----:B------:R-:W-:Y:S05]  /*59e0*/  @!P1 BRA `(.L_x_379) ;  /* 0x000001a000009947 */ /* 0x000fea0003800000 */
[----:B------:R-:W2:Y:S04]  /*59f0*/  LD.E R11, [R26.64+0x4] ;  /* 0x000004141a0b7980 */ /* 0x000ea8000c101900 */
[----:B------:R-:W3:Y:S04]  /*5a00*/  LD.E R7, [R26.64] ;  /* 0x000000141a077980 */ /* 0x000ee8000c101900 */
[----:B------:R-:W4:Y:S01]  /*5a10*/  LD.E R5, [R26.64+0x8] ;  /* 0x000008141a057980 */ /* 0x000f22000c101900 */
[----:B--2---:R-:W-:-:S04]  /*5a20*/  IMAD.WIDE R10, R11, 0xc, R24 ;  /* 0x0000000c0b0a7825 */ /* 0x004fc800078e0218 */
[--C-:B---3--:R-:W-:Y:S01]  /*5a30*/  IMAD.WIDE R6, R7, 0xc, R24.reuse ;  /* 0x0000000c07067825 */ /* 0x108fe200078e0218 */
[----:B------:R1:W2:Y:S04]  /*5a40*/  LD.E R13, [R10.64+0x4] ;  /* 0x000004140a0d7980 */ /* 0x0002a8000c101900 */
[----:B------:R1:W3:Y:S01]  /*5a50*/  LD.E R9, [R10.64] ;  /* 0x000000140a097980 */ /* 0x0002e2000c101900 */
[----:B----4-:R-:W-:-:S03]  /*5a60*/  IMAD.WIDE R24, R5, 0xc, R24 ;  /* 0x0000000c05187825 */ /* 0x010fc600078e0218 */
[----:B------:R1:W4:Y:S04]  /*5a70*/  LD.E R15, [R10.64+0x8] ;  /* 0x000008140a0f7980 */ /* 0x000328000c101900 */
[----:B------:R-:W5:Y:S04]  /*5a80*/  LD.E R18, [R6.64+0x4] ;  /* 0x0000041406127980 */ /* 0x000f68000c101900 */
[----:B------:R-:W5:Y:S04]  /*5a90*/  LD.E R16, [R6.64] ;  /* 0x0000001406107980 */ /* 0x000f68000c101900 */
[----:B------:R-:W5:Y:S04]  /*5aa0*/  LD.E R20, [R6.64+0x8] ;  /* 0x0000081406147980 */ /* 0x000f68000c101900 */
[----:B------:R-:W5:Y:S04]  /*5ab0*/  LD.E R22, [R24.64+0x4] ;  /* 0x0000041418167980 */ /* 0x000f68000c101900 */
[----:B------:R-:W5:Y:S04]  /*5ac0*/  LD.E R19, [R24.64] ;  /* 0x0000001418137980 */ /* 0x000f68000c101900 */
[----:B------:R-:W5:Y:S01]  /*5ad0*/  LD.E R28, [R24.64+0x8] ;  /* 0x00000814181c7980 */ /* 0x000f62000c101900 */
[----:B------:R-:W-:-:S04]  /*5ae0*/  FADD R5, -R17, 1 ;  /* 0x3f80000011057421 */ /* 0x000fc80000000100 */
[----:B-1----:R-:W-:Y:S01]  /*5af0*/  FADD R10, R5, -R12 ;  /* 0x8000000c050a7221 */ /* 0x002fe20000000000 */
        /* <DEDUP_REMOVED lines=9> */
.L_x_379:
[----:B------:R-:W-:Y:S05]  /*5b90*/  BSYNC B2 ;  /* 0x0000000000027941 */ /* 0x000fea0003800000 */
.L_x_378:
        /* <DEDUP_REMOVED lines=29> */
.L_x_381:
[----:B------:R-:W-:Y:S05]  /*5d70*/  BSYNC B2 ;  /* 0x0000000000027941 */ /* 0x000fea0003800000 */
.L_x_380:
[----:B------:R-:W-:Y:S01]  /*5d80*/  FFMA R6, R51, -R9, R2 ;  /* 0x8000000933067223 */ /* 0x000fe20000000002 */
[C---:B------:R-:W-:Y:S01]  /*5d90*/  FFMA R5, R49.reuse, -R5, R0 ;  /* 0x8000000531057223 */ /* 0x040fe20000000000 */
[----:B------:R-:W-:Y:S01]  /*5da0*/  FFMA R7, R56, -R13, R3 ;  /* 0x8000000d38077223 */ /* 0x000fe20000000003 */
[----:B------:R-:W-:Y:S01]  /*5db0*/  BSSY B2, `(.L_x_382) ;  /* 0x0000013000027945 */ /* 0x000fe20003800000 */
[----:B------:R-:W-:Y:S01]  /*5dc0*/  FMUL R10, R6, R6 ;  /* 0x00000006060a7220 */ /* 0x000fe20000400000 */
[----:B------:R-:W-:Y:S01]  /*5dd0*/  FMUL R13, R49, R14 ;  /* 0x0000000e310d7220 */ /* 0x000fe20000400000 */
[----:B------:R-:W-:-:S02]  /*5de0*/  FMUL R11, R51, R30 ;  /* 0x0000001e330b7220 */ /* 0x000fc40000400000 */
[----:B------:R-:W-:-:S04]  /*5df0*/  FFMA R10, R5, R5, R10 ;  /* 0x00000005050a7223 */ /* 0x000fc8000000000a */
[----:B------:R-:W-:Y:S01]  /*5e00*/  FFMA R19, R7, R7, R10 ;  /* 0x0000000707137223 */ /* 0x000fe2000000000a */
[----:B------:R-:W-:-:S03]  /*5e10*/  FMUL R10, R56, R15 ;  /* 0x0000000f380a7220 */ /* 0x000fc60000400000 */
[----:B------:R1:W2:Y:S01]  /*5e20*/  MUFU.RSQ R12, R19 ;  /* 0x00000013000c7308 */ /* 0x0002a20000001400 */
[----:B------:R-:W-:-:S04]  /*5e30*/  IADD3 R9, R19, -0xd000000, RZ ;  /* 0xf300000013097810 */ /* 0x000fc80007ffe0ff */
[----:B------:R-:W-:-:S13]  /*5e40*/  ISETP.GT.U32.AND P1, PT, R9, 0x727fffff, PT ;  /* 0x727fffff0900780c */ /* 0x000fda0003f24070 */
[----:B------:R-:W-:Y:S05]  /*5e50*/  @!P1 BRA `(.L_x_383) ;  /* 0x0000004000009947 */ /* 0x000fea0003800000 */
[----:B-12---:R-:W-:Y:S02]  /*5e60*/  MOV R81, 0x5e80 ;  /* 0x00005e8000517802 */ /* 0x006fe40000000f00 */
[----:B0-----:R-:W-:Y:S05]  /*5e70*/  CALL.REL.NOINC `($__internal_6_$__cuda_sm20_sqrt_rn_f32_slowpath) ;  /* 0x0000154000007944 */ /* 0x001fea0003c00000 */
[----:B------:R-:W-:Y:S01]  /*5e80*/  MOV R40, R19 ;  /* 0x0000001300287202 */ /* 0x000fe20000000f00 */
[----:B------:R-:W-:Y:S05]  /*5e90*/  BRA `(.L_x_384) ;  /* 0x0000004000007947 */ /* 0x000fea0003800000 */
.L_x_383:
[----:B-12---:R-:W-:Y:S01]  /*5ea0*/  FMUL.FTZ R40, R19, R12 ;  /* 0x0000000c13287220 */ /* 0x006fe20000410000 */
[----:B------:R-:W-:-:S03]  /*5eb0*/  FMUL.FTZ R12, R12, 0.5 ;  /* 0x3f0000000c0c7820 */ /* 0x000fc60000410000 */
[----:B------:R-:W-:-:S04]  /*5ec0*/  FFMA R9, -R40, R40, R19 ;  /* 0x0000002828097223 */ /* 0x000fc80000000113 */
[----:B------:R-:W-:Y:S02]  /*5ed0*/  FFMA R40, R9, R12, R40 ;  /* 0x0000000c09287223 */ /* 0x000fe40000000028 */
.L_x_384:
[----:B------:R-:W-:Y:S05]  /*5ee0*/  BSYNC B2 ;  /* 0x0000000000027941 */ /* 0x000fea0003800000 */
.L_x_382:
[----:B------:R-:W-:Y:S01]  /*5ef0*/  FSETP.GT.AND P1, PT, R40, RZ, PT ;  /* 0x000000ff2800720b */ /* 0x000fe20003f24000 */
[----:B------:R-:W-:Y:S01]  /*5f00*/  BSSY B5, `(.L_x_385) ;  /* 0x0000032000057945 */ /* 0x000fe20003800000 */
[----:B------:R-:W-:Y:S02]  /*5f10*/  MOV R9, RZ ;  /* 0x000000ff00097202 */ /* 0x000fe40000000f00 */
[----:B------:R-:W-:Y:S02]  /*5f20*/  MOV R30, RZ ;  /* 0x000000ff001e7202 */ /* 0x000fe40000000f00 */
[----:B------:R-:W-:-:S07]  /*5f30*/  MOV R16, RZ ;  /* 0x000000ff00107202 */ /* 0x000fce0000000f00 */
[----:B------:R-:W-:Y:S05]  /*5f40*/  @!P1 BRA `(.L_x_386) ;  /* 0x000002d000009947 */ /* 0x000fea0003800000 */
[----:B------:R-:W1:Y:S01]  /*5f50*/  MUFU.RCP R9, R40 ;  /* 0x0000002800097308 */ /* 0x000e620000001000 */
[----:B------:R-:W-:Y:S07]  /*5f60*/  BSSY B6, `(.L_x_387) ;  /* 0x000000d000067945 */ /* 0x000fee0003800000 */
[----:B------:R-:W2:Y:S01]  /*5f70*/  FCHK P1, R7, R40 ;  /* 0x0000002807007302 */ /* 0x000ea20000020000 */
[----:B-1----:R-:W-:-:S04]  /*5f80*/  FFMA R12, R9, -R40, 1 ;  /* 0x3f800000090c7423 */ /* 0x002fc80000000828 */
[----:B------:R-:W-:-:S04]  /*5f90*/  FFMA R12, R9, R12, R9 ;  /* 0x0000000c090c7223 */ /* 0x000fc80000000009 */
[----:B------:R-:W-:-:S04]  /*5fa0*/  FFMA R9, R7, R12, RZ ;  /* 0x0000000c07097223 */ /* 0x000fc800000000ff */
[----:B------:R-:W-:-:S04]  /*5fb0*/  FFMA R14, R9, -R40, R7 ;  /* 0x80000028090e7223 */ /* 0x000fc80000000007 */
[----:B------:R-:W-:Y:S01]  /*5fc0*/  FFMA R16, R12, R14, R9 ;  /* 0x0000000e0c107223 */ /* 0x000fe20000000009 */
[----:B--2---:R-:W-:Y:S05]  /*5fd0*/  @!P1 BRA `(.L_x_388) ;  /* 0x0000005000009947 */ /* 0x004fea0003800000 */
[----:B------:R-:W-:Y:S02]  /*5fe0*/  MOV R19, R7 ;  /* 0x0000000700137202 */ /* 0x000fe40000000f00 */
[----:B------:R-:W-:Y:S02]  /*5ff0*/  MOV R22, R40 ;  /* 0x0000002800167202 */ /* 0x000fe40000000f00 */
[----:B------:R-:W-:Y:S02]  /*6000*/  MOV R78, 0x6020 ;  /* 0x00006020004e7802 */ /* 0x000fe40000000f00 */
[----:B0-----:R-:W-:Y:S05]  /*6010*/  CALL.REL.NOINC `($__internal_7_$__cuda_sm3x_div_rn_noftz_f32_slowpath) ;  /* 0x0000151000007944 */ /* 0x001fea0003c00000 */
[----:B------:R-:W-:Y:S02]  /*6020*/  MOV R16, R19 ;  /* 0x0000001300107202 */ /* 0x000fe40000000f00 */
.L_x_388:
[----:B------:R-:W-:Y:S05]  /*6030*/  BSYNC B6 ;  /* 0x0000000000067941 */ /* 0x000fea0003800000 */
.L_x_387:
        /* <DEDUP_REMOVED lines=14> */
.L_x_390:
[----:B------:R-:W-:Y:S05]  /*6120*/  BSYNC B6 ;  /* 0x0000000000067941 */ /* 0x000fea0003800000 */
.L_x_389:
        /* <DEDUP_REMOVED lines=14> */
.L_x_391:
[----:B------:R-:W-:Y:S05]  /*6210*/  BSYNC B6 ;  /* 0x0000000000067941 */ /* 0x000fea0003800000 */
.L_x_386:
[----:B------:R-:W-:Y:S05]  /*6220*/  BSYNC B5 ;  /* 0x0000000000057941 */ /* 0x000fea0003800000 */
.L_x_385:
[----:B------:R-:W-:-:S04]  /*6230*/  FSETP.NEU.AND P1, PT, RZ, c[0x0][0x540], PT ;  /* 0x00015000ff007a0b */ /* 0x000fc80003f2d000 */
[----:B------:R-:W-:-:S05]  /*6240*/  FSEL R7, R8, 1, P1 ;  /* 0x3f80000008077808 */ /* 0x000fca0000800000 */
[C---:B------:R-:W-:Y:S01]  /*6250*/  FMUL R5, R7.reuse, R9 ;  /* 0x0000000907057220 */ /* 0x040fe20000400000 */
[C---:B------:R-:W-:Y:S01]  /*6260*/  FMUL R30, R7.reuse, R30 ;  /* 0x0000001e071e7220 */ /* 0x040fe20000400000 */
[C---:B------:R-:W-:Y:S01]  /*6270*/  FMUL R16, R7.reuse, R16 ;  /* 0x0000001007107220 */ /* 0x040fe20000400000 */
[----:B------:R-:W-:Y:S02]  /*6280*/  FMUL R40, R7, R40 ;  /* 0x0000002807287220 */ /* 0x000fe40000400000 */
.L_x_377:
[----:B------:R-:W-:Y:S05]  /*6290*/  BSYNC B4 ;  /* 0x0000000000047941 */ /* 0x000fea0003800000 */
.L_x_376:
[----:B------:R-:W-:Y:S02]  /*62a0*/  FSEL R5, R5, RZ, !P0 ;  /* 0x000000ff05057208 */ /* 0x000fe40004000000 */
[----:B------:R-:W-:Y:S02]  /*62b0*/  FSEL R30, R30, RZ, !P0 ;  /* 0x000000ff1e1e7208 */ /* 0x000fe40004000000 */
[----:B------:R-:W-:Y:S02]  /*62c0*/  FSEL R16, R16, RZ, !P0 ;  /* 0x000000ff10107208 */ /* 0x000fe40004000000 */
[----:B------:R-:W-:Y:S02]  /*62d0*/  FSEL R13, R13, RZ, !P0 ;  /* 0x000000ff0d0d7208 */ /* 0x000fe40004000000 */
[----:B------:R-:W-:-:S02]  /*62e0*/  FSEL R11, R11, RZ, !P0 ;  /* 0x000000ff0b0b7208 */ /* 0x000fc40004000000 */
[----:B------:R-:W-:Y:S02]  /*62f0*/  FSEL R10, R10, RZ, !P0 ;  /* 0x000000ff0a0a7208 */ /* 0x000fe40004000000 */
[----:B------:R-:W-:Y:S02]  /*6300*/  FSEL R17, R40, 1000000, !P0 ;  /* 0x4974240028117808 */ /* 0x000fe40004000000 */
.L_x_258:
[----:B------:R-:W-:Y:S05]  /*6310*/  BSYNC B1 ;  /* 0x0000000000017941 */ /* 0x000fea0003800000 */
.L_x_256:
[----:B------:R-:W-:Y:S01]  /*6320*/  FSEL R15, R17, 1000000, !P3 ;  /* 0x49742400110f7808 */ /* 0x000fe20005800000 */
[----:B------:R-:W-:Y:S01]  /*6330*/  BSSY B1, `(.L_x_392) ;  /* 0x0000089000017945 */ /* 0x000fe20003800000 */
[----:B------:R-:W-:Y:S02]  /*6340*/  FSEL R29, R5, RZ, !P3 ;  /* 0x000000ff051d7208 */ /* 0x000fe40005800000 */
[----:B------:R-:W-:Y:S02]  /*6350*/  FSETP.GEU.AND P0, PT, R15, R4, PT ;  /* 0x000000040f00720b */ /* 0x000fe40003f0e000 */
[----:B------:R-:W-:Y:S02]  /*6360*/  FSEL R30, R30, RZ, !P3 ;  /* 0x000000ff1e1e7208 */ /* 0x000fe40005800000 */
[----:B------:R-:W-:-:S02]  /*6370*/  FSEL R16, R16, RZ, !P3 ;  /* 0x000000ff10107208 */ /* 0x000fc40005800000 */
[----:B------:R-:W-:Y:S02]  /*6380*/  FSEL R31, R10, RZ, !P3 ;  /* 0x000000ff0a1f7208 */ /* 0x000fe40005800000 */
[----:B------:R-:W-:Y:S02]  /*6390*/  FSEL R24, R11, RZ, !P3 ;  /* 0x000000ff0b187208 */ /* 0x000fe40005800000 */
[----:B------:R-:W-:-:S03]  /*63a0*/  FSEL R33, R13, RZ, !P3 ;  /* 0x000000ff0d217208 */ /* 0x000fc60005800000 */
[----:B------:R-:W-:Y:S05]  /*63b0*/  @P0 BRA `(.L_x_393) ;  /* 0x0000080000000947 */ /* 0x000fea0003800000 */
[----:B------:R-:W1:Y:S01]  /*63c0*/  S2R R5, SR_LANEID ;  /* 0x0000000000057919 */ /* 0x000e620000000000 */
[----:B------:R-:W-:Y:S01]  /*63d0*/  VOTEU.ANY UR4, UPT, PT ;  /* 0x0000000000047886 */ /* 0x000fe200038e0100 */
[----:B------:R-:W-:Y:S01]  /*63e0*/  MOV R4, c[0x0][0x3f0] ;  /* 0x0000fc0000047a02 */ /* 0x000fe20000000f00 */
[----:B------:R-:W1:Y:S08]  /*63f0*/  FLO.U32 R14, UR4 ;  /* 0x00000004000e7d00 */ /* 0x000e7000080e0000 */
[----:B------:R-:W2:Y:S01]  /*6400*/  POPC R13, UR4 ;  /* 0x00000004000d7d09 */ /* 0x000ea20008000000 */
[----:B-1----:R-:W-:-:S02]  /*6410*/  ISETP.EQ.U32.AND P0, PT, R14, R5, PT ;  /* 0x000000050e00720c */ /* 0x002fc40003f02070 */
[----:B------:R-:W-:-:S11]  /*6420*/  MOV R5, c[0x0][0x3f4] ;  /* 0x0000fd0000057a02 */ /* 0x000fd60000000f00 */
[----:B--2---:R1:W2:Y:S01]  /*6430*/  @P0 ATOMG.E.ADD.STRONG.GPU PT, R27, [R4.64], R13 ;  /* 0x0000000d041b09a8 */ /* 0x0042a200081ee1d4 */
[----:B------:R-:W-:Y:S01]  /*6440*/  FMUL R7, R52, R30 ;  /* 0x0000001e34077220 */ /* 0x000fe20000400000 */
[----:B------:R-:W-:Y:S01]  /*6450*/  FMUL R9, R50, R16 ;  /* 0x0000001032097220 */ /* 0x000fe20000400000 */
[CC--:B------:R-:W-:Y:S01]  /*6460*/  FMUL R11, R48.reuse, R29.reuse ;  /* 0x0000001d300b7220 */ /* 0x0c0fe20000400000 */
[C---:B------:R-:W-:Y:S01]  /*6470*/  FFMA R2, -R15.reuse, R30, R2 ;  /* 0x0000001e0f027223 */ /* 0x040fe20000000102 */
[----:B------:R-:W-:Y:S01]  /*6480*/  FFMA R8, R48, R16, -R7 ;  /* 0x0000001030087223 */ /* 0x000fe20000000807 */
[----:B------:R-:W-:Y:S01]  /*6490*/  FFMA R10, R52, R29, -R9 ;  /* 0x0000001d340a7223 */ /* 0x000fe20000000809 */
[----:B------:R-:W-:Y:S01]  /*64a0*/  FFMA R12, R50, R30, -R11 ;  /* 0x0000001e320c7223 */ /* 0x000fe2000000080b */
[----:B------:R-:W-:Y:S01]  /*64b0*/  FFMA R6, -R15, R16, R3 ;  /* 0x000000100f067223 */ /* 0x000fe20000000103 */
[C---:B------:R-:W-:Y:S01]  /*64c0*/  FMUL R18, R53.reuse, R8 ;  /* 0x0000000835127220 */ /* 0x040fe20000400000 */
[C---:B------:R-:W-:Y:S01]  /*64d0*/  FMUL R20, R53.reuse, R10 ;  /* 0x0000000a35147220 */ /* 0x040fe20000400000 */
[----:B------:R-:W-:Y:S01]  /*64e0*/  FMUL R53, R53, R12 ;  /* 0x0000000c35357220 */ /* 0x000fe20000400000 */
[----:B-1----:R-:W-:Y:S01]  /*64f0*/  FMUL R4, R47, R24 ;  /* 0x000000182f047220 */ /* 0x002fe20000400000 */
[----:B------:R-:W1:Y:S01]  /*6500*/  S2R R12, SR_LTMASK ;  /* 0x00000000000c7919 */ /* 0x000e620000003900 */
[----:B------:R-:W-:Y:S01]  /*6510*/  FMUL R8, R46, R31 ;  /* 0x0000001f2e087220 */ /* 0x000fe20000400000 */
[C---:B------:R-:W-:Y:S01]  /*6520*/  FMUL R5, R45.reuse, R33 ;  /* 0x000000212d057220 */ /* 0x040fe20000400000 */
[----:B------:R-:W-:Y:S01]  /*6530*/  FFMA R13, R45, R31, -R4 ;  /* 0x0000001f2d0d7223 */ /* 0x000fe20000000804 */
[----:B------:R-:W-:Y:S01]  /*6540*/  FMUL R4, R47, R2 ;  /* 0x000000022f047220 */ /* 0x000fe20000400000 */
[----:B------:R-:W-:Y:S01]  /*6550*/  FFMA R0, -R15, R29, R0 ;  /* 0x0000001d0f007223 */ /* 0x000fe20000000100 */
[----:B------:R-:W-:Y:S01]  /*6560*/  FMUL R7, R48, R30 ;  /* 0x0000001e30077220 */ /* 0x000fe20000400000 */
[----:B------:R-:W-:Y:S01]  /*6570*/  FFMA R15, R47, R33, -R8 ;  /* 0x000000212f0f7223 */ /* 0x000fe20000000808 */
[C---:B------:R-:W-:Y:S01]  /*6580*/  FFMA R19, R46.reuse, R24, -R5 ;  /* 0x000000182e137223 */ /* 0x040fe20000000805 */
[----:B------:R-:W-:Y:S01]  /*6590*/  FMUL R8, R46, R6 ;  /* 0x000000062e087220 */ /* 0x000fe20000400000 */
[C---:B------:R-:W-:Y:S01]  /*65a0*/  FMUL R11, R45.reuse, R24 ;  /* 0x000000182d0b7220 */ /* 0x040fe20000400000 */
[----:B------:R-:W-:Y:S01]  /*65b0*/  FFMA R5, R45, R6, -R4 ;  /* 0x000000062d057223 */ /* 0x000fe20000000804 */
[----:B------:R-:W-:Y:S01]  /*65c0*/  FFMA R23, R50, R29, R7 ;  /* 0x0000001d32177223 */ /* 0x000fe20000000007 */
[-C--:B------:R-:W-:Y:S01]  /*65d0*/  FFMA R7, R47, R0.reuse, -R8 ;  /* 0x000000002f077223 */ /* 0x080fe20000000808 */
[C---:B------:R-:W-:Y:S01]  /*65e0*/  FMUL R9, R45.reuse, R0 ;  /* 0x000000002d097220 */ /* 0x040fe20000400000 */
[----:B------:R-:W-:Y:S01]  /*65f0*/  FMUL R8, R44, R5 ;  /* 0x000000052c087220 */ /* 0x000fe20000400000 */
[----:B------:R-:W-:Y:S01]  /*6600*/  FFMA R4, R46, R33, R11 ;  /* 0x000000212e047223 */ /* 0x000fe2000000000b */
[----:B------:R-:W-:Y:S01]  /*6610*/  FFMA R23, R52, R16, R23 ;  /* 0x0000001034177223 */ /* 0x000fe20000000017 */
[-C--:B------:R-:W-:Y:S01]  /*6620*/  FMUL R5, R45, R2.reuse ;  /* 0x000000022d057220 */ /* 0x080fe20000400000 */
[----:B------:R-:W-:Y:S01]  /*6630*/  FADD R3, R44, R44 ;  /* 0x0000002c2c037221 */ /* 0x000fe20000000000 */
[C---:B------:R-:W-:Y:S01]  /*6640*/  FFMA R9, R46.reuse, R2, -R9 ;  /* 0x000000022e097223 */ /* 0x040fe20000000809 */
[----:B------:R-:W-:Y:S01]  /*6650*/  FADD R23, R23, R23 ;  /* 0x0000001717177221 */ /* 0x000fe20000000000 */
[----:B------:R-:W-:Y:S01]  /*6660*/  FFMA R5, R46, R0, R5 ;  /* 0x000000002e057223 */ /* 0x000fe20000000005 */
[----:B------:R-:W-:Y:S01]  /*6670*/  FFMA R3, R44, R3, -1 ;  /* 0xbf8000002c037423 */ /* 0x000fe20000000003 */
[----:B-1----:R-:W-:Y:S01]  /*6680*/  LOP3.LUT R11, R12, UR4, RZ, 0xc0, !PT ;  /* 0x000000040c0b7c12 */ /* 0x002fe2000f8ec0ff */
[C---:B------:R-:W-:Y:S01]  /*6690*/  FMUL R13, R44.reuse, R13 ;  /* 0x0000000d2c0d7220 */ /* 0x040fe20000400000 */
[C---:B------:R-:W-:Y:S01]  /*66a0*/  FMUL R15, R44.reuse, R15 ;  /* 0x0000000f2c0f7220 */ /* 0x040fe20000400000 */
[C---:B------:R-:W-:Y:S01]  /*66b0*/  FMUL R25, R44.reuse, R19 ;  /* 0x000000132c197220 */ /* 0x040fe20000400000 */
[----:B------:R1:W3:Y:S01]  /*66c0*/  POPC R22, R11 ;  /* 0x0000000b00167309 */ /* 0x0002e20000000000 */
[C---:B------:R-:W-:Y:S01]  /*66d0*/  FMUL R10, R44.reuse, R7 ;  /* 0x000000072c0a7220 */ /* 0x040fe20000400000 */
[C---:B------:R-:W-:Y:S01]  /*66e0*/  FFMA R4, R47.reuse, R31, R4 ;  /* 0x0000001f2f047223 */ /* 0x040fe20000000004 */
[----:B------:R-:W-:Y:S01]  /*66f0*/  FMUL R44, R44, R9 ;  /* 0x000000092c2c7220 */ /* 0x000fe20000400000 */
[-C--:B------:R-:W-:Y:S01]  /*6700*/  FMUL R7, R50, R23.reuse ;  /* 0x0000001732077220 */ /* 0x080fe20000400000 */
[-C--:B------:R-:W-:Y:S01]  /*6710*/  FMUL R9, R48, R23.reuse ;  /* 0x0000001730097220 */ /* 0x080fe20000400000 */
[----:B------:R-:W-:Y:S01]  /*6720*/  FFMA R5, R47, R6, R5 ;  /* 0x000000062f057223 */ /* 0x000fe20000000005 */
[----:B------:R-:W-:Y:S01]  /*6730*/  FMUL R23, R52, R23 ;  /* 0x0000001734177220 */ /* 0x000fe20000400000 */
[----:B------:R-:W-:Y:S01]  /*6740*/  FADD R12, R4, R4 ;  /* 0x00000004040c7221 */ /* 0x000fe20000000000 */
[C---:B------:R-:W-:Y:S01]  /*6750*/  FFMA R7, R54.reuse, R29, R7 ;  /* 0x0000001d36077223 */ /* 0x040fe20000000007 */
[C---:B------:R-:W-:Y:S01]  /*6760*/  FFMA R9, R54.reuse, R30, R9 ;  /* 0x0000001e36097223 */ /* 0x040fe20000000009 */
[----:B------:R-:W-:Y:S01]  /*6770*/  FADD R4, R5, R5 ;  /* 0x0000000505047221 */ /* 0x000fe20000000000 */
[----:B------:R-:W-:Y:S01]  /*6780*/  FFMA R54, R54, R16, R23 ;  /* 0x0000001036367223 */ /* 0x000fe20000000017 */
[C---:B------:R-:W-:Y:S01]  /*6790*/  FMUL R16, R45.reuse, R12 ;  /* 0x0000000c2d107220 */ /* 0x040fe20000400000 */
[----:B------:R-:W-:Y:S01]  /*67a0*/  FFMA R29, R20, 2, R9 ;  /* 0x40000000141d7823 */ /* 0x000fe20000000009 */
[-C--:B------:R-:W-:Y:S01]  /*67b0*/  FMUL R5, R46, R4.reuse ;  /* 0x000000042e057220 */ /* 0x080fe20000400000 */
[----:B------:R-:W-:Y:S01]  /*67c0*/  FMUL R45, R45, R4 ;  /* 0x000000042d2d7220 */ /* 0x000fe20000400000 */
[-C--:B------:R-:W-:Y:S01]  /*67d0*/  FFMA R16, R24, R3.reuse, R16 ;  /* 0x0000000318107223 */ /* 0x080fe20000000010 */
[----:B-1----:R-:W-:Y:S01]  /*67e0*/  MOV R11, c[0x0][0x448] ;  /* 0x00011200000b7a02 */ /* 0x002fe20000000f00 */
[-C--:B------:R-:W-:Y:S01]  /*67f0*/  FFMA R5, R0, R3.reuse, R5 ;  /* 0x0000000300057223 */ /* 0x080fe20000000005 */
[----:B------:R-:W-:Y:S01]  /*6800*/  FFMA R45, R2, R3, R45 ;  /* 0x00000003022d7223 */ /* 0x000fe2000000002d */
[----:B------:R-:W-:Y:S01]  /*6810*/  FFMA R23, R15, 2, R16 ;  /* 0x400000000f177823 */ /* 0x000fe20000000010 */
[----:B------:R-:W-:Y:S01]  /*6820*/  MOV R49, c[0x0][0x528] ;  /* 0x00014a0000317a02 */ /* 0x000fe20000000f00 */
[----:B------:R-:W-:Y:S01]  /*6830*/  FFMA R5, R8, 2, R5 ;  /* 0x4000000008057823 */ /* 0x000fe20000000005 */
[----:B------:R-:W-:Y:S01]  /*6840*/  FFMA R10, R10, 2, R45 ;  /* 0x400000000a0a7823 */ /* 0x000fe2000000002d */
[----:B------:R-:W-:-:S02]  /*6850*/  FFMA R53, R53, 2, R54 ;  /* 0x4000000035357823 */ /* 0x000fc40000000036 */
[----:B------:R-:W-:Y:S01]  /*6860*/  FADD R15, R42, R5 ;  /* 0x000000052a0f7221 */ /* 0x000fe20000000000 */
[----:B------:R-:W-:Y:S01]  /*6870*/  MOV R5, c[0x0][0x4b8] ;  /* 0x00012e0000057a02 */ /* 0x000fe20000000f00 */
[----:B------:R-:W-:Y:S01]  /*6880*/  FADD R41, R41, R10 ;  /* 0x0000000a29297221 */ /* 0x000fe20000000000 */
[----:B--2---:R1:W3:Y:S02]  /*6890*/  SHFL.IDX PT, R27, R27, R14, 0x1f ;  /* 0x00001f0e1b1b7589 */ /* 0x0042e400000e0000 */
[-C--:B-1----:R-:W-:Y:S01]  /*68a0*/  FMUL R14, R46, R12.reuse ;  /* 0x0000000c2e0e7220 */ /* 0x082fe20000400000 */
[C---:B------:R-:W-:Y:S01]  /*68b0*/  FMUL R12, R47.reuse, R12 ;  /* 0x0000000c2f0c7220 */ /* 0x040fe20000400000 */
[----:B------:R-:W-:Y:S02]  /*68c0*/  FMUL R47, R47, R4 ;  /* 0x000000042f2f7220 */ /* 0x000fe40000400000 */
[-C--:B------:R-:W-:Y:S01]  /*68d0*/  FFMA R14, R33, R3.reuse, R14 ;  /* 0x00000003210e7223 */ /* 0x080fe2000000000e */
[-C--:B------:R-:W-:Y:S01]  /*68e0*/  FFMA R4, R31, R3.reuse, R12 ;  /* 0x000000031f047223 */ /* 0x080fe2000000000c */
[----:B------:R-:W-:Y:S01]  /*68f0*/  FFMA R47, R6, R3, R47 ;  /* 0x00000003062f7223 */ /* 0x000fe2000000002f */
[----:B------:R-:W-:Y:S01]  /*6900*/  MOV R3, c[0x0][0x480] ;  /* 0x0001200000037a02 */ /* 0x000fe20000000f00 */
[----:B------:R-:W-:Y:S01]  /*6910*/  FFMA R19, R13, 2, R14 ;  /* 0x400000000d137823 */ /* 0x000fe2000000000e */
[----:B------:R-:W-:Y:S01]  /*6920*/  FFMA R25, R25, 2, R4 ;  /* 0x4000000019197823 */ /* 0x000fe20000000004 */
[----:B------:R-:W-:Y:S01]  /*6930*/  FFMA R44, R44, 2, R47 ;  /* 0x400000002c2c7823 */ /* 0x000fe2000000002f */
[----:B---3--:R-:W-:Y:S01]  /*6940*/  IADD3 R12, R27, R22, RZ ;  /* 0x000000161b0c7210 */ /* 0x008fe20007ffe0ff */
[----:B------:R-:W-:Y:S01]  /*6950*/  FFMA R27, R18, 2, R7 ;  /* 0x40000000121b7823 */ /* 0x000fe20000000007 */
[----:B------:R-:W-:Y:S01]  /*6960*/  MOV R7, c[0x0][0x4f0] ;  /* 0x00013c0000077a02 */ /* 0x000fe20000000f00 */
[----:B------:R-:W-:Y:S01]  /*6970*/  FADD R43, R43, R44 ;  /* 0x0000002c2b2b7221 */ /* 0x000fe20000000000 */
[----:B------:R-:W-:Y:S01]  /*6980*/  SHF.R.S32.HI R0, RZ, 0x1f, R12 ;  /* 0x0000001fff007819 */ /* 0x000fe2000001140c */
[----:B------:R-:W-:-:S04]  /*6990*/  IMAD.WIDE.U32 R2, R12, R3, c[0x0][0x460] ;  /* 0x000118000c027625 */ /* 0x000fc800078e0003 */
[C---:B------:R-:W-:Y:S01]  /*69a0*/  IMAD R9, R0.reuse, c[0x0][0x480], RZ ;  /* 0x0001200000097a24 */ /* 0x040fe200078e02ff */
[----:B------:R-:W-:Y:S01]  /*69b0*/  MOV R8, R2 ;  /* 0x0000000200087202 */ /* 0x000fe20000000f00 */
[C---:B------:R-:W-:Y:S02]  /*69c0*/  IMAD R13, R0.reuse, c[0x0][0x4b8], RZ ;  /* 0x00012e00000d7a24 */ /* 0x040fe400078e02ff */
[C---:B------:R-:W-:Y:S02]  /*69d0*/  IMAD R33, R0.reuse, c[0x0][0x4f0], RZ ;  /* 0x00013c0000217a24 */ /* 0x040fe400078e02ff */
[C---:B------:R-:W-:Y:S02]  /*69e0*/  IMAD R45, R0.reuse, c[0x0][0x448], RZ ;  /* 0x00011200002d7a24 */ /* 0x040fe400078e02ff */
[----:B------:R-:W-:Y:S02]  /*69f0*/  IMAD R47, R0, c[0x0][0x528], RZ ;  /* 0x00014a00002f7a24 */ /* 0x000fe400078e02ff */
[----:B------:R-:W-:-:S02]  /*6a00*/  IMAD R9, R12, UR14, R9 ;  /* 0x0000000e0c097c24 */ /* 0x000fc4000f8e0209 */
[----:B------:R-:W-:-:S03]  /*6a10*/  IMAD.WIDE.U32 R4, R12, R5, c[0x0][0x498] ;  /* 0x000126000c047625 */ /* 0x000fc600078e0005 */
[----:B------:R-:W-:Y:S01]  /*6a20*/  IADD3 R9, R3, R9, RZ ;  /* 0x0000000903097210 */ /* 0x000fe20007ffe0ff */
[C---:B------:R-:W-:Y:S01]  /*6a30*/  IMAD R31, R12.reuse, UR15, R13 ;  /* 0x0000000f0c1f7c24 */ /* 0x040fe2000f8e020d */
[----:B------:R-:W-:Y:S01]  /*6a40*/  MOV R2, R4 ;  /* 0x0000000400027202 */ /* 0x000fe20000000f00 */
[C---:B------:R-:W-:Y:S02]  /*6a50*/  IMAD.WIDE.U32 R6, R12.reuse, R7, c[0x0][0x4d0] ;  /* 0x000134000c067625 */ /* 0x040fe400078e0007 */
[----:B------:R1:W-:Y:S01]  /*6a60*/  STG.E [R8.64], R39 ;  /* 0x0000002708007986 */ /* 0x0003e2000c101914 */
[----:B------:R-:W-:Y:S01]  /*6a70*/  IADD3 R3, R5, R31, RZ ;  /* 0x0000001f05037210 */ /* 0x000fe20007ffe0ff */
[C---:B------:R-:W-:Y:S01]  /*6a80*/  IMAD R33, R12.reuse, UR16, R33 ;  /* 0x000000100c217c24 */ /* 0x040fe2000f8e0221 */
[----:B------:R-:W-:Y:S01]  /*6a90*/  MOV R4, R6 ;  /* 0x0000000600047202 */ /* 0x000fe20000000f00 */
[C---:B------:R-:W-:Y:S02]  /*6aa0*/  IMAD.WIDE.U32 R10, R12.reuse, R11, c[0x0][0x428] ;  /* 0x00010a000c0a7625 */ /* 0x040fe400078e000b */
[----:B------:R1:W-:Y:S01]  /*6ab0*/  STG.E [R2.64], R15 ;  /* 0x0000000f02007986 */ /* 0x0003e2000c101914 */
[----:B------:R-:W-:Y:S01]  /*6ac0*/  IADD3 R5, R7, R33, RZ ;  /* 0x0000002107057210 */ /* 0x000fe20007ffe0ff */
[----:B------:R-:W-:-:S02]  /*6ad0*/  IMAD R45, R12, UR17, R45 ;  /* 0x000000110c2d7c24 */ /* 0x000fc4000f8e022d */
[C---:B------:R-:W-:Y:S01]  /*6ae0*/  IMAD R47, R12.reuse, UR18, R47 ;  /* 0x000000120c2f7c24 */ /* 0x040fe2000f8e022f */
[----:B------:R1:W-:Y:S01]  /*6af0*/  STG.E [R2.64+0x4], R41 ;  /* 0x0000042902007986 */ /* 0x0003e2000c101914 */
[----:B------:R-:W-:Y:S01]  /*6b00*/  IMAD.WIDE.U32 R12, R12, R49, c[0x0][0x508] ;  /* 0x000142000c0c7625 */ /* 0x000fe200078e0031 */
[----:B------:R-:W-:Y:S02]  /*6b10*/  IADD3 R11, R11, R45, RZ ;  /* 0x0000002d0b0b7210 */ /* 0x000fe40007ffe0ff */
[----:B------:R1:W-:Y:S02]  /*6b20*/  STG.E [R2.64+0x8], R43 ;  /* 0x0000082b02007986 */ /* 0x0003e4000c101914 */
[----:B------:R-:W-:Y:S02]  /*6b30*/  IADD3 R7, R13, R47, RZ ;  /* 0x0000002f0d077210 */ /* 0x000fe40007ffe0ff */
[----:B------:R-:W-:Y:S01]  /*6b40*/  MOV R6, R12 ;  /* 0x0000000c00067202 */ /* 0x000fe20000000f00 */
[----:B------:R1:W-:Y:S04]  /*6b50*/  STG.E [R4.64], R19 ;  /* 0x0000001304007986 */ /* 0x0003e8000c101914 */
[----:B------:R1:W-:Y:S04]  /*6b60*/  STG.E [R4.64+0x4], R23 ;  /* 0x0000041704007986 */ /* 0x0003e8000c101914 */
[----:B------:R1:W-:Y:S04]  /*6b70*/  STG.E [R4.64+0x8], R25 ;  /* 0x0000081904007986 */ /* 0x0003e8000c101914 */
[----:B------:R1:W-:Y:S04]  /*6b80*/  STG.E [R10.64], R38 ;  /* 0x000000260a007986 */ /* 0x0003e8000c101914 */
[----:B------:R1:W-:Y:S04]  /*6b90*/  STG.E [R6.64], R27 ;  /* 0x0000001b06007986 */ /* 0x0003e8000c101914 */
[----:B------:R1:W-:Y:S04]  /*6ba0*/  STG.E [R6.64+0x4], R29 ;  /* 0x0000041d06007986 */ /* 0x0003e8000c101914 */
[----:B------:R1:W-:Y:S02]  /*6bb0*/  STG.E [R6.64+0x8], R53 ;  /* 0x0000083506007986 */ /* 0x0003e4000c101914 */
.L_x_393:
[----:B------:R-:W-:Y:S05]  /*6bc0*/  BSYNC B1 ;  /* 0x0000000000017941 */ /* 0x000fea0003800000 */
.L_x_392:
[----:B------:R-:W-:-:S04]  /*6bd0*/  IADD3 R34, P0, R34, UR6, RZ ;  /* 0x0000000622227c10 */ /* 0x000fc8000ff1e0ff */
[----:B------:R-:W-:Y:S02]  /*6be0*/  IADD3.X R21, R21, UR19, RZ, P0, !PT ;  /* 0x0000001315157c10 */ /* 0x000fe400087fe4ff */
[----:B------:R-:W-:-:S04]  /*6bf0*/  ISETP.GE.U32.AND P0, PT, R34, c[0x0][0x178], PT ;  /* 0x00005e0022007a0c */ /* 0x000fc80003f06070 */
[----:B------:R-:W-:-:S13]  /*6c00*/  ISETP.GE.U32.AND.EX P0, PT, R21, c[0x0][0x17c], PT, P0 ;  /* 0x00005f0015007a0c */ /* 0x000fda0003f06100 */
[----:B------:R-:W-:Y:S01]  /*6c10*/  @P0 CALL.REL.NOINC `(.L_x_394) ;  /* 0x0000001000000944 */ /* 0x000fe20003c00000 */
[----:B------:R-:W-:Y:S05]  /*6c20*/  BRA `(.L_x_395) ;  /* 0xffff966000007947 */ /* 0x000fea000383ffff */
.L_x_394:
[----:B------:R-:W-:Y:S05]  /*6c30*/  BSYNC B0 ;  /* 0x0000000000007941 */ /* 0x000fea0003800000 */
.L_x_252:
[----:B------:R-:W-:Y:S05]  /*6c40*/  EXIT ;  /* 0x000000000000794d */ /* 0x000fea0003800000 */
        .weak           $__internal_4_$__cuda_sm20_div_u64
        .type           $__internal_4_$__cuda_sm20_div_u64,@function
        .size           $__internal_4_$__cuda_sm20_div_u64,($__internal_5_$__cuda_sm20_rcp_rn_f32_slowpath - $__internal_4_$__cuda_sm20_div_u64)
$__internal_4_$__cuda_sm20_div_u64:
        /* <DEDUP_REMOVED lines=15> */
[----:B------:R-:W-:Y:S01]  /*6d40*/  IMAD.HI.U32 R4, P1, R3, R7, R4 ;  /* 0x0000000703047227 */ /* 0x000fe20007820004 */
[----:B------:R-:W-:-:S04]  /*6d50*/  IADD3.X R0, R9, R3, RZ, P0, !PT ;  /* 0x0000000309007210 */ /* 0x000fc800007fe4ff */
[----:B------:R-:W-:-:S04]  /*6d60*/  IADD3 R5, P2, R11, R4, RZ ;  /* 0x000000040b057210 */ /* 0x000fc80007f5e0ff */
[----:B------:R-:W-:Y:S01]  /*6d70*/  IADD3.X R7, RZ, RZ, R0, P2, P1 ;  /* 0x000000ffff077210 */ /* 0x000fe200017e2400 */
[----:B------:R-:W-:-:S04]  /*6d80*/  IMAD.WIDE.U32 R2, R5, c[0x0][0x164], RZ ;  /* 0x0000590005027a25 */ /* 0x000fc800078e00ff */
        /* <DEDUP_REMOVED lines=22> */
[----:B------:R-:W-:Y:S01]  /*6ef0*/  IMAD R3, R5, UR5, R3 ;  /* 0x0000000505037c24 */ /* 0x000fe2000f8e0203 */
[----:B------:R-:W-:-:S03]  /*6f00*/  IADD3 R7, P1, -R2, R34, RZ ;  /* 0x0000002202077210 */ /* 0x000fc60007f3e1ff */
[----:B------:R-:W-:Y:S01]  /*6f10*/  IMAD R0, R0, c[0x0][0x164], R3 ;  /* 0x0000590000007a24 */ /* 0x000fe200078e0203 */
[----:B------:R-:W-:-:S04]  /*6f20*/  ISETP.GE.U32.AND P0, PT, R7, c[0x0][0x164], PT ;  /* 0x0000590007007a0c */ /* 0x000fc80003f06070 */
[----:B------:R-:W-:Y:S02]  /*6f30*/  IADD3.X R4, ~R0, R21, RZ, P1, !PT ;  /* 0x0000001500047210 */ /* 0x000fe40000ffe5ff */
[----:B------:R-:W-:Y:S02]  /*6f40*/  IADD3 R2, P1, R7, -c[0x0][0x164], RZ ;  /* 0x8000590007027a10 */ /* 0x000fe40007f3e0ff */
[C---:B------:R-:W-:Y:S02]  /*6f50*/  ISETP.GE.U32.AND.EX P0, PT, R4.reuse, UR5, PT, P0 ;  /* 0x0000000504007c0c */ /* 0x040fe4000bf06100 */
[----:B------:R-:W-:Y:S02]  /*6f60*/  IADD3.X R3, R4, ~UR5, RZ, P1, !PT ;  /* 0x8000000504037c10 */ /* 0x000fe40008ffe4ff */
[----:B------:R-:W-:Y:S02]  /*6f70*/  IADD3 R0, R5, 0x1, RZ ;  /* 0x0000000105007810 */ /* 0x000fe40007ffe0ff */
[----:B------:R-:W-:-:S02]  /*6f80*/  SEL R2, R2, R7, P0 ;  /* 0x0000000702027207 */ /* 0x000fc40000000000 */
[----:B------:R-:W-:Y:S02]  /*6f90*/  SEL R3, R3, R4, P0 ;  /* 0x0000000403037207 */ /* 0x000fe40000000000 */
[----:B------:R-:W-:Y:S02]  /*6fa0*/  SEL R5, R0, R5, P0 ;  /* 0x0000000500057207 */ /* 0x000fe40000000000 */
[----:B------:R-:W-:Y:S02]  /*6fb0*/  ISETP.GE.U32.AND P0, PT, R2, c[0x0][0x164], PT ;  /* 0x0000590002007a0c */ /* 0x000fe40003f06070 */
[----:B------:R-:W-:Y:S02]  /*6fc0*/  ISETP.NE.U32.AND P1, PT, RZ, c[0x0][0x164], PT ;  /* 0x00005900ff007a0c */ /* 0x000fe40003f25070 */
[----:B------:R-:W-:Y:S02]  /*6fd0*/  IADD3 R38, R5, 0x1, RZ ;  /* 0x0000000105267810 */ /* 0x000fe40007ffe0ff */
[----:B------:R-:W-:-:S02]  /*6fe0*/  ISETP.GE.U32.AND.EX P0, PT, R3, UR5, PT, P0 ;  /* 0x0000000503007c0c */ /* 0x000fc4000bf06100 */
[----:B------:R-:W-:Y:S02]  /*6ff0*/  MOV R2, R6 ;  /* 0x0000000600027202 */ /* 0x000fe40000000f00 */
[----:B------:R-:W-:Y:S02]  /*7000*/  MOV R3, 0x0 ;  /* 0x0000000000037802 */ /* 0x000fe40000000f00 */
[----:B------:R-:W-:Y:S02]  /*7010*/  ISETP.NE.AND.EX P1, PT, RZ, UR5, PT, P1 ;  /* 0x00000005ff007c0c */ /* 0x000fe4000bf25310 */
[----:B------:R-:W-:-:S04]  /*7020*/  SEL R38, R38, R5, P0 ;  /* 0x0000000526267207 */ /* 0x000fc80000000000 */
[----:B------:R-:W-:Y:S01]  /*7030*/  SEL R38, R38, 0xffffffff, P1 ;  /* 0xffffffff26267807 */ /* 0x000fe20000800000 */
[----:B------:R-:W-:Y:S06]  /*7040*/  RET.REL.NODEC R2 `(my_create_soft_contacts_cuda_kernel_forward) ;  /* 0xffff8fb002007950 */ /* 0x000fec0003c3ffff */
        .weak           $__internal_5_$__cuda_sm20_rcp_rn_f32_slowpath
        .type           $__internal_5_$__cuda_sm20_rcp_rn_f32_slowpath,@function
        .size           $__internal_5_$__cuda_sm20_rcp_rn_f32_slowpath,($__internal_6_$__cuda_sm20_sqrt_rn_f32_slowpath - $__internal_5_$__cuda_sm20_rcp_rn_f32_slowpath)
$__internal_5_$__cuda_sm20_rcp_rn_f32_slowpath:
[----:B------:R-:W-:Y:S01]  /*7050*/  SHF.L.U32 R19, R22, 0x1, RZ ;  /* 0x0000000116137819 */ /* 0x000fe200000006ff */
[----:B------:R-:W-:Y:S03]  /*7060*/  BSSY B3, `(.L_x_396) ;  /* 0x0000031000037945 */ /* 0x000fe60003800000 */
[----:B------:R-:W-:Y:S02]  /*7070*/  SHF.R.U32.HI R79, RZ, 0x18, R19 ;  /* 0x00000018ff4f7819 */ /* 0x000fe40000011613 */
[----:B------:R-:W-:Y:S02]  /*7080*/  MOV R19, R22 ;  /* 0x0000001600137202 */ /* 0x000fe40000000f00 */
        /* <DEDUP_REMOVED lines=12> */
.L_x_397:
        /* <DEDUP_REMOVED lines=33> */
.L_x_399:
[----:B------:R0:W1:Y:S02]  /*7360*/  MUFU.RCP R22, R19 ;  /* 0x0000001300167308 */ /* 0x0000640000001000 */
.L_x_398:
[----:B------:R-:W-:Y:S05]  /*7370*/  BSYNC B3 ;  /* 0x0000000000037941 */ /* 0x000fea0003800000 */
.L_x_396:
[----:B01----:R-:W-:Y:S02]  /*7380*/  MOV R19, R22 ;  /* 0x0000001600137202 */ /* 0x003fe40000000f00 */
[----:B------:R-:W-:Y:S02]  /*7390*/  MOV R22, R78 ;  /* 0x0000004e00167202 */ /* 0x000fe40000000f00 */
[----:B------:R-:W-:-:S04]  /*73a0*/  MOV R23, 0x0 ;  /* 0x0000000000177802 */ /* 0x000fc80000000f00 */
[----:B------:R-:W-:Y:S05]  /*73b0*/  RET.REL.NODEC R22 `(my_create_soft_contacts_cuda_kernel_forward) ;  /* 0xffff8c4016007950 */ /* 0x000fea0003c3ffff */
        .weak           $__internal_6_$__cuda_sm20_sqrt_rn_f32_slowpath
        .type           $__internal_6_$__cuda_sm20_sqrt_rn_f32_slowpath,@function
        .size           $__internal_6_$__cuda_sm20_sqrt_rn_f32_slowpath,($__internal_7_$__cuda_sm3x_div_rn_noftz_f32_slowpath - $__internal_6_$__cuda_sm20_sqrt_rn_f32_slowpath)
$__internal_6_$__cuda_sm20_sqrt_rn_f32_slowpath:
        /* <DEDUP_REMOVED lines=13> */
[----:B------:R-:W-:Y:S01]  /*7490*/  @P1 FMUL.FTZ R80, R22, 0.5 ;  /* 0x3f00000016501820 */ /* 0x000fe20000410000 */
[----:B------:R-:W-:Y:S02]  /*74a0*/  @!P1 MOV R22, R19 ;  /* 0x0000001300169202 */ /* 0x000fe40000000f00 */
[----:B------:R-:W-:-:S04]  /*74b0*/  @P1 FADD.FTZ R79, -R78, -RZ ;  /* 0x800000ff4e4f1221 */ /* 0x000fc80000010100 */
[----:B------:R-:W-:-:S04]  /*74c0*/  @P1 FFMA R79, R78, R79, R23 ;  /* 0x0000004f4e4f1223 */ /* 0x000fc80000000017 */
[----:B------:R-:W-:-:S04]  /*74d0*/  @P1 FFMA R79, R79, R80, R78 ;  /* 0x000000504f4f1223 */ /* 0x000fc8000000004e */
[----:B------:R-:W-:-:S05]  /*74e0*/  @P1 FMUL.FTZ R22, R79, 2.3283064365386962891e-10 ;  /* 0x2f8000004f161820 */ /* 0x000fca0000410000 */
.L_x_400:
[----:B------:R-:W-:Y:S02]  /*74f0*/  MOV R19, R22 ;  /* 0x0000001600137202 */ /* 0x000fe40000000f00 */
[----:B------:R-:W-:Y:S02]  /*7500*/  MOV R22, R81 ;  /* 0x0000005100167202 */ /* 0x000fe40000000f00 */
[----:B------:R-:W-:-:S04]  /*7510*/  MOV R23, 0x0 ;  /* 0x0000000000177802 */ /* 0x000fc80000000f00 */
[----:B------:R-:W-:Y:S05]  /*7520*/  RET.REL.NODEC R22 `(my_create_soft_contacts_cuda_kernel_forward) ;  /* 0xffff8ad016007950 */ /* 0x000fea0003c3ffff */
        .weak           $__internal_7_$__cuda_sm3x_div_rn_noftz_f32_slowpath
        .type           $__internal_7_$__cuda_sm3x_div_rn_noftz_f32_slowpath,@function
        .size           $__internal_7_$__cuda_sm3x_div_rn_noftz_f32_slowpath,(.L_x_1198 - $__internal_7_$__cuda_sm3x_div_rn_noftz_f32_slowpath)
$__internal_7_$__cuda_sm3x_div_rn_noftz_f32_slowpath:
        /* <DEDUP_REMOVED lines=34> */
.L_x_402:
[----:B------:R-:W-:Y:S01]  /*7750*/  LEA R79, R83, 0xc0800000, 0x17 ;  /* 0xc0800000534f7811 */ /* 0x000fe200078eb8ff */
[----:B------:R-:W-:Y:S03]  /*7760*/  BSSY B3, `(.L_x_407) ;  /* 0x0000036000037945 */ /* 0x000fe60003800000 */
[----:B------:R-:W-:Y:S02]  /*7770*/  IADD3 R79, -R79, R22, RZ ;  /* 0x000000164f4f7210 */ /* 0x000fe40007ffe1ff */
[----:B------:R-:W-:Y:S02]  /*7780*/  IADD3 R22, R81, -0x7f, RZ ;  /* 0xffffff8151167810 */ /* 0x000fe40007ffe0ff */
[----:B------:R-:W0:Y:S01]  /*7790*/  MUFU.RCP R80, R79 ;  /* 0x0000004f00507308 */ /* 0x000e220000001000 */
[----:B------:R-:W-:Y:S02]  /*77a0*/  FADD.FTZ R82, -R79, -RZ ;  /* 0x800000ff4f527221 */ /* 0x000fe40000010100 */
[C---:B------:R-:W-:Y:S01]  /*77b0*/  IMAD R19, R22.reuse, -0x800000, R19 ;  /* 0xff80000016137824 */ /* 0x040fe200078e0213 */
[----:B------:R-:W-:-:S04]  /*77c0*/  IADD3 R22, R22, 0x7f, -R83 ;  /* 0x0000007f16167810 */ /* 0x000fc80007ffe853 */
[----:B------:R-:W-:Y:S01]  /*77d0*/  IADD3 R22, R22, R23, RZ ;  /* 0x0000001716167210 */ /* 0x000fe20007ffe0ff */
[----:B0-----:R-:W-:-:S04]  /*77e0*/  FFMA R81, R80, R82, 1 ;  /* 0x3f80000050517423 */ /* 0x001fc80000000052 */
[----:B------:R-:W-:-:S04]  /*77f0*/  FFMA R85, R80, R81, R80 ;  /* 0x0000005150557223 */ /* 0x000fc80000000050 */
[----:B------:R-:W-:-:S04]  /*7800*/  FFMA R80, R19, R85, RZ ;  /* 0x0000005513507223 */ /* 0x000fc800000000ff */
[----:B------:R-:W-:-:S04]  /*7810*/  FFMA R81, R82, R80, R19 ;  /* 0x0000005052517223 */ /* 0x000fc80000000013 */
[----:B------:R-:W-:-:S04]  /*7820*/  FFMA R84, R85, R81, R80 ;  /* 0x0000005155547223 */ /* 0x000fc80000000050 */
[----:B------:R-:W-:-:S04]  /*7830*/  FFMA R81, R82, R84, R19 ;  /* 0x0000005452517223 */ /* 0x000fc80000000013 */
        /* <DEDUP_REMOVED lines=36> */
.L_x_409:
[----:B------:R-:W-:-:S04]  /*7a80*/  LOP3.LUT R80, R80, 0x80000000, RZ, 0xc0, !PT ;  /* 0x8000000050507812 */ /* 0x000fc800078ec0ff */
[----:B------:R-:W-:Y:S01]  /*7a90*/  LOP3.LUT R80, R80, 0x7f800000, RZ, 0xfc, !PT ;  /* 0x7f80000050507812 */ /* 0x000fe200078efcff */
[----:B------:R-:W-:Y:S05]  /*7aa0*/  BRA `(.L_x_410) ;  /* 0x0000001000007947 */ /* 0x000fea0003800000 */
.L_x_408:
[----:B------:R-:W-:Y:S02]  /*7ab0*/  LEA R80, R22, R80, 0x17 ;  /* 0x0000005016507211 */ /* 0x000fe400078eb8ff */
.L_x_410:
[----:B------:R-:W-:Y:S05]  /*7ac0*/  BSYNC B3 ;  /* 0x0000000000037941 */ /* 0x000fea0003800000 */
.L_x_407:
[----:B------:R-:W-:Y:S05]  /*7ad0*/  BRA `(.L_x_411) ;  /* 0x0000008000007947 */ /* 0x000fea0003800000 */
.L_x_406:
[----:B------:R-:W-:-:S04]  /*7ae0*/  LOP3.LUT R19, R22, 0x80000000, R19, 0x48, !PT ;  /* 0x8000000016137812 */ /* 0x000fc800078e4813 */
[----:B------:R-:W-:Y:S01]  /*7af0*/  LOP3.LUT R80, R19, 0x7f800000, RZ, 0xfc, !PT ;  /* 0x7f80000013507812 */ /* 0x000fe200078efcff */
[----:B------:R-:W-:Y:S05]  /*7b00*/  BRA `(.L_x_411) ;  /* 0x0000005000007947 */ /* 0x000fea0003800000 */
.L_x_405:
[----:B------:R-:W-:Y:S01]  /*7b10*/  LOP3.LUT R80, R22, 0x80000000, R19, 0x48, !PT ;  /* 0x8000000016507812 */ /* 0x000fe200078e4813 */
[----:B------:R-:W-:Y:S05]  /*7b20*/  BRA `(.L_x_411) ;  /* 0x0000003000007947 */ /* 0x000fea0003800000 */
.L_x_404:
[----:B------:R-:W0:Y:S01]  /*7b30*/  MUFU.RSQ R80, -QNAN ;  /* 0xffc0000000507908 */ /* 0x000e220000001400 */
[----:B------:R-:W-:Y:S05]  /*7b40*/  BRA `(.L_x_411) ;  /* 0x0000001000007947 */ /* 0x000fea0003800000 */
.L_x_403:
[----:B------:R-:W-:Y:S02]  /*7b50*/  FADD.FTZ R80, R19, R22 ;  /* 0x0000001613507221 */ /* 0x000fe40000010000 */
.L_x_411:
[----:B------:R-:W-:Y:S05]  /*7b60*/  BSYNC B2 ;  /* 0x0000000000027941 */ /* 0x000fea0003800000 */
.L_x_401:
[----:B------:R-:W-:Y:S02]  /*7b70*/  MOV R22, R78 ;  /* 0x0000004e00167202 */ /* 0x000fe40000000f00 */
[----:B------:R-:W-:Y:S02]  /*7b80*/  MOV R23, 0x0 ;  /* 0x0000000000177802 */ /* 0x000fe40000000f00 */
[----:B0-----:R-:W-:Y:S02]  /*7b90*/  MOV R19, R80 ;  /* 0x0000005000137202 */ /* 0x001fe40000000f00 */
[----:B------:R-:W-:Y:S05]  /*7ba0*/  RET.REL.NODEC R22 `(my_create_soft_contacts_cuda_kernel_forward) ;  /* 0xffff845016007950 */ /* 0x000fea0003c3ffff */
.L_x_412:
        /* <DEDUP_REMOVED lines=13> */
.L_x_1198:


//--------------------- .text.my_solve_particle_shape_contacts_cuda_kernel_backward --------------------------
	.section	.text.my_solve_particle_shape_contacts_cuda_kernel_backward,"ax",@progbits
	.sectioninfo	@"SHI_REGISTERS=105"
	.align	128
        .global         my_solve_particle_shape_contacts_cuda_kernel_backward
        .type           my_solve_particle_shape_contacts_cuda_kernel_backward,@function
        .size           my_solve_particle_shape_contacts_cuda_kernel_backward,(.L_x_1201 - my_solve_particle_shape_contacts_cuda_kernel_backward)
        .other          my_solve_particle_shape_contacts_cuda_kernel_backward,@"STO_CUDA_ENTRY STV_DEFAULT"
my_solve_particle_shape_contacts_cuda_kernel_backward:
.text.my_solve_particle_shape_contacts_cuda_kernel_backward:
[----:B------:R-:W-:Y:S02]  /*0000*/  MOV R1, c[0x0][0x28] ;  /* 0x00000a0000017a02 */ /* 0x000fe40000000f00 */
[----:B------:R-:W0:Y:S01]  /*0010*/  S2R R2, SR_TID.X ;  /* 0x0000000000027919 */ /* 0x000e220000002100 */
[----:B------:R-:W-:-:S03]  /*0020*/  MOV R3, RZ ;  /* 0x000000ff00037202 */ /* 0x000fc60000000f00 */
[----:B------:R-:W0:Y:S02]  /*0030*/  S2R R5, SR_CTAID.X ;  /* 0x0000000000057919 */ /* 0x000e240000002500 */
[----:B0-----:R-:W-:-:S05]  /*0040*/  IMAD.WIDE.U32 R2, R5, c[0x0][0x0], R2 ;  /* 0x0000000005027a25 */ /* 0x001fca00078e0002 */
[----:B------:R-:W-:-:S04]  /*0050*/  ISETP.GE.U32.AND P0, PT, R2, c[0x0][0x178], PT ;  /* 0x00005e0002007a0c */ /* 0x000fc80003f06070 */
[----:B------:R-:W-:-:S13]  /*0060*/  ISETP.GE.U32.AND.EX P0, PT, R3, c[0x0][0x17c], PT, P0 ;  /* 0x00005f0003007a0c */ /* 0x000fda0003f06100 */
[----:B------:R-:W-:Y:S05]  /*0070*/  @P0 EXIT ;  /* 0x000000000000094d */ /* 0x000fea0003800000 */
[----:B------:R-:W-:Y:S01]  /*0080*/  BSSY B1, `(.L_x_413) ;  /* 0x00006c1000017945 */ /* 0x000fe20003800000 */
[----:B------:R-:W-:Y:S01]  /*0090*/  MOV R20, R2 ;  /* 0x0000000200147202 */ /* 0x000fe20000000f00 */
[----:B------:R-:W-:Y:S01]  /*00a0*/  ULDC UR4, c[0x0][0x5a0] ;  /* 0x0001680000047ab9 */ /* 0x000fe20000000800 */
[----:B------:R-:W-:Y:S01]  /*00b0*/  MOV R21, R3 ;  /* 0x0000000300157202 */ /* 0x000fe20000000f00 */
        /* <DEDUP_REMOVED lines=25> */
[----:B------:R-:W-:Y:S02]  /*0250*/  USHF.R.S32.HI UR4, URZ, 0x1f, UR4 ;  /* 0x0000001f3f047899 */ /* 0x000fe40008011404 */
        /* <DEDUP_REMOVED lines=25> */
[----:B------:R-:W-:-:S02]  /*03f0*/  ULDC.64 UR32, c[0x0][0x118] ;  /* 0x0000460000207ab9 */ /* 0x000fc40000000a00 */
.L_x_497:
[----:B------:R-:W-:Y:S02]  /*0400*/  MOV R2, c[0x0][0x510] ;  /* 0x0001440000027a02 */ /* 0x000fe40000000f00 */
[----:B------:R-:W-:-:S05]  /*0410*/  MOV R3, c[0x0][0x514] ;  /* 0x0001450000037a02 */ /* 0x000fca0000000f00 */
[----:B------:R-:W2:Y:S01]  /*0420*/  LDG.E R2, [R2.64] ;  /* 0x0000002002027981 */ /* 0x000ea2000c1e1900 */
[----:B------:R-:W-:Y:S01]  /*0430*/  YIELD ;  /* 0x0000000000007946 */ /* 0x000fe20003800000 */
[----:B------:R-:W-:Y:S01]  /*0440*/  BSSY B0, `(.L_x_414) ;  /* 0x000067e000007945 */ /* 0x000fe20003800000 */
[----:B--2---:R-:W-:-:S04]  /*0450*/  IMNMX R5, R2, c[0x0][0x660], PT ;  /* 0x0001980002057a17 */ /* 0x004fc80003800200 */
[----:B------:R-:W-:-:S13]  /*0460*/  ISETP.GT.AND P0, PT, R5, R20, PT ;  /* 0x000000140500720c */ /* 0x000fda0003f04270 */
[----:B------:R-:W-:Y:S05]  /*0470*/  @!P0 BRA `(.L_x_415) ;  /* 0x000067a000008947 */ /* 0x000fea0003800000 */
[----:B------:R-:W-:Y:S02]  /*0480*/  SHF.R.S32.HI R55, RZ, 0x1f, R20 ;  /* 0x0000001fff377819 */ /* 0x000fe40000011414 */
[----:B------:R-:W-:-:S03]  /*0490*/  MOV R3, c[0x0][0x568] ;  /* 0x00015a0000037a02 */ /* 0x000fc60000000f00 */
[----:B------:R-:W-:Y:S02]  /*04a0*/  IMAD R5, R55, c[0x0][0x568], RZ ;  /* 0x00015a0037057a24 */ /* 0x000fe400078e02ff */
[----:B------:R-:W-:-:S04]  /*04b0*/  IMAD.WIDE.U32 R2, R20, R3, c[0x0][0x548] ;  /* 0x0001520014027625 */ /* 0x000fc800078e0003 */
[----:B------:R-:W-:Y:S01]  /*04c0*/  IMAD R5, R20, UR6, R5 ;  /* 0x0000000614057c24 */ /* 0x000fe2000f8e0205 */
[----:B------:R-:W-:-:S04]  /*04d0*/  MOV R4, R2 ;  /* 0x0000000200047202 */ /* 0x000fc80000000f00 */
[----:B------:R-:W-:-:S05]  /*04e0*/  IADD3 R5, R3, R5, RZ ;  /* 0x0000000503057210 */ /* 0x000fca0007ffe0ff */
[----:B------:R-:W2:Y:S01]  /*04f0*/  LDG.E R54, [R4.64] ;  /* 0x0000002004367981 */ /* 0x000ea2000c1e1900 */
[----:B------:R-:W-:Y:S01]  /*0500*/  MOV R3, c[0x0][0x5a0] ;  /* 0x0001680000037a02 */ /* 0x000fe20000000f00 */
[----:B------:R-:W-:Y:S01]  /*0510*/  IMAD R7, R55, c[0x0][0x5a0], RZ ;  /* 0x0001680037077a24 */ /* 0x000fe200078e02ff */
[----:B------:R-:W-:-:S03]  /*0520*/  MOV R11, c[0x0][0x280] ;  /* 0x0000a000000b7a02 */ /* 0x000fc60000000f00 */
[----:B------:R-:W-:-:S04]  /*0530*/  IMAD.WIDE.U32 R2, R20, R3, c[0x0][0x580] ;  /* 0x0001600014027625 */ /* 0x000fc800078e0003 */
[----:B------:R-:W-:-:S05]  /*0540*/  IMAD R7, R20, UR4, R7 ;  /* 0x0000000414077c24 */ /* 0x000fca000f8e0207 */
[----:B------:R-:W-:-:S05]  /*0550*/  IADD3 R3, R3, R7, RZ ;  /* 0x0000000703037210 */ /* 0x000fca0007ffe0ff */
[----:B------:R-:W3:Y:S01]  /*0560*/  LDG.E R22, [R2.64] ;  /* 0x0000002002167981 */ /* 0x000ee2000c1e1900 */
[----:B--2---:R-:W-:Y:S01]  /*0570*/  SHF.R.S32.HI R53, RZ, 0x1f, R54 ;  /* 0x0000001fff357819 */ /* 0x004fe20000011436 */
[----:B------:R-:W-:-:S04]  /*0580*/  IMAD.WIDE.U32 R6, R54, R11, c[0x0][0x260] ;  /* 0x0000980036067625 */ /* 0x000fc800078e000b */
[----:B------:R-:W-:-:S04]  /*0590*/  IMAD R9, R53, c[0x0][0x280], RZ ;  /* 0x0000a00035097a24 */ /* 0x000fc800078e02ff */
[----:B------:R-:W-:Y:S01]  /*05a0*/  IMAD R9, R54, UR7, R9 ;  /* 0x0000000736097c24 */ /* 0x000fe2000f8e0209 */
[----:B------:R-:W-:-:S04]  /*05b0*/  MOV R8, R6 ;  /* 0x0000000600087202 */ /* 0x000fc80000000f00 */
[----:B------:R-:W-:-:S05]  /*05c0*/  IADD3 R9, R7, R9, RZ ;  /* 0x0000000907097210 */ /* 0x000fca0007ffe0ff */
[----:B------:R-:W2:Y:S01]  /*05d0*/  LDG.E R8, [R8.64] ;  /* 0x0000002008087981 */ /* 0x000ea2000c1e1900 */
[----:B---3--:R-:W-:Y:S02]  /*05e0*/  SHF.R.S32.HI R4, RZ, 0x1f, R22 ;  /* 0x0000001fff047819 */ /* 0x008fe40000011416 */
[----:B------:R-:W-:-:S03]  /*05f0*/  MOV R7, c[0x0][0x3d0] ;  /* 0x0000f40000077a02 */ /* 0x000fc60000000f00 */
[----:B------:R-:W-:Y:S02]  /*0600*/  IMAD R5, R4, c[0x0][0x3d0], RZ ;  /* 0x0000f40004057a24 */ /* 0x000fe400078e02ff */
[----:B------:R-:W-:-:S04]  /*0610*/  IMAD.WIDE.U32 R6, R22, R7, c[0x0][0x3b0] ;  /* 0x0000ec0016067625 */ /* 0x000fc800078e0007 */
[----:B------:R-:W-:-:S05]  /*0620*/  IMAD R5, R22, UR5, R5 ;  /* 0x0000000516057c24 */ /* 0x000fca000f8e0205 */
[----:B------:R-:W-:Y:S02]  /*0630*/  IADD3 R7, R7, R5, RZ ;  /* 0x0000000507077210 */ /* 0x000fe40007ffe0ff */
[----:B--2---:R-:W-:-:S04]  /*0640*/  LOP3.LUT R0, R8, 0x1, RZ, 0xc0, !PT ;  /* 0x0000000108007812 */ /* 0x004fc800078ec0ff */
[----:B------:R-:W-:-:S13]  /*0650*/  ISETP.NE.U32.AND P0, PT, R0, 0x1, PT ;  /* 0x000000010000780c */ /* 0x000fda0003f05070 */
[----:B------:R-:W-:Y:S05]  /*0660*/  @P0 BRA `(.L_x_415) ;  /* 0x000065b000000947 */ /* 0x000fea0003800000 */
[----:B------:R-:W-:Y:S01]  /*0670*/  MOV R11, c[0x0][0x5d8] ;  /* 0x00017600000b7a02 */ /* 0x000fe20000000f00 */
[C---:B------:R-:W-:Y:S01]  /*0680*/  IMAD R0, R55.reuse, c[0x0][0x5d8], RZ ;  /* 0x0001760037007a24 */ /* 0x040fe200078e02ff */
[----:B------:R-:W-:Y:S01]  /*0690*/  MOV R13, c[0x0][0x648] ;  /* 0x00019200000d7a02 */ /* 0x000fe20000000f00 */
[----:B------:R-:W-:Y:S01]  /*06a0*/  IMAD R2, R55, c[0x0][0x648], RZ ;  /* 0x0001920037027a24 */ /* 0x000fe200078e02ff */
[----:B------:R-:W-:Y:S01]  /*06b0*/  SHF.R.S32.HI R3, RZ, 0x1f, R11 ;  /* 0x0000001fff037819 */ /* 0x000fe2000001140b */
[----:B------:R0:W2:Y:S01]  /*06c0*/  LDG.E R51, [R6.64] ;  /* 0x0000002006337981 */ /* 0x0000a2000c1e1900 */
[----:B------:R-:W-:Y:S02]  /*06d0*/  SHF.R.S32.HI R5, RZ, 0x1f, R13 ;  /* 0x0000001fff057819 */ /* 0x000fe4000001140d */
[----:B------:R-:W-:Y:S01]  /*06e0*/  MOV R15, c[0x0][0x248] ;  /* 0x00009200000f7a02 */ /* 0x000fe20000000f00 */
[----:B------:R-:W-:Y:S01]  /*06f0*/  IMAD R17, R20, R3, R0 ;  /* 0x0000000314117224 */ /* 0x000fe200078e0200 */
[----:B------:R-:W-:-:S02]  /*0700*/  MOV R3, c[0x0][0x1a0] ;  /* 0x0000680000037a02 */ /* 0x000fc40000000f00 */
[----:B------:R-:W-:Y:S01]  /*0710*/  MOV R9, c[0x0][0x1d8] ;  /* 0x0000760000097a02 */ /* 0x000fe20000000f00 */
[----:B------:R-:W-:Y:S01]  /*0720*/  IMAD R19, R20, R5, R2 ;  /* 0x0000000514137224 */ /* 0x000fe200078e0202 */
[----:B------:R-:W-:Y:S01]  /*0730*/  SHF.R.S32.HI R45, RZ, 0x1f, R15 ;  /* 0x0000001fff2d7819 */ /* 0x000fe2000001140f */
[C---:B------:R-:W-:Y:S01]  /*0740*/  IMAD R12, R53.reuse, c[0x0][0x248], RZ ;  /* 0x00009200350c7a24 */ /* 0x040fe200078e02ff */
[----:B------:R-:W-:Y:S01]  /*0750*/  SHF.R.S32.HI R49, RZ, 0x1f, R3 ;  /* 0x0000001fff317819 */ /* 0x000fe20000011403 */
[C---:B------:R-:W-:Y:S01]  /*0760*/  IMAD R0, R53.reuse, c[0x0][0x1a0], RZ ;  /* 0x0000680035007a24 */ /* 0x040fe200078e02ff */
[----:B------:R-:W-:Y:S01]  /*0770*/  SHF.R.S32.HI R47, RZ, 0x1f, R9 ;  /* 0x0000001fff2f7819 */ /* 0x000fe20000011409 */
[----:B------:R-:W-:Y:S02]  /*0780*/  IMAD R5, R53, c[0x0][0x1d8], RZ ;  /* 0x0000760035057a24 */ /* 0x000fe400078e02ff */
[C---:B------:R-:W-:Y:S02]  /*0790*/  IMAD R23, R54.reuse, R45, R12 ;  /* 0x0000002d36177224 */ /* 0x040fe400078e020c */
[----:B------:R-:W-:-:S04]  /*07a0*/  IMAD.WIDE.U32 R2, R54, R3, c[0x0][0x180] ;  /* 0x0000600036027625 */ /* 0x000fc800078e0003 */
[----:B------:R-:W-:-:S04]  /*07b0*/  IMAD.WIDE.U32 R8, R54, R9, c[0x0][0x1b8] ;  /* 0x00006e0036087625 */ /* 0x000fc800078e0009 */
[C---:B0-----:R-:W-:Y:S02]  /*07c0*/  IMAD R7, R54.reuse, R49, R0 ;  /* 0x0000003136077224 */ /* 0x041fe400078e0200 */
[C---:B------:R-:W-:Y:S02]  /*07d0*/  IMAD R5, R54.reuse, R47, R5 ;  /* 0x0000002f36057224 */ /* 0x040fe400078e0205 */
[----:B------:R-:W-:-:S04]  /*07e0*/  IMAD.WIDE.U32 R14, R54, R15, c[0x0][0x228] ;  /* 0x00008a00360e7625 */ /* 0x000fc800078e000f */
[----:B------:R-:W-:Y:S01]  /*07f0*/  IMAD.WIDE.U32 R12, R20, R13, c[0x0][0x628] ;  /* 0x00018a00140c7625 */ /* 0x000fe200078e000d */
[----:B------:R-:W-:Y:S02]  /*0800*/  IADD3 R7, R3, R7, RZ ;  /* 0x0000000703077210 */ /* 0x000fe40007ffe0ff */
[----:B------:R-:W-:Y:S02]  /*0810*/  IADD3 R9, R9, R5, RZ ;  /* 0x0000000509097210 */ /* 0x000fe40007ffe0ff */
[----:B------:R-:W-:Y:S02]  /*0820*/  IADD3 R15, R15, R23, RZ ;  /* 0x000000170f0f7210 */ /* 0x000fe40007ffe0ff */
[----:B------:R-:W-:Y:S01]  /*0830*/  IADD3 R13, R13, R19, RZ ;  /* 0x000000130d0d7210 */ /* 0x000fe20007ffe0ff */
[----:B------:R0:W5:Y:S01]  /*0840*/  LDG.E R58, [R8.64] ;  /* 0x00000020083a7981 */ /* 0x000162000c1e1900 */
[----:B------:R-:W-:-:S03]  /*0850*/  MOV R6, R2 ;  /* 0x0000000200067202 */ /* 0x000fc60000000f00 */
[----:B------:R0:W5:Y:S04]  /*0860*/  LDG.E R61, [R8.64+0x4] ;  /* 0x00000420083d7981 */ /* 0x000168000c1e1900 */
[----:B------:R0:W5:Y:S04]  /*0870*/  LDG.E R31, [R6.64] ;  /* 0x00000020061f7981 */ /* 0x000168000c1e1900 */
[----:B------:R0:W5:Y:S04]  /*0880*/  LDG.E R24, [R6.64+0x4] ;  /* 0x0000042006187981 */ /* 0x000168000c1e1900 */
[----:B------:R0:W5:Y:S04]  /*0890*/  LDG.E R35, [R6.64+0x8] ;  /* 0x0000082006237981 */ /* 0x000168000c1e1900 */
[----:B------:R0:W5:Y:S04]  /*08a0*/  LDG.E R59, [R8.64+0x8] ;  /* 0x00000820083b7981 */ /* 0x000168000c1e1900 */
[----:B------:R0:W5:Y:S04]  /*08b0*/  LDG.E R29, [R14.64] ;  /* 0x000000200e1d7981 */ /* 0x000168000c1e1900 */
[----:B------:R0:W5:Y:S04]  /*08c0*/  LDG.E R3, [R12.64] ;  /* 0x000000200c037981 */ /* 0x000168000c1e1900 */
[----:B------:R0:W5:Y:S04]  /*08d0*/  LDG.E R2, [R12.64+0x4] ;  /* 0x000004200c027981 */ /* 0x000168000c1e1900 */
[----:B------:R0:W5:Y:S01]  /*08e0*/  LDG.E R0, [R12.64+0x8] ;  /* 0x000008200c007981 */ /* 0x000162000c1e1900 */
[----:B------:R-:W-:Y:S01]  /*08f0*/  IMAD.WIDE.U32 R10, R20, R11, c[0x0][0x5b8] ;  /* 0x00016e00140a7625 */ /* 0x000fe200078e000b */
[----:B------:R-:W-:Y:S04]  /*0900*/  BSSY B2, `(.L_x_416) ;  /* 0x0000023000027945 */ /* 0x000fe80003800000 */
[----:B------:R-:W-:Y:S01]  /*0910*/  IADD3 R11, R11, R17, RZ ;  /* 0x000000110b0b7210 */ /* 0x000fe20007ffe0ff */
[----:B------:R-:W-:Y:S01]  /*0920*/  CS2R R42, SRZ ;  /* 0x00000000002a7805 */ /* 0x000fe2000001ff00 */
[----:B------:R-:W-:Y:S01]  /*0930*/  MOV R46, 0x3f800000 ;  /* 0x3f800000002e7802 */ /* 0x000fe20000000f00 */
[----:B------:R-:W-:Y:S01]  /*0940*/  CS2R R40, SRZ ;  /* 0x0000000000287805 */ /* 0x000fe2000001ff00 */
[----:B------:R-:W-:Y:S01]  /*0950*/  MOV R44, RZ ;  /* 0x000000ff002c7202 */ /* 0x000fe20000000f00 */
[----:B------:R1:W5:Y:S01]  /*0960*/  LDG.E R52, [R10.64] ;  /* 0x000000200a347981 */ /* 0x000362000c1e1900 */
[----:B------:R-:W-:-:S02]  /*0970*/  MOV R5, RZ ;  /* 0x000000ff00057202 */ /* 0x000fc40000000f00 */
[----:B------:R-:W-:Y:S01]  /*0980*/  MOV R39, RZ ;  /* 0x000000ff00277202 */ /* 0x000fe20000000f00 */
[----:B------:R1:W5:Y:S04]  /*0990*/  LDG.E R50, [R10.64+0x4] ;  /* 0x000004200a327981 */ /* 0x000368000c1e1900 */
[----:B------:R1:W5:Y:S02]  /*09a0*/  LDG.E R48, [R10.64+0x8] ;  /* 0x000008200a307981 */ /* 0x000364000c1e1900 */
[----:B-1----:R-:W-:Y:S01]  /*09b0*/  CS2R R10, SRZ ;  /* 0x00000000000a7805 */ /* 0x002fe2000001ff00 */
[----:B--2---:R-:W-:Y:S02]  /*09c0*/  ISETP.GE.AND P2, PT, R51, RZ, PT ;  /* 0x000000ff3300720c */ /* 0x004fe40003f46270 */
[----:B------:R-:W-:-:S11]  /*09d0*/  SHF.R.S32.HI R38, RZ, 0x1f, R51 ;  /* 0x0000001fff267819 */ /* 0x000fd60000011433 */
[----:B------:R-:W-:Y:S05]  /*09e0*/  @!P2 BRA `(.L_x_417) ;  /* 0x000001400000a947 */ /* 0x000fea0003800000 */
[C---:B0-----:R-:W-:Y:S01]  /*09f0*/  IMAD R6, R38.reuse, c[0x0][0x2b8], RZ ;  /* 0x0000ae0026067a24 */ /* 0x041fe200078e02ff */
[----:B------:R-:W-:Y:S01]  /*0a00*/  MOV R10, c[0x0][0x2b8] ;  /* 0x0000ae00000a7a02 */ /* 0x000fe20000000f00 */
[----:B------:R-:W-:Y:S01]  /*0a10*/  IMAD R8, R38, c[0x0][0x328], RZ ;  /* 0x0000ca0026087a24 */ /* 0x000fe200078e02ff */
[----:B------:R-:W-:Y:S01]  /*0a20*/  MOV R12, c[0x0][0x328] ;  /* 0x0000ca00000c7a02 */ /* 0x000fe20000000f00 */
[C---:B------:R-:W-:Y:S02]  /*0a30*/  IMAD R5, R51.reuse, UR8, R6 ;  /* 0x0000000833057c24 */ /* 0x040fe4000f8e0206 */
[C---:B------:R-:W-:Y:S02]  /*0a40*/  IMAD R11, R51.reuse, UR9, R8 ;  /* 0x00000009330b7c24 */ /* 0x040fe4000f8e0208 */
[----:B------:R-:W-:-:S04]  /*0a50*/  IMAD.WIDE.U32 R6, R51, R10, c[0x0][0x298] ;  /* 0x0000a60033067625 */ /* 0x000fc800078e000a */
[----:B------:R-:W-:Y:S01]  /*0a60*/  IMAD.WIDE.U32 R8, R51, R12, c[0x0][0x308] ;  /* 0x0000c20033087625 */ /* 0x000fe200078e000c */
[----:B------:R-:W-:-:S04]  /*0a70*/  IADD3 R7, R7, R5, RZ ;  /* 0x0000000507077210 */ /* 0x000fc80007ffe0ff */
[----:B------:R-:W-:Y:S01]  /*0a80*/  IADD3 R9, R9, R11, RZ ;  /* 0x0000000b09097210 */ /* 0x000fe20007ffe0ff */
[----:B------:R0:W5:Y:S04]  /*0a90*/  LDG.E R46, [R6.64+0x18] ;  /* 0x00001820062e7981 */ /* 0x000168000c1e1900 */
[----:B------:R0:W5:Y:S04]  /*0aa0*/  LDG.E R42, [R8.64] ;  /* 0x00000020082a7981 */ /* 0x000168000c1e1900 */
[----:B------:R0:W5:Y:S04]  /*0ab0*/  LDG.E R43, [R8.64+0x4] ;  /* 0x00000420082b7981 */ /* 0x000168000c1e1900 */
[----:B------:R0:W5:Y:S04]  /*0ac0*/  LDG.E R44, [R8.64+0x8] ;  /* 0x00000820082c7981 */ /* 0x000168000c1e1900 */
[----:B------:R0:W5:Y:S04]  /*0ad0*/  LDG.E R39, [R6.64+0x14] ;  /* 0x0000142006277981 */ /* 0x000168000c1e1900 */
[----:B------:R0:W5:Y:S04]  /*0ae0*/  LDG.E R40, [R6.64+0x10] ;  /* 0x0000102006287981 */ /* 0x000168000c1e1900 */
[----:B------:R0:W5:Y:S04]  /*0af0*/  LDG.E R41, [R6.64+0xc] ;  /* 0x00000c2006297981 */ /* 0x000168000c1e1900 */
[----:B------:R0:W5:Y:S04]  /*0b00*/  LDG.E R11, [R6.64+0x8] ;  /* 0x00000820060b7981 */ /* 0x000168000c1e1900 */
[----:B------:R0:W5:Y:S04]  /*0b10*/  LDG.E R10, [R6.64+0x4] ;  /* 0x00000420060a7981 */ /* 0x000168000c1e1900 */
[----:B------:R0:W5:Y:S02]  /*0b20*/  LDG.E R5, [R6.64] ;  /* 0x0000002006057981 */ /* 0x000164000c1e1900 */
.L_x_417:
[----:B0-----:R-:W-:Y:S05]  /*0b30*/  BSYNC B2 ;  /* 0x0000000000027941 */ /* 0x001fea0003800000 */
.L_x_416:
[----:B-----5:R-:W-:Y:S01]  /*0b40*/  FSEL R8, R43, RZ, P2 ;  /* 0x000000ff2b087208 */ /* 0x020fe20001000000 */
[----:B------:R-:W-:Y:S01]  /*0b50*/  FADD R13, R46, R46 ;  /* 0x0000002e2e0d7221 */ /* 0x000fe20000000000 */
[----:B------:R-:W-:Y:S01]  /*0b60*/  FSEL R6, R42, RZ, P2 ;  /* 0x000000ff2a067208 */ /* 0x000fe20001000000 */
[----:B------:R-:W-:Y:S01]  /*0b70*/  BSSY B2, `(.L_x_418) ;  /* 0x000048d000027945 */ /* 0x000fe20003800000 */
[----:B------:R-:W-:Y:S01]  /*0b80*/  FSEL R12, R44, RZ, P2 ;  /* 0x000000ff2c0c7208 */ /* 0x000fe20001000000 */
[----:B------:R-:W-:Y:S01]  /*0b90*/  FMUL R7, R8, R40 ;  /* 0x0000002808077220 */ /* 0x000fe20000400000 */
[----:B------:R-:W-:Y:S01]  /*0ba0*/  FFMA R13, R13, R46, -1 ;  /* 0xbf8000000d0d7423 */ /* 0x000fe2000000002e */
[-C--:B------:R-:W-:Y:S01]  /*0bb0*/  FMUL R15, R6, R40.reuse ;  /* 0x00000028060f7220 */ /* 0x080fe20000400000 */
[----:B------:R-:W-:Y:S01]  /*0bc0*/  FMUL R17, R8, R39 ;  /* 0x0000002708117220 */ /* 0x000fe20000400000 */
[-C--:B------:R-:W-:Y:S01]  /*0bd0*/  FFMA R7, R6, R41.reuse, R7 ;  /* 0x0000002906077223 */ /* 0x080fe20000000007 */
[-C--:B------:R-:W-:Y:S01]  /*0be0*/  FMUL R9, R12, R41.reuse ;  /* 0x000000290c097220 */ /* 0x080fe20000400000 */
[----:B------:R-:W-:Y:S01]  /*0bf0*/  FFMA R27, R8, R41, -R15 ;  /* 0x00000029081b7223 */ /* 0x000fe2000000080f */
[-C--:B------:R-:W-:Y:S01]  /*0c00*/  FMUL R15, R52, R40.reuse ;  /* 0x00000028340f7220 */ /* 0x080fe20000400000 */
[-C--:B------:R-:W-:Y:S01]  /*0c10*/  FFMA R7, R12, R39.reuse, R7 ;  /* 0x000000270c077223 */ /* 0x080fe20000000007 */
[----:B------:R-:W-:Y:S01]  /*0c20*/  FFMA R23, R6, R39, -R9 ;  /* 0x0000002706177223 */ /* 0x000fe20000000809 */
[----:B------:R-:W-:Y:S01]  /*0c30*/  FMUL R9, R48, R41 ;  /* 0x0000002930097220 */ /* 0x000fe20000400000 */
[-C--:B------:R-:W-:Y:S01]  /*0c40*/  FFMA R19, R12, R40.reuse, -R17 ;  /* 0x000000280c137223 */ /* 0x080fe20000000811 */
[----:B------:R-:W-:Y:S01]  /*0c50*/  FADD R14, R7, R7 ;  /* 0x00000007070e7221 */ /* 0x000fe20000000000 */
[-C--:B------:R-:W-:Y:S01]  /*0c60*/  FMUL R7, R50, R40.reuse ;  /* 0x0000002832077220 */ /* 0x080fe20000400000 */
[----:B------:R-:W-:Y:S01]  /*0c70*/  FFMA R9, R52, R39, -R9 ;  /* 0x0000002734097223 */ /* 0x000fe20000000809 */
[-C--:B------:R-:W-:Y:S01]  /*0c80*/  FFMA R17, R50, R41.reuse, -R15 ;  /* 0x0000002932117223 */ /* 0x080fe2000000080f */
[-C--:B------:R-:W-:Y:S01]  /*0c90*/  FMUL R16, R14, R41.reuse ;  /* 0x000000290e107220 */ /* 0x080fe20000400000 */
[----:B------:R-:W-:Y:S01]  /*0ca0*/  FFMA R7, R52, R41, R7 ;  /* 0x0000002934077223 */ /* 0x000fe20000000007 */
[----:B------:R-:W-:Y:S01]  /*0cb0*/  FMUL R18, R14, R40 ;  /* 0x000000280e127220 */ /* 0x000fe20000400000 */
[----:B------:R-:W-:Y:S01]  /*0cc0*/  FMUL R9, R9, R46 ;  /* 0x0000002e09097220 */ /* 0x000fe20000400000 */
[C---:B------:R-:W-:Y:S01]  /*0cd0*/  FFMA R16, R13.reuse, R6, R16 ;  /* 0x000000060d107223 */ /* 0x040fe20000000010 */
[-C--:B------:R-:W-:Y:S01]  /*0ce0*/  FFMA R7, R48, R39.reuse, R7 ;  /* 0x0000002730077223 */ /* 0x080fe20000000007 */
[----:B------:R-:W-:Y:S01]  /*0cf0*/  FFMA R18, R13, R8, R18 ;  /* 0x000000080d127223 */ /* 0x000fe20000000012 */
[----:B------:R-:W-:Y:S01]  /*0d00*/  FMUL R23, R23, R46 ;  /* 0x0000002e17177220 */ /* 0x000fe20000400000 */
[-C--:B------:R-:W-:Y:S01]  /*0d10*/  FMUL R25, R14, R39.reuse ;  /* 0x000000270e197220 */ /* 0x080fe20000400000 */
[----:B------:R-:W-:Y:S01]  /*0d20*/  FADD R6, R7, R7 ;  /* 0x0000000707067221 */ /* 0x000fe20000000000 */
[-C--:B------:R-:W-:Y:S01]  /*0d30*/  FMUL R7, R50, R39.reuse ;  /* 0x0000002732077220 */ /* 0x080fe20000400000 */
[----:B------:R-:W-:Y:S01]  /*0d40*/  FFMA R23, R23, 2, R18 ;  /* 0x4000000017177823 */ /* 0x000fe20000000012 */
[----:B------:R-:W-:Y:S01]  /*0d50*/  FFMA R25, R13, R12, R25 ;  /* 0x0000000c0d197223 */ /* 0x000fe20000000019 */
[-C--:B------:R-:W-:Y:S01]  /*0d60*/  FMUL R8, R6, R40.reuse ;  /* 0x0000002806087220 */ /* 0x080fe20000400000 */
[----:B------:R-:W-:Y:S01]  /*0d70*/  FFMA R7, R48, R40, -R7 ;  /* 0x0000002830077223 */ /* 0x000fe20000000807 */
[C---:B------:R-:W-:Y:S01]  /*0d80*/  FMUL R15, R6.reuse, R39 ;  /* 0x00000027060f7220 */ /* 0x040fe20000400000 */
[----:B------:R-:W-:Y:S01]  /*0d90*/  FMUL R19, R19, R46 ;  /* 0x0000002e13137220 */ /* 0x000fe20000400000 */
[----:B------:R-:W-:Y:S01]  /*0da0*/  FFMA R8, R13, R50, R8 ;  /* 0x000000320d087223 */ /* 0x000fe20000000008 */
[----:B------:R-:W-:Y:S01]  /*0db0*/  FMUL R7, R7, R46 ;  /* 0x0000002e07077220 */ /* 0x000fe20000400000 */
[----:B------:R-:W-:Y:S01]  /*0dc0*/  FFMA R15, R13, R48, R15 ;  /* 0x000000300d0f7223 */ /* 0x000fe2000000000f */
[-C--:B------:R-:W-:Y:S01]  /*0dd0*/  FMUL R12, R27, R46.reuse ;  /* 0x0000002e1b0c7220 */ /* 0x080fe20000400000 */
[----:B------:R-:W-:Y:S01]  /*0de0*/  FFMA R9, R9, 2, R8 ;  /* 0x4000000009097823 */ /* 0x000fe20000000008 */
[----:B------:R-:W-:Y:S01]  /*0df0*/  FMUL R8, R6, R41 ;  /* 0x0000002906087220 */ /* 0x000fe20000400000 */
[----:B------:R-:W-:Y:S01]  /*0e00*/  FMUL R6, R17, R46 ;  /* 0x0000002e11067220 */ /* 0x000fe20000400000 */
[----:B------:R-:W-:Y:S01]  /*0e10*/  FFMA R16, R19, 2, R16 ;  /* 0x4000000013107823 */ /* 0x000fe20000000010 */
[----:B------:R-:W-:Y:S01]  /*0e20*/  FADD R9, R9, R10 ;  /* 0x0000000a09097221 */ /* 0x000fe20000000000 */
[----:B------:R-:W-:Y:S01]  /*0e30*/  FFMA R8, R13, R52, R8 ;  /* 0x000000340d087223 */ /* 0x000fe20000000008 */
[----:B------:R-:W-:Y:S01]  /*0e40*/  FFMA R6, R6, 2, R15 ;  /* 0x4000000006067823 */ /* 0x000fe2000000000f */
[----:B------:R-:W-:Y:S01]  /*0e50*/  FADD R10, R23, R10 ;  /* 0x0000000a170a7221 */ /* 0x000fe20000000000 */
[----:B------:R-:W-:Y:S01]  /*0e60*/  FADD R37, R24, -R9 ;  /* 0x8000000918257221 */ /* 0x000fe20000000000 */
[----:B------:R-:W-:Y:S01]  /*0e70*/  FFMA R8, R7, 2, R8 ;  /* 0x4000000007087823 */ /* 0x000fe20000000008 */
[----:B------:R-:W-:Y:S01]  /*0e80*/  FADD R6, R6, R11 ;  /* 0x0000000b06067221 */ /* 0x000fe20000000000 */
[----:B------:R-:W-:Y:S01]  /*0e90*/  FADD R33, R9, -R10 ;  /* 0x8000000a09217221 */ /* 0x000fe20000000000 */
[----:B------:R-:W-:Y:S01]  /*0ea0*/  FMUL R7, R37, R2 ;  /* 0x0000000225077220 */ /* 0x000fe20000400000 */
[----:B------:R-:W-:Y:S01]  /*0eb0*/  FADD R8, R8, R5 ;  /* 0x0000000508087221 */ /* 0x000fe20000000000 */
[----:B------:R-:W-:Y:S01]  /*0ec0*/  FADD R35, R35, -R6 ;  /* 0x8000000623237221 */ /* 0x000fe20000000000 */
[----:B------:R-:W-:Y:S01]  /*0ed0*/  FFMA R12, R12, 2, R25 ;  /* 0x400000000c0c7823 */ /* 0x000fe20000000019 */
[----:B------:R-:W-:Y:S01]  /*0ee0*/  FADD R5, R16, R5 ;  /* 0x0000000510057221 */ /* 0x000fe20000000000 */
[----:B------:R-:W-:Y:S01]  /*0ef0*/  FADD R36, R31, -R8 ;  /* 0x800000081f247221 */ /* 0x000fe20000000000 */
[----:B------:R-:W-:Y:S01]  /*0f00*/  MOV R16, RZ ;  /* 0x000000ff00107202 */ /* 0x000fe20000000f00 */
[----:B------:R-:W-:Y:S01]  /*0f10*/  FADD R11, R12, R11 ;  /* 0x0000000b0c0b7221 */ /* 0x000fe20000000000 */
[----:B------:R-:W-:Y:S01]  /*0f20*/  FADD R34, R8, -R5 ;  /* 0x8000000508227221 */ /* 0x000fe20000000000 */
[----:B------:R-:W-:Y:S01]  /*0f30*/  FFMA R14, R36, R3, R7 ;  /* 0x00000003240e7223 */ /* 0x000fe20000000007 */
[----:B------:R-:W-:Y:S01]  /*0f40*/  MOV R25, RZ ;  /* 0x000000ff00197202 */ /* 0x000fe20000000f00 */
[----:B------:R-:W-:Y:S01]  /*0f50*/  FADD R32, R6, -R11 ;  /* 0x8000000b06207221 */ /* 0x000fe20000000000 */
[----:B------:R-:W-:Y:S01]  /*0f60*/  MOV R5, RZ ;  /* 0x000000ff00057202 */ /* 0x000fe20000000f00 */
[----:B------:R-:W-:Y:S01]  /*0f70*/  FFMA R14, R35, R0, R14 ;  /* 0x00000000230e7223 */ /* 0x000fe2000000000e */
[----:B------:R-:W-:Y:S01]  /*0f80*/  CS2R R6, SRZ ;  /* 0x0000000000067805 */ /* 0x000fe2000001ff00 */
[----:B------:R-:W-:Y:S01]  /*0f90*/  MOV R12, RZ ;  /* 0x000000ff000c7202 */ /* 0x000fe20000000f00 */
[----:B------:R-:W-:Y:S01]  /*0fa0*/  CS2R R10, SRZ ;  /* 0x00000000000a7805 */ /* 0x000fe2000001ff00 */
[----:B------:R-:W-:Y:S01]  /*0fb0*/  FADD R9, R14, -R29 ;  /* 0x8000001d0e097221 */ /* 0x000fe20000000000 */
[----:B------:R-:W-:-:S02]  /*0fc0*/  MOV R14, RZ ;  /* 0x000000ff000e7202 */ /* 0x000fc40000000f00 */
[----:B------:R-:W-:Y:S02]  /*0fd0*/  MOV R8, RZ ;  /* 0x000000ff00087202 */ /* 0x000fe40000000f00 */
[----:B------:R-:W-:Y:S02]  /*0fe0*/  FSETP.GT.AND P0, PT, R9, c[0x0][0x504], PT ;  /* 0x0001410009007a0b */ /* 0x000fe40003f04000 */
[----:B------:R-:W-:Y:S02]  /*0ff0*/  MOV R79, RZ ;  /* 0x000000ff004f7202 */ /* 0x000fe40000000f00 */
[----:B------:R-:W-:Y:S02]  /*1000*/  MOV R81, RZ ;  /* 0x000000ff00517202 */ /* 0x000fe40000000f00 */
[----:B------:R-:W-:Y:S02]  /*1010*/  MOV R83, RZ ;  /* 0x000000ff00537202 */ /* 0x000fe40000000f00 */
[----:B------:R-:W-:-:S05]  /*1020*/  MOV R85, RZ ;  /* 0x000000ff00557202 */ /* 0x000fca0000000f00 */
[----:B------:R-:W-:Y:S05]  /*1030*/  @P0 BRA `(.L_x_419) ;  /* 0x0000440000000947 */ /* 0x000fea0003800000 */
[----:B------:R-:W-:Y:S01]  /*1040*/  @P2 IMAD R6, R38, c[0x0][0x2f0], RZ ;  /* 0x0000bc0026062a24 */ /* 0x000fe200078e02ff */
[----:B------:R-:W-:Y:S01]  /*1050*/  @P2 MOV R8, c[0x0][0x2f0] ;  /* 0x0000bc0000082a02 */ /* 0x000fe20000000f00 */
[----:B------:R-:W-:Y:S01]  /*1060*/  CS2R R30, SRZ ;  /* 0x00000000001e7805 */ /* 0x000fe2000001ff00 */
[----:B------:R-:W-:Y:S01]  /*1070*/  MOV R15, c[0x0][0x610] ;  /* 0x00018400000f7a02 */ /* 0x000fe20000000f00 */
[C---:B------:R-:W-:Y:S01]  /*1080*/  @P2 IMAD R11, R51.reuse, UR12, R6 ;  /* 0x0000000c330b2c24 */ /* 0x040fe2000f8e0206 */
[----:B------:R-:W-:Y:S01]  /*1090*/  MOV R29, RZ ;  /* 0x000000ff001d7202 */ /* 0x000fe20000000f00 */
[----:B------:R-:W-:Y:S01]  /*10a0*/  @P2 IMAD.WIDE.U32 R6, R51, R8, c[0x0][0x2d0] ;  /* 0x0000b40033062625 */ /* 0x000fe200078e0008 */
[----:B------:R-:W-:-:S03]  /*10b0*/  SHF.R.S32.HI R5, RZ, 0x1f, R15 ;  /* 0x0000001fff057819 */ /* 0x000fc6000001140f */
[----:B------:R-:W-:Y:S01]  /*10c0*/  IMAD R8, R55, c[0x0][0x610], RZ ;  /* 0x0001840037087a24 */ /* 0x000fe200078e02ff */
[----:B------:R-:W-:Y:S01]  /*10d0*/  @P2 IADD3 R7, R7, R11, RZ ;  /* 0x0000000b07072210 */ /* 0x000fe20007ffe0ff */
[----:B------:R-:W-:-:S04]  /*10e0*/  IMAD.WIDE.U32 R10, R20, R15, c[0x0][0x5f0] ;  /* 0x00017c00140a7625 */ /* 0x000fc800078e000f */
[----:B------:R-:W-:Y:S01]  /*10f0*/  IMAD R5, R20, R5, R8 ;  /* 0x0000000514057224 */ /* 0x000fe200078e0208 */
[----:B------:R-:W2:Y:S04]  /*1100*/  @P2 LDG.E R30, [R6.64] ;  /* 0x00000020061e2981 */ /* 0x000ea8000c1e1900 */
[----:B------:R-:W-:Y:S01]  /*1110*/  IADD3 R11, R11, R5, RZ ;  /* 0x000000050b0b7210 */ /* 0x000fe20007ffe0ff */
[----:B------:R-:W3:Y:S04]  /*1120*/  @P2 LDG.E R31, [R6.64+0x8] ;  /* 0x00000820061f2981 */ /* 0x000ee8000c1e1900 */
[----:B------:R0:W4:Y:S01]  /*1130*/  LDG.E R80, [R10.64+0x4] ;  /* 0x000004200a507981 */ /* 0x000122000c1e1900 */
[----:B------:R-:W-:-:S03]  /*1140*/  MOV R12, RZ ;  /* 0x000000ff000c7202 */ /* 0x000fc60000000f00 */
[----:B------:R0:W3:Y:S01]  /*1150*/  LDG.E R78, [R10.64] ;  /* 0x000000200a4e7981 */ /* 0x0000e2000c1e1900 */
[----:B------:R-:W-:-:S03]  /*1160*/  MOV R8, RZ ;  /* 0x000000ff00087202 */ /* 0x000fc60000000f00 */
[----:B------:R0:W3:Y:S04]  /*1170*/  LDG.E R76, [R10.64+0x8] ;  /* 0x000008200a4c7981 */ /* 0x0000e8000c1e1900 */
[----:B------:R3:W3:Y:S04]  /*1180*/  @P2 LDG.E R29, [R6.64+0x4] ;  /* 0x00000420061d2981 */ /* 0x0006e8000c1e1900 */
[----:B------:R3:W3:Y:S04]  /*1190*/  @P2 LDG.E R12, [R6.64+0x10] ;  /* 0x00001020060c2981 */ /* 0x0006e8000c1e1900 */
[----:B------:R3:W3:Y:S01]  /*11a0*/  @P2 LDG.E R8, [R6.64+0xc] ;  /* 0x00000c2006082981 */ /* 0x0006e2000c1e1900 */
[----:B------:R-:W-:-:S06]  /*11b0*/  MOV R16, RZ ;  /* 0x000000ff00107202 */ /* 0x000fcc0000000f00 */
[----:B------:R3:W3:Y:S01]  /*11c0*/  @P2 LDG.E R16, [R6.64+0x14] ;  /* 0x0000142006102981 */ /* 0x0006e2000c1e1900 */
[----:B------:R-:W-:Y:S02]  /*11d0*/  ULDC UR30, c[0x0][0x4b0] ;  /* 0x00012c00001e7ab9 */ /* 0x000fe40000000800 */
[----:B------:R-:W-:Y:S01]  /*11e0*/  USHF.R.S32.HI UR30, URZ, 0x1f, UR30 ;  /* 0x0000001f3f1e7899 */ /* 0x000fe2000801141e */
[----:B------:R-:W-:-:S05]  /*11f0*/  IMAD R15, R53, c[0x0][0x210], RZ ;  /* 0x00008400350f7a24 */ /* 0x000fca00078e02ff */
[----:B------:R-:W-:Y:S02]  /*1200*/  IMAD R5, R22, UR30, RZ ;  /* 0x0000001e16057c24 */ /* 0x000fe4000f8e02ff */
[----:B------:R-:W-:-:S04]  /*1210*/  IMAD.WIDE.U32 R24, R54, c[0x0][0x210], RZ ;  /* 0x0000840036187a25 */ /* 0x000fc800078e00ff */
[----:B------:R-:W-:Y:S02]  /*1220*/  IMAD R15, R54, UR11, R15 ;  /* 0x0000000b360f7c24 */ /* 0x000fe4000f8e020f */
[----:B------:R-:W-:-:S04]  /*1230*/  IMAD.WIDE.U32 R22, R22, c[0x0][0x4b0], RZ ;  /* 0x00012c0016167a25 */ /* 0x000fc800078e00ff */
[----:B------:R-:W-:Y:S01]  /*1240*/  IMAD R5, R4, c[0x0][0x4b0], R5 ;  /* 0x00012c0004057a24 */ /* 0x000fe200078e0205 */
[----:B------:R-:W-:Y:S02]  /*1250*/  IADD3 R14, P1, R24, c[0x0][0x1f0], RZ ;  /* 0x00007c00180e7a10 */ /* 0x000fe40007f3e0ff */
[----:B------:R-:W-:Y:S02]  /*1260*/  IADD3 R74, R25, R15, RZ ;  /* 0x0000000f194a7210 */ /* 0x000fe40007ffe0ff */
[----:B------:R-:W-:Y:S02]  /*1270*/  IADD3 R4, P0, R22, c[0x0][0x490], RZ ;  /* 0x0001240016047a10 */ /* 0x000fe40007f1e0ff */
[----:B------:R-:W-:Y:S02]  /*1280*/  IADD3 R28, R23, R5, RZ ;  /* 0x00000005171c7210 */ /* 0x000fe40007ffe0ff */
[----:B------:R-:W-:Y:S02]  /*1290*/  IADD3.X R15, R74, c[0x0][0x1f4], RZ, P1, !PT ;  /* 0x00007d004a0f7a10 */ /* 0x000fe40000ffe4ff */
[----:B------:R-:W-:-:S03]  /*12a0*/  IADD3.X R5, R28, c[0x0][0x494], RZ, P0, !PT ;  /* 0x000125001c057a10 */ /* 0x000fc600007fe4ff */
[----:B0-----:R0:W5:Y:S04]  /*12b0*/  LDG.E R11, [R14.64] ;  /* 0x000000200e0b7981 */ /* 0x001168000c1e1900 */
[----:B------:R1:W5:Y:S01]  /*12c0*/  LDG.E R10, [R4.64] ;  /* 0x00000020040a7981 */ /* 0x000362000c1e1900 */
[----:B------:R-:W-:Y:S01]  /*12d0*/  BSSY B3, `(.L_x_420) ;  /* 0x0000076000037945 */ /* 0x000fe20003800000 */
[----:B------:R-:W-:Y:S01]  /*12e0*/  CS2R R72, SRZ ;  /* 0x0000000000487805 */ /* 0x000fe2000001ff00 */
        /* <DEDUP_REMOVED lines=10> */
[----:B--2---:R-:W-:Y:S01]  /*1390*/  FMUL R17, R32, R30 ;  /* 0x0000001e20117220 */ /* 0x004fe20000400000 */
[----:B----4-:R-:W-:Y:S01]  /*13a0*/  FMUL R19, R80, R40 ;  /* 0x0000002850137220 */ /* 0x010fe20000400000 */
[----:B---3--:R-:W-:-:S02]  /*13b0*/  FMUL R7, R33, R31 ;  /* 0x0000001f21077220 */ /* 0x008fc40000400000 */
[----:B------:R-:W-:Y:S01]  /*13c0*/  FFMA R17, R34, R31, -R17 ;  /* 0x0000001f22117223 */ /* 0x000fe20000000811 */
[----:B------:R-:W-:-:S04]  /*13d0*/  FFMA R19, R78, R41, R19 ;  /* 0x000000294e137223 */ /* 0x000fc80000000013 */
[-C--:B------:R-:W-:Y:S01]  /*13e0*/  FFMA R19, R76, R39.reuse, R19 ;  /* 0x000000274c137223 */ /* 0x080fe20000000013 */
[----:B-1----:R-:W-:Y:S01]  /*13f0*/  FMUL R5, R80, R39 ;  /* 0x0000002750057220 */ /* 0x002fe20000400000 */
[----:B0-----:R-:W-:Y:S01]  /*1400*/  FMUL R15, R76, R41 ;  /* 0x000000294c0f7220 */ /* 0x001fe20000400000 */
[-C--:B------:R-:W-:Y:S01]  /*1410*/  FFMA R7, R32, R29.reuse, -R7 ;  /* 0x0000001d20077223 */ /* 0x080fe20000000807 */
[----:B------:R-:W-:Y:S01]  /*1420*/  FMUL R6, R34, R29 ;  /* 0x0000001d22067220 */ /* 0x000fe20000400000 */
[----:B------:R-:W-:Y:S01]  /*1430*/  FADD R4, R19, R19 ;  /* 0x0000001313047221 */ /* 0x000fe20000000000 */
[----:B------:R-:W-:Y:S01]  /*1440*/  FADD R12, R17, R12 ;  /* 0x0000000c110c7221 */ /* 0x000fe20000000000 */
[-C--:B------:R-:W-:Y:S01]  /*1450*/  FMUL R17, R78, R40.reuse ;  /* 0x000000284e117220 */ /* 0x080fe20000400000 */
[----:B------:R-:W-:Y:S01]  /*1460*/  FFMA R5, R76, R40, -R5 ;  /* 0x000000284c057223 */ /* 0x000fe20000000805 */
[----:B------:R-:W-:Y:S01]  /*1470*/  FADD R8, R7, R8 ;  /* 0x0000000807087221 */ /* 0x000fe20000000000 */
[----:B------:R-:W-:Y:S01]  /*1480*/  FFMA R7, R33, R30, -R6 ;  /* 0x0000001e21077223 */ /* 0x000fe20000000806 */
[----:B------:R-:W-:Y:S01]  /*1490*/  FFMA R27, R80, R41, -R17 ;  /* 0x00000029501b7223 */ /* 0x000fe20000000811 */
[----:B------:R-:W-:Y:S01]  /*14a0*/  FFMA R17, R78, R39, -R15 ;  /* 0x000000274e117223 */ /* 0x000fe2000000080f */
[C---:B------:R-:W-:Y:S01]  /*14b0*/  FMUL R6, R4.reuse, R41 ;  /* 0x0000002904067220 */ /* 0x040fe20000400000 */
[C---:B------:R-:W-:Y:S01]  /*14c0*/  FMUL R19, R4.reuse, R39 ;  /* 0x0000002704137220 */ /* 0x040fe20000400000 */
[----:B------:R-:W-:Y:S01]  /*14d0*/  FMUL R15, R4, R40 ;  /* 0x00000028040f7220 */ /* 0x000fe20000400000 */
[-C--:B------:R-:W-:Y:S01]  /*14e0*/  FMUL R14, R27, R46.reuse ;  /* 0x0000002e1b0e7220 */ /* 0x080fe20000400000 */
[----:B------:R-:W-:Y:S01]  /*14f0*/  FMUL R5, R5, R46 ;  /* 0x0000002e05057220 */ /* 0x000fe20000400000 */
[C---:B------:R-:W-:Y:S01]  /*1500*/  FFMA R6, R13.reuse, R78, R6 ;  /* 0x0000004e0d067223 */ /* 0x040fe20000000006 */
[----:B------:R-:W-:Y:S01]  /*1510*/  FFMA R19, R13, R76, R19 ;  /* 0x0000004c0d137223 */ /* 0x000fe20000000013 */
[----:B------:R-:W-:Y:S01]  /*1520*/  FMUL R4, R17, R46 ;  /* 0x0000002e11047220 */ /* 0x000fe20000400000 */
[----:B------:R-:W-:Y:S01]  /*1530*/  FFMA R15, R13, R80, R15 ;  /* 0x000000500d0f7223 */ /* 0x000fe2000000000f */
[----:B------:R-:W-:Y:S01]  /*1540*/  FADD R7, R7, R16 ;  /* 0x0000001007077221 */ /* 0x000fe20000000000 */
[----:B------:R-:W-:Y:S01]  /*1550*/  FFMA R5, R5, 2, R6 ;  /* 0x4000000005057823 */ /* 0x000fe20000000006 */
[----:B------:R-:W-:Y:S01]  /*1560*/  FFMA R14, R14, 2, R19 ;  /* 0x400000000e0e7823 */ /* 0x000fe20000000013 */
[----:B------:R-:W-:-:S02]  /*1570*/  FFMA R17, R4, 2, R15 ;  /* 0x4000000004117823 */ /* 0x000fc4000000000f */
[----:B------:R-:W-:Y:S01]  /*1580*/  FADD R15, R8, R5 ;  /* 0x00000005080f7221 */ /* 0x000fe20000000000 */
[----:B------:R-:W-:Y:S01]  /*1590*/  FADD R14, R7, R14 ;  /* 0x0000000e070e7221 */ /* 0x000fe20000000000 */
[----:B------:R-:W-:Y:S01]  /*15a0*/  FADD R12, R12, R17 ;  /* 0x000000110c0c7221 */ /* 0x000fe20000000000 */
[----:B------:R-:W-:Y:S01]  /*15b0*/  MOV R8, RZ ;  /* 0x000000ff00087202 */ /* 0x000fe20000000f00 */
[----:B------:R-:W-:Y:S01]  /*15c0*/  CS2R R6, SRZ ;  /* 0x0000000000067805 */ /* 0x000fe2000001ff00 */
[----:B------:R-:W-:Y:S01]  /*15d0*/  CS2R R4, SRZ ;  /* 0x0000000000047805 */ /* 0x000fe2000001ff00 */
[----:B------:R-:W-:Y:S05]  /*15e0*/  @!P2 BRA `(.L_x_421) ;  /* 0x000004400000a947 */ /* 0x000fea0003800000 */
[----:B------:R-:W-:Y:S01]  /*15f0*/  IMAD R4, R38, c[0x0][0x398], RZ ;  /* 0x0000e60026047a24 */ /* 0x000fe200078e02ff */
[----:B------:R-:W-:-:S03]  /*1600*/  MOV R6, c[0x0][0x398] ;  /* 0x0000e60000067a02 */ /* 0x000fc60000000f00 */
[C---:B------:R-:W-:Y:S02]  /*1610*/  IMAD R7, R51.reuse, UR14, R4 ;  /* 0x0000000e33077c24 */ /* 0x040fe4000f8e0204 */
[----:B------:R-:W-:-:S05]  /*1620*/  IMAD.WIDE.U32 R4, R51, R6, c[0x0][0x378] ;  /* 0x0000de0033047625 */ /* 0x000fca00078e0006 */
[----:B------:R-:W-:-:S05]  /*1630*/  IADD3 R5, R5, R7, RZ ;  /* 0x0000000705057210 */ /* 0x000fca0007ffe0ff */
[----:B------:R0:W2:Y:S01]  /*1640*/  LDG.E R75, [R4.64+0x10] ;  /* 0x00001020044b7981 */ /* 0x0000a2000c1e1900 */
[----:B------:R-:W-:-:S03]  /*1650*/  IMAD R6, R38, c[0x0][0x360], RZ ;  /* 0x0000d80026067a24 */ /* 0x000fc600078e02ff */
[----:B------:R0:W3:Y:S04]  /*1660*/  LDG.E R69, [R4.64+0x4] ;  /* 0x0000042004457981 */ /* 0x0000e8000c1e1900 */
[----:B------:R0:W4:Y:S01]  /*1670*/  LDG.E R84, [R4.64+0xc] ;  /* 0x00000c2004547981 */ /* 0x000122000c1e1900 */
[----:B------:R-:W-:-:S03]  /*1680*/  MOV R8, c[0x0][0x360] ;  /* 0x0000d80000087a02 */ /* 0x000fc60000000f00 */
[----:B------:R0:W4:Y:S04]  /*1690*/  LDG.E R71, [R4.64+0x1c] ;  /* 0x00001c2004477981 */ /* 0x000128000c1e1900 */
[----:B------:R0:W4:Y:S04]  /*16a0*/  LDG.E R82, [R4.64] ;  /* 0x0000002004527981 */ /* 0x000128000c1e1900 */
[----:B------:R0:W4:Y:S01]  /*16b0*/  LDG.E R77, [R4.64+0x14] ;  /* 0x00001420044d7981 */ /* 0x000122000c1e1900 */
[----:B------:R-:W-:-:S03]  /*16c0*/  IMAD R17, R51, UR15, R6 ;  /* 0x0000000f33117c24 */ /* 0x000fc6000f8e0206 */
[----:B------:R0:W4:Y:S01]  /*16d0*/  LDG.E R72, [R4.64+0x18] ;  /* 0x0000182004487981 */ /* 0x000122000c1e1900 */
[----:B------:R-:W-:-:S03]  /*16e0*/  IMAD.WIDE.U32 R6, R51, R8, c[0x0][0x340] ;  /* 0x0000d00033067625 */ /* 0x000fc600078e0008 */
[----:B------:R0:W4:Y:S04]  /*16f0*/  LDG.E R70, [R4.64+0x8] ;  /* 0x0000082004467981 */ /* 0x000128000c1e1900 */
[----:B------:R0:W4:Y:S01]  /*1700*/  LDG.E R73, [R4.64+0x20] ;  /* 0x0000202004497981 */ /* 0x000122000c1e1900 */
[----:B------:R-:W-:-:S05]  /*1710*/  IADD3 R7, R7, R17, RZ ;  /* 0x0000001107077210 */ /* 0x000fca0007ffe0ff */
[----:B------:R1:W4:Y:S01]  /*1720*/  LDG.E R27, [R6.64] ;  /* 0x00000020061b7981 */ /* 0x000322000c1e1900 */
[----:B------:R-:W-:Y:S01]  /*1730*/  FMUL R67, R34, R0 ;  /* 0x0000000022437220 */ /* 0x000fe20000400000 */
[C---:B------:R-:W-:Y:S01]  /*1740*/  FMUL R66, R32.reuse, R2 ;  /* 0x0000000220427220 */ /* 0x040fe20000400000 */
[CC--:B------:R-:W-:Y:S01]  /*1750*/  FMUL R17, R33.reuse, R3.reuse ;  /* 0x0000000321117220 */ /* 0x0c0fe20000400000 */
[----:B------:R-:W-:Y:S01]  /*1760*/  MOV R65, R46 ;  /* 0x0000002e00417202 */ /* 0x000fe20000000f00 */
[----:B------:R-:W-:Y:S01]  /*1770*/  FFMA R67, R32, R3, -R67 ;  /* 0x0000000320437223 */ /* 0x000fe20000000843 */
[----:B------:R-:W-:Y:S01]  /*1780*/  FFMA R66, R33, R0, -R66 ;  /* 0x0000000021427223 */ /* 0x000fe20000000842 */
[----:B------:R-:W-:Y:S01]  /*1790*/  FFMA R68, R34, R2, -R17 ;  /* 0x0000000222447223 */ /* 0x000fe20000000811 */
[-C--:B------:R-:W-:Y:S01]  /*17a0*/  MOV R64, R39.reuse ;  /* 0x0000002700407202 */ /* 0x080fe20000000f00 */
[CC--:B------:R-:W-:Y:S01]  /*17b0*/  FMUL R19, R67.reuse, R40.reuse ;  /* 0x0000002843137220 */ /* 0x0c0fe20000400000 */
[C---:B0-----:R-:W-:Y:S01]  /*17c0*/  FMUL R5, R67.reuse, R39 ;  /* 0x0000002743057220 */ /* 0x041fe20000400000 */
[-C--:B------:R-:W-:Y:S01]  /*17d0*/  FMUL R17, R68, R41.reuse ;  /* 0x0000002944117220 */ /* 0x080fe20000400000 */
[CC--:B------:R-:W-:Y:S01]  /*17e0*/  FMUL R18, R66.reuse, R40.reuse ;  /* 0x0000002842127220 */ /* 0x0c0fe20000400000 */
[----:B------:R-:W-:Y:S01]  /*17f0*/  FFMA R4, R66, R41, R19 ;  /* 0x0000002942047223 */ /* 0x000fe20000000013 */
[----:B------:R-:W-:Y:S01]  /*1800*/  FFMA R5, R68, R40, -R5 ;  /* 0x0000002844057223 */ /* 0x000fe20000000805 */
[----:B------:R-:W-:Y:S01]  /*1810*/  FFMA R17, R66, R39, -R17 ;  /* 0x0000002742117223 */ /* 0x000fe20000000811 */
[----:B------:R-:W-:Y:S01]  /*1820*/  FFMA R19, R67, R41, -R18 ;  /* 0x0000002943137223 */ /* 0x000fe20000000812 */
[----:B------:R-:W-:Y:S01]  /*1830*/  FFMA R4, R68, R39, R4 ;  /* 0x0000002744047223 */ /* 0x000fe20000000004 */
[-C--:B-1----:R-:W-:Y:S01]  /*1840*/  FMUL R6, R5, R46.reuse ;  /* 0x0000002e05067220 */ /* 0x082fe20000400000 */
[----:B------:R-:W-:Y:S01]  /*1850*/  FMUL R16, R17, R46 ;  /* 0x0000002e11107220 */ /* 0x000fe20000400000 */
[----:B------:R-:W-:Y:S01]  /*1860*/  MOV R63, R40 ;  /* 0x00000028003f7202 */ /* 0x000fe20000000f00 */
[----:B------:R-:W-:Y:S01]  /*1870*/  FADD R4, R4, R4 ;  /* 0x0000000404047221 */ /* 0x000fe20000000000 */
[-C--:B------:R-:W-:Y:S01]  /*1880*/  FFMA R8, R5, R46.reuse, R6 ;  /* 0x0000002e05087223 */ /* 0x080fe20000000006 */
[-C--:B------:R-:W-:Y:S01]  /*1890*/  FFMA R17, R17, R46.reuse, R16 ;  /* 0x0000002e11117223 */ /* 0x080fe20000000010 */
[C---:B------:R-:W-:Y:S01]  /*18a0*/  FMUL R16, R19.reuse, R46 ;  /* 0x0000002e13107220 */ /* 0x040fe20000400000 */
[C---:B------:R-:W-:Y:S01]  /*18b0*/  FMUL R6, R4.reuse, R40 ;  /* 0x0000002804067220 */ /* 0x040fe20000400000 */
[C---:B------:R-:W-:Y:S01]  /*18c0*/  FMUL R5, R4.reuse, R41 ;  /* 0x0000002904057220 */ /* 0x040fe20000400000 */
[----:B------:R-:W-:Y:S01]  /*18d0*/  FMUL R7, R4, R39 ;  /* 0x0000002704077220 */ /* 0x000fe20000400000 */
[----:B------:R-:W-:Y:S01]  /*18e0*/  FFMA R16, R19, R46, R16 ;  /* 0x0000002e13107223 */ /* 0x000fe20000000010 */
[C---:B------:R-:W-:Y:S01]  /*18f0*/  FFMA R6, R13.reuse, R67, R6 ;  /* 0x000000430d067223 */ /* 0x040fe20000000006 */
[C---:B------:R-:W-:Y:S01]  /*1900*/  FFMA R5, R13.reuse, R66, R5 ;  /* 0x000000420d057223 */ /* 0x040fe20000000005 */
[----:B------:R-:W-:Y:S01]  /*1910*/  FFMA R13, R13, R68, R7 ;  /* 0x000000440d0d7223 */ /* 0x000fe20000000007 */
[----:B------:R-:W-:Y:S01]  /*1920*/  MOV R62, R41 ;  /* 0x00000029003e7202 */ /* 0x000fe20000000f00 */
[----:B------:R-:W-:Y:S01]  /*1930*/  FADD R6, R6, -R17 ;  /* 0x8000001106067221 */ /* 0x000fe20000000000 */
[----:B------:R-:W-:Y:S01]  /*1940*/  FADD R7, R5, -R8 ;  /* 0x8000000805077221 */ /* 0x000fe20000000000 */
[----:B------:R-:W-:-:S02]  /*1950*/  FADD R8, R13, -R16 ;  /* 0x800000100d087221 */ /* 0x000fc40000000000 */
[C---:B--2---:R-:W-:Y:S01]  /*1960*/  FMUL R4, R6.reuse, R75 ;  /* 0x0000004b06047220 */ /* 0x044fe20000400000 */
[----:B---3--:R-:W-:-:S03]  /*1970*/  FMUL R5, R6, R69 ;  /* 0x0000004506057220 */ /* 0x008fc60000400000 */
[C---:B----4-:R-:W-:Y:S01]  /*1980*/  FFMA R17, R7.reuse, R84, R4 ;  /* 0x0000005407117223 */ /* 0x050fe20000000004 */
[----:B------:R-:W-:Y:S01]  /*1990*/  FMUL R13, R6, R71 ;  /* 0x00000047060d7220 */ /* 0x000fe20000400000 */
[C---:B------:R-:W-:Y:S02]  /*19a0*/  FFMA R5, R7.reuse, R82, R5 ;  /* 0x0000005207057223 */ /* 0x040fe40000000005 */
[----:B------:R-:W-:Y:S01]  /*19b0*/  FFMA R60, R8, R77, R17 ;  /* 0x0000004d083c7223 */ /* 0x000fe20000000011 */
[----:B------:R-:W-:-:S03]  /*19c0*/  FFMA R16, R7, R72, R13 ;  /* 0x0000004807107223 */ /* 0x000fc6000000000d */
[----:B------:R-:W-:Y:S01]  /*19d0*/  FMUL R18, R6, R60 ;  /* 0x0000003c06127220 */ /* 0x000fe20000400000 */
[C---:B------:R-:W-:Y:S01]  /*19e0*/  FFMA R4, R8.reuse, R70, R5 ;  /* 0x0000004608047223 */ /* 0x040fe20000000005 */
[----:B------:R-:W-:-:S03]  /*19f0*/  FFMA R5, R8, R73, R16 ;  /* 0x0000004908057223 */ /* 0x000fc60000000010 */
[----:B------:R-:W-:-:S04]  /*1a00*/  FFMA R18, R7, R4, R18 ;  /* 0x0000000407127223 */ /* 0x000fc80000000012 */
[----:B------:R-:W-:-:S04]  /*1a10*/  FFMA R18, R8, R5, R18 ;  /* 0x0000000508127223 */ /* 0x000fc80000000012 */
[----:B------:R-:W-:Y:S02]  /*1a20*/  FADD R56, R18, R27 ;  /* 0x0000001b12387221 */ /* 0x000fe40000000000 */
.L_x_421:
[----:B------:R-:W-:Y:S05]  /*1a30*/  BSYNC B3 ;  /* 0x0000000000037941 */ /* 0x000fea0003800000 */
.L_x_420:
[----:B-----5:R-:W-:Y:S01]  /*1a40*/  FMUL R13, RZ, R11 ;  /* 0x0000000bff0d7220 */ /* 0x020fe20000400000 */
[----:B------:R-:W-:Y:S01]  /*1a50*/  FADD R61, R61, -R12 ;  /* 0x8000000c3d3d7221 */ /* 0x000fe20000000000 */
[----:B------:R-:W-:Y:S01]  /*1a60*/  FADD R58, R58, -R15 ;  /* 0x8000000f3a3a7221 */ /* 0x000fe20000000000 */
[----:B------:R-:W-:Y:S01]  /*1a70*/  FADD R59, R59, -R14 ;  /* 0x8000000e3b3b7221 */ /* 0x000fe20000000000 */
[----:B------:R-:W-:Y:S01]  /*1a80*/  FADD R10, R10, c[0x0][0x500] ;  /* 0x000140000a0a7621 */ /* 0x000fe20000000000 */
[----:B------:R-:W-:Y:S01]  /*1a90*/  FSEL R90, R13, R56, !P2 ;  /* 0x000000380d5a7208 */ /* 0x000fe20005000000 */
[----:B------:R-:W-:Y:S01]  /*1aa0*/  FMUL R12, R2, R61 ;  /* 0x0000003d020c7220 */ /* 0x000fe20000400000 */
[----:B------:R-:W-:Y:S01]  /*1ab0*/  BSSY B3, `(.L_x_422) ;  /* 0x00001bb000037945 */ /* 0x000fe20003800000 */
[----:B------:R-:W-:Y:S01]  /*1ac0*/  FMUL R10, R10, 0.5 ;  /* 0x3f0000000a0a7820 */ /* 0x000fe20000400000 */
[----:B------:R-:W-:Y:S01]  /*1ad0*/  MOV R86, RZ ;  /* 0x000000ff00567202 */ /* 0x000fe20000000f00 */
[----:B------:R-:W-:Y:S01]  /*1ae0*/  FADD R90, R11, R90 ;  /* 0x0000005a0b5a7221 */ /* 0x000fe20000000000 */
[C---:B------:R-:W-:Y:S01]  /*1af0*/  FFMA R57, R3.reuse, R58, R12 ;  /* 0x0000003a03397223 */ /* 0x040fe2000000000c */
[----:B------:R-:W-:Y:S01]  /*1b00*/  CS2R R18, SRZ ;  /* 0x0000000000127805 */ /* 0x000fe2000001ff00 */
[----:B------:R-:W-:Y:S01]  /*1b10*/  CS2R R26, SRZ ;  /* 0x00000000001a7805 */ /* 0x000fe2000001ff00 */
[----:B------:R-:W-:Y:S01]  /*1b20*/  MOV R88, RZ ;  /* 0x000000ff00587202 */ /* 0x000fe20000000f00 */
[----:B------:R-:W-:Y:S01]  /*1b30*/  FFMA R57, R0, R59, R57 ;  /* 0x0000003b00397223 */ /* 0x000fe20000000039 */
[----:B------:R-:W-:Y:S01]  /*1b40*/  FSETP.NEU.AND P1, PT, R90, RZ, PT ;  /* 0x000000ff5a00720b */ /* 0x000fe20003f2d000 */
[----:B------:R-:W-:Y:S01]  /*1b50*/  CS2R R92, SRZ ;  /* 0x00000000005c7805 */ /* 0x000fe2000001ff00 */
[----:B------:R-:W-:Y:S01]  /*1b60*/  MOV R79, RZ ;  /* 0x000000ff004f7202 */ /* 0x000fe20000000f00 */
[-C--:B------:R-:W-:Y:S01]  /*1b70*/  FFMA R13, -R3, R57.reuse, R58 ;  /* 0x00000039030d7223 */ /* 0x080fe2000000013a */
[----:B------:R-:W-:Y:S01]  /*1b80*/  FSETP.GEU.AND P0, PT, |R57|, c[0x0][0x508], PT ;  /* 0x0001420039007a0b */ /* 0x000fe20003f0e200 */
[-C--:B------:R-:W-:Y:S01]  /*1b90*/  FFMA R12, -R2, R57.reuse, R61 ;  /* 0x00000039020c7223 */ /* 0x080fe2000000013d */
[----:B------:R-:W-:Y:S01]  /*1ba0*/  MOV R81, RZ ;  /* 0x000000ff00517202 */ /* 0x000fe20000000f00 */
[----:B------:R-:W-:Y:S01]  /*1bb0*/  FFMA R17, -R0, R57, R59 ;  /* 0x0000003900117223 */ /* 0x000fe2000000013b */
[----:B------:R-:W-:-:S02]  /*1bc0*/  MOV R83, RZ ;  /* 0x000000ff00537202 */ /* 0x000fc40000000f00 */
[----:B------:R-:W-:Y:S02]  /*1bd0*/  MOV R85, RZ ;  /* 0x000000ff00557202 */ /* 0x000fe40000000f00 */
[----:B------:R-:W-:Y:S02]  /*1be0*/  MOV R14, RZ ;  /* 0x000000ff000e7202 */ /* 0x000fe40000000f00 */
[----:B------:R-:W-:Y:S02]  /*1bf0*/  MOV R16, RZ ;  /* 0x000000ff00107202 */ /* 0x000fe40000000f00 */
[----:B------:R-:W-:Y:S01]  /*1c00*/  FSEL R10, R10, c[0x0][0x50c], P0 ;  /* 0x000143000a0a7a08 */ /* 0x000fe20000000000 */
[----:B------:R-:W-:Y:S05]  /*1c10*/  @!P1 BRA `(.L_x_423) ;  /* 0x00001a4000009947 */ /* 0x000fea0003800000 */
[----:B------:R-:W-:Y:S01]  /*1c20*/  FMUL R14, R12, R12 ;  /* 0x0000000c0c0e7220 */ /* 0x000fe20000400000 */
[----:B------:R-:W-:Y:S03]  /*1c30*/  BSSY B4, `(.L_x_424) ;  /* 0x000000f000047945 */ /* 0x000fe60003800000 */
[----:B------:R-:W-:-:S04]  /*1c40*/  FFMA R14, R13, R13, R14 ;  /* 0x0000000d0d0e7223 */ /* 0x000fc8000000000e */
[----:B------:R-:W-:-:S04]  /*1c50*/  FFMA R15, R17, R17, R14 ;  /* 0x00000011110f7223 */ /* 0x000fc8000000000e */
[----:B------:R0:W1:Y:S01]  /*1c60*/  MUFU.RSQ R14, R15 ;  /* 0x0000000f000e7308 */ /* 0x0000620000001400 */
[----:B------:R-:W-:-:S04]  /*1c70*/  IADD3 R16, R15, -0xd000000, RZ ;  /* 0xf30000000f107810 */ /* 0x000fc80007ffe0ff */
[----:B------:R-:W-:Y:S01]  /*1c80*/  ISETP.GT.U32.AND P0, PT, R16, 0x727fffff, PT ;  /* 0x727fffff1000780c */ /* 0x000fe20003f04070 */
[----:B------:R-:W-:-:S12]  /*1c90*/  FMUL R16, R9, R10 ;  /* 0x0000000a09107220 */ /* 0x000fd80000400000 */
[----:B------:R-:W-:Y:S05]  /*1ca0*/  @!P0 BRA `(.L_x_425) ;  /* 0x0000003000008947 */ /* 0x000fea0003800000 */
[----:B01----:R-:W-:Y:S02]  /*1cb0*/  MOV R79, 0x1cd0 ;  /* 0x00001cd0004f7802 */ /* 0x003fe40000000f00 */
[----:B------:R-:W-:Y:S05]  /*1cc0*/  CALL.REL.NOINC `($__internal_9_$__cuda_sm20_sqrt_rn_f32_slowpath) ;  /* 0x0000534000007944 */ /* 0x000fea0003c00000 */
[----:B------:R-:W-:Y:S05]  /*1cd0*/  BRA `(.L_x_426) ;  /* 0x0000004000007947 */ /* 0x000fea0003800000 */
.L_x_425:
[----:B01----:R-:W-:Y:S01]  /*1ce0*/  FMUL.FTZ R88, R15, R14 ;  /* 0x0000000e0f587220 */ /* 0x003fe20000410000 */
[----:B------:R-:W-:-:S03]  /*1cf0*/  FMUL.FTZ R14, R14, 0.5 ;  /* 0x3f0000000e0e7820 */ /* 0x000fc60000410000 */
[----:B------:R-:W-:-:S04]  /*1d00*/  FFMA R15, -R88, R88, R15 ;  /* 0x00000058580f7223 */ /* 0x000fc8000000010f */
[----:B------:R-:W-:Y:S02]  /*1d10*/  FFMA R88, R15, R14, R88 ;  /* 0x0000000e0f587223 */ /* 0x000fe40000000058 */
.L_x_426:
[----:B------:R-:W-:Y:S05]  /*1d20*/  BSYNC B4 ;  /* 0x0000000000047941 */ /* 0x000fea0003800000 */
.L_x_424:
[----:B------:R-:W-:Y:S01]  /*1d30*/  FSETP.GT.AND P0, PT, R88, RZ, PT ;  /* 0x000000ff5800720b */ /* 0x000fe20003f04000 */
[----:B------:R-:W-:Y:S01]  /*1d40*/  FADD R15, RZ, -R88 ;  /* 0x80000058ff0f7221 */ /* 0x000fe20000000000 */
[----:B------:R-:W-:Y:S01]  /*1d50*/  BSSY B6, `(.L_x_427) ;  /* 0x0000033000067945 */ /* 0x000fe20003800000 */
[----:B------:R-:W-:Y:S02]  /*1d60*/  MOV R14, RZ ;  /* 0x000000ff000e7202 */ /* 0x000fe40000000f00 */
[----:B------:R-:W-:Y:S01]  /*1d70*/  MOV R85, RZ ;  /* 0x000000ff00557202 */ /* 0x000fe20000000f00 */
[----:B------:R-:W-:Y:S01]  /*1d80*/  FMUL R15, R15, c[0x0][0x664] ;  /* 0x000199000f0f7a20 */ /* 0x000fe20000400000 */
[----:B------:R-:W-:Y:S02]  /*1d90*/  MOV R87, RZ ;  /* 0x000000ff00577202 */ /* 0x000fe40000000f00 */
[----:B------:R-:W-:-:S04]  /*1da0*/  MOV R89, RZ ;  /* 0x000000ff00597202 */ /* 0x000fc80000000f00 */
        /* <DEDUP_REMOVED lines=11> */
[----:B------:R-:W-:Y:S02]  /*1e60*/  MOV R94, 0x1e80 ;  /* 0x00001e80005e7802 */ /* 0x000fe40000000f00 */
[----:B------:R-:W-:Y:S05]  /*1e70*/  CALL.REL.NOINC `($__internal_10_$__cuda_sm3x_div_rn_noftz_f32_slowpath) ;  /* 0x0000530000007944 */ /* 0x000fea0003c00000 */
[----:B0-----:R-:W-:Y:S02]  /*1e80*/  MOV R89, R17 ;  /* 0x0000001100597202 */ /* 0x001fe40000000f00 */
.L_x_430:
[----:B------:R-:W-:Y:S05]  /*1e90*/  BSYNC B7 ;  /* 0x0000000000077941 */ /* 0x000fea0003800000 */
.L_x_429:
        /* <DEDUP_REMOVED lines=12> */
[----:B------:R-:W-:Y:S05]  /*1f60*/  CALL.REL.NOINC `($__internal_10_$__cuda_sm3x_div_rn_noftz_f32_slowpath) ;  /* 0x0000521000007944 */ /* 0x000fea0003c00000 */
[----:B0-----:R-:W-:Y:S02]  /*1f70*/  MOV R87, R17 ;  /* 0x0000001100577202 */ /* 0x001fe40000000f00 */
.L_x_432:
[----:B------:R-:W-:Y:S05]  /*1f80*/  BSYNC B7 ;  /* 0x0000000000077941 */ /* 0x000fea0003800000 */
.L_x_431:
        /* <DEDUP_REMOVED lines=14> */
.L_x_433:
[----:B------:R-:W-:Y:S05]  /*2070*/  BSYNC B7 ;  /* 0x0000000000077941 */ /* 0x000fea0003800000 */
.L_x_428:
[----:B------:R-:W-:Y:S05]  /*2080*/  BSYNC B6 ;  /* 0x0000000000067941 */ /* 0x000fea0003800000 */
.L_x_427:
[----:B------:R-:W0:Y:S01]  /*2090*/  MUFU.RCP R17, R90 ;  /* 0x0000005a00117308 */ /* 0x000e220000001000 */
[C---:B------:R-:W-:Y:S01]  /*20a0*/  FSETP.GT.AND P3, PT, R16.reuse, R15, PT ;  /* 0x0000000f1000720b */ /* 0x040fe20003f64000 */
[----:B------:R-:W-:Y:S01]  /*20b0*/  FMUL R13, R3, R9 ;  /* 0x00000009030d7220 */ /* 0x000fe20000400000 */
[----:B------:R-:W-:Y:S02]  /*20c0*/  BSSY B6, `(.L_x_434) ;  /* 0x0000013000067945 */ /* 0x000fe40003800000 */
[----:B------:R-:W-:Y:S01]  /*20d0*/  FSEL R12, R16, R15, P3 ;  /* 0x0000000f100c7208 */ /* 0x000fe20001800000 */
[----:B------:R-:W-:-:S04]  /*20e0*/  FMUL R15, R2, R9 ;  /* 0x00000009020f7220 */ /* 0x000fc80000400000 */
[C---:B------:R-:W-:Y:S01]  /*20f0*/  FFMA R13, R12.reuse, R85, -R13 ;  /* 0x000000550c0d7223 */ /* 0x040fe2000000080d */
[----:B------:R-:W-:-:S03]  /*2100*/  FFMA R15, R12, R87, -R15 ;  /* 0x000000570c0f7223 */ /* 0x000fc6000000080f */
[----:B------:R-:W1:Y:S01]  /*2110*/  FCHK P0, R13, R90 ;  /* 0x0000005a0d007302 */ /* 0x000e620000000000 */
[----:B0-----:R-:W-:-:S04]  /*2120*/  FFMA R16, -R90, R17, 1 ;  /* 0x3f8000005a107423 */ /* 0x001fc80000000111 */
[----:B------:R-:W-:Y:S01]  /*2130*/  FFMA R18, R17, R16, R17 ;  /* 0x0000001011127223 */ /* 0x000fe20000000011 */
[----:B------:R-:W-:-:S03]  /*2140*/  FMUL R16, R0, R9 ;  /* 0x0000000900107220 */ /* 0x000fc60000400000 */
[----:B------:R-:W-:Y:S01]  /*2150*/  FFMA R91, R13, R18, RZ ;  /* 0x000000120d5b7223 */ /* 0x000fe200000000ff */
[----:B------:R-:W-:-:S03]  /*2160*/  FFMA R16, R12, R89, -R16 ;  /* 0x000000590c107223 */ /* 0x000fc60000000810 */
[----:B------:R-:W-:-:S04]  /*2170*/  FFMA R17, -R90, R91, R13 ;  /* 0x0000005b5a117223 */ /* 0x000fc8000000010d */
[----:B------:R-:W-:Y:S01]  /*2180*/  FFMA R91, R18, R17, R91 ;  /* 0x00000011125b7223 */ /* 0x000fe2000000005b */
[----:B-1----:R-:W-:Y:S05]  /*2190*/  @!P0 BRA `(.L_x_435) ;  /* 0x0000005000008947 */ /* 0x002fea0003800000 */
[----:B------:R-:W-:Y:S02]  /*21a0*/  MOV R17, R13 ;  /* 0x0000000d00117202 */ /* 0x000fe40000000f00 */
[----:B------:R-:W-:Y:S02]  /*21b0*/  MOV R18, R90 ;  /* 0x0000005a00127202 */ /* 0x000fe40000000f00 */
[----:B------:R-:W-:Y:S02]  /*21c0*/  MOV R94, 0x21e0 ;  /* 0x000021e0005e7802 */ /* 0x000fe40000000f00 */
[----:B------:R-:W-:Y:S05]  /*21d0*/  CALL.REL.NOINC `($__internal_10_$__cuda_sm3x_div_rn_noftz_f32_slowpath) ;  /* 0x00004fa000007944 */ /* 0x000fea0003c00000 */
[----:B0-----:R-:W-:Y:S02]  /*21e0*/  MOV R91, R17 ;  /* 0x00000011005b7202 */ /* 0x001fe40000000f00 */
.L_x_435:
[----:B------:R-:W-:Y:S05]  /*21f0*/  BSYNC B6 ;  /* 0x0000000000067941 */ /* 0x000fea0003800000 */
.L_x_434:
        /* <DEDUP_REMOVED lines=14> */
.L_x_437:
[----:B------:R-:W-:Y:S05]  /*22e0*/  BSYNC B6 ;  /* 0x0000000000067941 */ /* 0x000fea0003800000 */
.L_x_436:
        /* <DEDUP_REMOVED lines=14> */
.L_x_439:
[----:B------:R-:W-:Y:S05]  /*23d0*/  BSYNC B6 ;  /* 0x0000000000067941 */ /* 0x000fea0003800000 */
.L_x_438:
[----:B------:R-:W-:Y:S01]  /*23e0*/  BSSY B4, `(.L_x_440) ;  /* 0x0000052000047945 */ /* 0x000fe20003800000 */
[----:B------:R-:W-:Y:S01]  /*23f0*/  FMUL R91, R91, c[0x0][0x668] ;  /* 0x00019a005b5b7a20 */ /* 0x000fe20000400000 */
[----:B------:R-:W-:Y:S01]  /*2400*/  FMUL R92, R92, c[0x0][0x668] ;  /* 0x00019a005c5c7a20 */ /* 0x000fe20000400000 */
[----:B------:R-:W-:Y:S01]  /*2410*/  FMUL R93, R93, c[0x0][0x668] ;  /* 0x00019a005d5d7a20 */ /* 0x000fe20000400000 */
[----:B------:R-:W-:Y:S02]  /*2420*/  MOV R94, RZ ;  /* 0x000000ff005e7202 */ /* 0x000fe40000000f00 */
[----:B------:R-:W-:-:S02]  /*2430*/  MOV R18, RZ ;  /* 0x000000ff00127202 */ /* 0x000fc40000000f00 */
[----:B------:R-:W-:Y:S02]  /*2440*/  MOV R79, RZ ;  /* 0x000000ff004f7202 */ /* 0x000fe40000000f00 */
[----:B------:R-:W-:Y:S02]  /*2450*/  MOV R81, RZ ;  /* 0x000000ff00517202 */ /* 0x000fe40000000f00 */
[----:B------:R-:W-:Y:S01]  /*2460*/  MOV R83, RZ ;  /* 0x000000ff00537202 */ /* 0x000fe20000000f00 */
[----:B------:R-:W-:Y:S05]  /*2470*/  @!P2 BRA `(.L_x_441) ;  /* 0x000004800000a947 */ /* 0x000fea0003800000 */
        /* <DEDUP_REMOVED lines=8> */
[----:B------:R-:W2:Y:S04]  /*2500*/  LDG.E R14, [R18.64] ;  /* 0x00000020120e7981 */ /* 0x000ea8000c1e1900 */
[----:B------:R-:W3:Y:S04]  /*2510*/  LDG.E R17, [R18.64+0x4] ;  /* 0x0000042012117981 */ /* 0x000ee8000c1e1900 */
[----:B------:R-:W4:Y:S04]  /*2520*/  LDG.E R26, [R18.64+0x8] ;  /* 0x00000820121a7981 */ /* 0x000f28000c1e1900 */
[----:B------:R-:W5:Y:S04]  /*2530*/  LDG.E R27, [R18.64+0xc] ;  /* 0x00000c20121b7981 */ /* 0x000f68000c1e1900 */
[----:B------:R-:W5:Y:S04]  /*2540*/  LDG.E R79, [R18.64+0x10] ;  /* 0x00001020124f7981 */ /* 0x000f68000c1e1900 */
[----:B------:R-:W5:Y:S01]  /*2550*/  LDG.E R81, [R18.64+0x14] ;  /* 0x0000142012517981 */ /* 0x000f62000c1e1900 */
[----:B--2---:R-:W-:Y:S01]  /*2560*/  FADD R14, RZ, -R14 ;  /* 0x8000000eff0e7221 */ /* 0x004fe20000000000 */
[----:B---3--:R-:W-:Y:S01]  /*2570*/  FADD R17, RZ, -R17 ;  /* 0x80000011ff117221 */ /* 0x008fe20000000000 */
[----:B----4-:R-:W-:Y:S01]  /*2580*/  FADD R26, RZ, -R26 ;  /* 0x8000001aff1a7221 */ /* 0x010fe20000000000 */
[----:B-----5:R-:W-:Y:S01]  /*2590*/  FADD R27, RZ, -R27 ;  /* 0x8000001bff1b7221 */ /* 0x020fe20000000000 */
[----:B------:R-:W-:Y:S01]  /*25a0*/  FADD R79, RZ, -R79 ;  /* 0x8000004fff4f7221 */ /* 0x000fe20000000000 */
[----:B------:R-:W-:Y:S01]  /*25b0*/  FADD R81, RZ, -R81 ;  /* 0x80000051ff517221 */ /* 0x000fe20000000000 */
[----:B------:R-:W-:Y:S05]  /*25c0*/  BRA `(.L_x_443) ;  /* 0x0000018000007947 */ /* 0x000fea0003800000 */
.L_x_442:
[----:B------:R-:W-:-:S04]  /*25d0*/  ISETP.NE.U32.AND P0, PT, RZ, c[0x0][0x6b0], PT ;  /* 0x0001ac00ff007a0c */ /* 0x000fc80003f05070 */
[----:B------:R-:W-:-:S13]  /*25e0*/  ISETP.NE.AND.EX P0, PT, RZ, c[0x0][0x6b4], PT, P0 ;  /* 0x0001ad00ff007a0c */ /* 0x000fda0003f05300 */
[----:B------:R-:W-:Y:S01]  /*25f0*/  @P0 MOV R18, c[0x0][0x6c8] ;  /* 0x0001b20000120a02 */ /* 0x000fe20000000f00 */
[----:B------:R-:W-:-:S04]  /*2600*/  @P0 IMAD R14, R38, c[0x0][0x6c8], RZ ;  /* 0x0001b200260e0a24 */ /* 0x000fc800078e02ff */
[C---:B------:R-:W-:Y:S02]  /*2610*/  @P0 IMAD R17, R51.reuse, UR25, R14 ;  /* 0x0000001933110c24 */ /* 0x040fe4000f8e020e */
[----:B------:R-:W-:-:S05]  /*2620*/  @P0 IMAD.WIDE.U32 R18, R51, R18, c[0x0][0x6b0] ;  /* 0x0001ac0033120625 */ /* 0x000fca00078e0012 */
[----:B------:R-:W-:-:S05]  /*2630*/  @P0 IADD3 R19, R19, R17, RZ ;  /* 0x0000001113130210 */ /* 0x000fca0007ffe0ff */
[----:B------:R-:W2:Y:S04]  /*2640*/  @P0 LDG.E R17, [R18.64] ;  /* 0x0000002012110981 */ /* 0x000ea8000c1e1900 */
[----:B------:R-:W3:Y:S04]  /*2650*/  @P0 LDG.E R83, [R18.64+0x4] ;  /* 0x0000042012530981 */ /* 0x000ee8000c1e1900 */
[----:B------:R-:W4:Y:S04]  /*2660*/  @P0 LDG.E R94, [R18.64+0x8] ;  /* 0x00000820125e0981 */ /* 0x000f28000c1e1900 */
[----:B------:R-:W5:Y:S04]  /*2670*/  @P0 LDG.E R95, [R18.64+0xc] ;  /* 0x00000c20125f0981 */ /* 0x000f68000c1e1900 */
[----:B------:R-:W5:Y:S04]  /*2680*/  @P0 LDG.E R96, [R18.64+0x10] ;  /* 0x0000102012600981 */ /* 0x000f68000c1e1900 */
[----:B------:R-:W5:Y:S01]  /*2690*/  @P0 LDG.E R97, [R18.64+0x14] ;  /* 0x0000142012610981 */ /* 0x000f62000c1e1900 */
[----:B------:R-:W-:Y:S01]  /*26a0*/  MOV R14, RZ ;  /* 0x000000ff000e7202 */ /* 0x000fe20000000f00 */
[----:B------:R-:W-:Y:S01]  /*26b0*/  CS2R R26, SRZ ;  /* 0x00000000001a7805 */ /* 0x000fe2000001ff00 */
[----:B------:R-:W-:-:S02]  /*26c0*/  MOV R79, RZ ;  /* 0x000000ff004f7202 */ /* 0x000fc40000000f00 */
[----:B------:R-:W-:Y:S01]  /*26d0*/  MOV R81, RZ ;  /* 0x000000ff00517202 */ /* 0x000fe20000000f00 */
[----:B--2---:R-:W-:Y:S01]  /*26e0*/  @P0 FADD R14, RZ, -R17 ;  /* 0x80000011ff0e0221 */ /* 0x004fe20000000000 */
[----:B------:R-:W-:Y:S01]  /*26f0*/  MOV R17, RZ ;  /* 0x000000ff00117202 */ /* 0x000fe20000000f00 */
[----:B---3--:R-:W-:Y:S01]  /*2700*/  @P0 FADD R17, RZ, -R83 ;  /* 0x80000053ff110221 */ /* 0x008fe20000000000 */
[----:B----4-:R-:W-:Y:S01]  /*2710*/  @P0 FADD R26, RZ, -R94 ;  /* 0x8000005eff1a0221 */ /* 0x010fe20000000000 */
[----:B-----5:R-:W-:Y:S01]  /*2720*/  @P0 FADD R27, RZ, -R95 ;  /* 0x8000005fff1b0221 */ /* 0x020fe20000000000 */
[----:B------:R-:W-:Y:S01]  /*2730*/  @P0 FADD R79, RZ, -R96 ;  /* 0x80000060ff4f0221 */ /* 0x000fe20000000000 */
[----:B------:R-:W-:Y:S01]  /*2740*/  @P0 FADD R81, RZ, -R97 ;  /* 0x80000061ff510221 */ /* 0x000fe20000000000 */
.L_x_443:
[----:B------:R-:W-:Y:S01]  /*2750*/  FADD R19, RZ, R26 ;  /* 0x0000001aff137221 */ /* 0x000fe20000000000 */
[----:B------:R-:W-:Y:S01]  /*2760*/  FADD R26, RZ, R14 ;  /* 0x0000000eff1a7221 */ /* 0x000fe20000000000 */
[C---:B------:R-:W-:Y:S01]  /*2770*/  FMUL R18, R11.reuse, R91 ;  /* 0x0000005b0b127220 */ /* 0x040fe20000400000 */
[----:B------:R-:W-:Y:S01]  /*2780*/  FADD R83, RZ, R17 ;  /* 0x00000011ff537221 */ /* 0x000fe20000000000 */
[C---:B------:R-:W-:Y:S01]  /*2790*/  FMUL R17, R11.reuse, R93 ;  /* 0x0000005d0b117220 */ /* 0x040fe20000400000 */
[----:B------:R-:W-:Y:S01]  /*27a0*/  FMUL R97, R32, R26 ;  /* 0x0000001a20617220 */ /* 0x000fe20000400000 */
[----:B------:R-:W-:Y:S01]  /*27b0*/  FMUL R94, R18, R19 ;  /* 0x00000013125e7220 */ /* 0x000fe20000400000 */
[----:B------:R-:W-:Y:S01]  /*27c0*/  FMUL R14, R11, R92 ;  /* 0x0000005c0b0e7220 */ /* 0x000fe20000400000 */
[C---:B------:R-:W-:Y:S01]  /*27d0*/  FMUL R95, R17.reuse, R83 ;  /* 0x00000053115f7220 */ /* 0x040fe20000400000 */
[CC--:B------:R-:W-:Y:S01]  /*27e0*/  FFMA R96, R34.reuse, R19.reuse, -R97 ;  /* 0x0000001322607223 */ /* 0x0c0fe20000000861 */
[-C--:B------:R-:W-:Y:S01]  /*27f0*/  FFMA R17, R17, R26.reuse, -R94 ;  /* 0x0000001a11117223 */ /* 0x080fe2000000085e */
[C---:B------:R-:W-:Y:S01]  /*2800*/  FMUL R97, R33.reuse, R19 ;  /* 0x0000001321617220 */ /* 0x040fe20000400000 */
[----:B------:R-:W-:Y:S01]  /*2810*/  FMUL R94, R34, R83 ;  /* 0x00000053225e7220 */ /* 0x000fe20000400000 */
[C---:B------:R-:W-:Y:S01]  /*2820*/  FFMA R95, R14.reuse, R19, -R95 ;  /* 0x000000130e5f7223 */ /* 0x040fe2000000085f */
[-C--:B------:R-:W-:Y:S01]  /*2830*/  FMUL R19, R14, R26.reuse ;  /* 0x0000001a0e137220 */ /* 0x080fe20000400000 */
[----:B------:R-:W-:Y:S01]  /*2840*/  FADD R14, RZ, R27 ;  /* 0x0000001bff0e7221 */ /* 0x000fe20000000000 */
[-C--:B------:R-:W-:Y:S01]  /*2850*/  FFMA R97, R32, R83.reuse, -R97 ;  /* 0x0000005320617223 */ /* 0x080fe20000000861 */
[----:B------:R-:W-:Y:S01]  /*2860*/  FFMA R26, R33, R26, -R94 ;  /* 0x0000001a211a7223 */ /* 0x000fe2000000085e */
[----:B------:R-:W-:Y:S01]  /*2870*/  FADD R79, RZ, R79 ;  /* 0x0000004fff4f7221 */ /* 0x000fe20000000000 */
[----:B------:R-:W-:Y:S01]  /*2880*/  FADD R81, RZ, R81 ;  /* 0x00000051ff517221 */ /* 0x000fe20000000000 */
[----:B------:R-:W-:Y:S01]  /*2890*/  FFMA R19, R18, R83, -R19 ;  /* 0x0000005312137223 */ /* 0x000fe20000000813 */
[----:B------:R-:W-:Y:S01]  /*28a0*/  FADD R18, R97, R14 ;  /* 0x0000000e61127221 */ /* 0x000fe20000000000 */
[----:B------:R-:W-:Y:S01]  /*28b0*/  FADD R94, R96, R79 ;  /* 0x0000004f605e7221 */ /* 0x000fe20000000000 */
[----:B------:R-:W-:Y:S01]  /*28c0*/  FADD R14, R26, R81 ;  /* 0x000000511a0e7221 */ /* 0x000fe20000000000 */
[----:B------:R-:W-:Y:S01]  /*28d0*/  FADD R83, RZ, R95 ;  /* 0x0000005fff537221 */ /* 0x000fe20000000000 */
[----:B------:R-:W-:Y:S01]  /*28e0*/  FADD R81, RZ, R17 ;  /* 0x00000011ff517221 */ /* 0x000fe20000000000 */
[----:B------:R-:W-:-:S02]  /*28f0*/  FADD R79, RZ, R19 ;  /* 0x00000013ff4f7221 */ /* 0x000fc40000000000 */
.L_x_441:
[----:B------:R-:W-:Y:S05]  /*2900*/  BSYNC B4 ;  /* 0x0000000000047941 */ /* 0x000fea0003800000 */
.L_x_440:
        /* <DEDUP_REMOVED lines=10> */
[----:B------:R-:W4:Y:S01]  /*29b0*/  LDG.E R95, [R26.64+0x8] ;  /* 0x000008201a5f7981 */ /* 0x000f22000c1e1900 */
[----:B--2---:R-:W-:Y:S01]  /*29c0*/  FADD R18, R18, R17 ;  /* 0x0000001112127221 */ /* 0x004fe20000000000 */
[----:B---3--:R-:W-:Y:S01]  /*29d0*/  FADD R94, R94, R19 ;  /* 0x000000135e5e7221 */ /* 0x008fe20000000000 */
[----:B----4-:R-:W-:Y:S01]  /*29e0*/  FADD R14, R14, R95 ;  /* 0x0000005f0e0e7221 */ /* 0x010fe20000000000 */
[----:B------:R-:W-:Y:S05]  /*29f0*/  BRA `(.L_x_445) ;  /* 0x000000e000007947 */ /* 0x000fea0003800000 */
.L_x_444:
        /* <DEDUP_REMOVED lines=13> */
[----:B----4-:R-:W-:-:S03]  /*2ad0*/  FADD R14, R14, R95 ;  /* 0x0000005f0e0e7221 */ /* 0x010fc60000000000 */
.L_x_445:
[C---:B------:R-:W-:Y:S01]  /*2ae0*/  FFMA R19, R11.reuse, R94, RZ ;  /* 0x0000005e0b137223 */ /* 0x040fe200000000ff */
[----:B------:R-:W-:Y:S01]  /*2af0*/  FMUL R98, R90, R90 ;  /* 0x0000005a5a627220 */ /* 0x000fe20000400000 */
[C---:B------:R-:W-:Y:S01]  /*2b00*/  FFMA R17, R11.reuse, R18, RZ ;  /* 0x000000120b117223 */ /* 0x040fe200000000ff */
[----:B------:R-:W-:Y:S01]  /*2b10*/  FFMA R11, R11, R14, RZ ;  /* 0x0000000e0b0b7223 */ /* 0x000fe200000000ff */
[----:B------:R-:W-:Y:S01]  /*2b20*/  FFMA R27, R19, c[0x0][0x668], RZ ;  /* 0x00019a00131b7a23 */ /* 0x000fe200000000ff */
[----:B------:R-:W0:Y:S01]  /*2b30*/  MUFU.RCP R96, R98 ;  /* 0x0000006200607308 */ /* 0x000e220000001000 */
[----:B------:R-:W-:Y:S01]  /*2b40*/  FFMA R97, R17, c[0x0][0x668], RZ ;  /* 0x00019a0011617a23 */ /* 0x000fe200000000ff */
[----:B------:R-:W-:Y:S01]  /*2b50*/  FFMA R95, R11, c[0x0][0x668], RZ ;  /* 0x00019a000b5f7a23 */ /* 0x000fe200000000ff */
[----:B------:R-:W-:Y:S01]  /*2b60*/  FMUL R26, R15, R27 ;  /* 0x0000001b0f1a7220 */ /* 0x000fe20000400000 */
[----:B------:R-:W-:Y:S01]  /*2b70*/  FMUL R92, R92, R94 ;  /* 0x0000005e5c5c7220 */ /* 0x000fe20000400000 */
[----:B------:R-:W-:Y:S02]  /*2b80*/  BSSY B6, `(.L_x_446) ;  /* 0x0000011000067945 */ /* 0x000fe40003800000 */
[----:B------:R-:W-:Y:S01]  /*2b90*/  FFMA R17, R13, R97, R26 ;  /* 0x000000610d117223 */ /* 0x000fe2000000001a */
[----:B------:R-:W-:-:S03]  /*2ba0*/  FFMA R92, R91, R18, R92 ;  /* 0x000000125b5c7223 */ /* 0x000fc6000000005c */
[----:B------:R-:W-:Y:S01]  /*2bb0*/  FFMA R17, R16, R95, R17 ;  /* 0x0000005f10117223 */ /* 0x000fe20000000011 */
[----:B------:R-:W-:Y:S01]  /*2bc0*/  FFMA R93, R93, R14, R92 ;  /* 0x0000000e5d5d7223 */ /* 0x000fe2000000005c */
[----:B------:R-:W-:Y:S02]  /*2bd0*/  MOV R14, RZ ;  /* 0x000000ff000e7202 */ /* 0x000fe40000000f00 */
        /* <DEDUP_REMOVED lines=9> */
[----:B------:R-:W-:Y:S05]  /*2c70*/  CALL.REL.NOINC `($__internal_10_$__cuda_sm3x_div_rn_noftz_f32_slowpath) ;  /* 0x0000450000007944 */ /* 0x000fea0003c00000 */
[----:B0-----:R-:W-:Y:S02]  /*2c80*/  MOV R15, R17 ;  /* 0x00000011000f7202 */ /* 0x001fe40000000f00 */
.L_x_447:
[----:B------:R-:W-:Y:S05]  /*2c90*/  BSYNC B6 ;  /* 0x0000000000067941 */ /* 0x000fea0003800000 */
.L_x_446:
        /* <DEDUP_REMOVED lines=14> */
.L_x_449:
[----:B------:R-:W-:Y:S05]  /*2d80*/  BSYNC B6 ;  /* 0x0000000000067941 */ /* 0x000fea0003800000 */
.L_x_448:
        /* <DEDUP_REMOVED lines=15> */
.L_x_451:
[----:B------:R-:W-:Y:S05]  /*2e80*/  BSYNC B6 ;  /* 0x0000000000067941 */ /* 0x000fea0003800000 */
.L_x_450:
[----:B------:R-:W0:Y:S01]  /*2e90*/  MUFU.RCP R13, R90 ;  /* 0x0000005a000d7308 */ /* 0x000e220000001000 */
[----:B------:R-:W-:Y:S07]  /*2ea0*/  BSSY B6, `(.L_x_452) ;  /* 0x000000e000067945 */ /* 0x000fee0003800000 */
[----:B------:R-:W1:Y:S01]  /*2eb0*/  FCHK P0, R95, R90 ;  /* 0x0000005a5f007302 */ /* 0x000e620000000000 */
[----:B0-----:R-:W-:-:S04]  /*2ec0*/  FFMA R16, -R90, R13, 1 ;  /* 0x3f8000005a107423 */ /* 0x001fc8000000010d */
[----:B------:R-:W-:Y:S01]  /*2ed0*/  FFMA R13, R13, R16, R13 ;  /* 0x000000100d0d7223 */ /* 0x000fe2000000000d */
[----:B------:R-:W-:-:S03]  /*2ee0*/  FADD R16, RZ, R92 ;  /* 0x0000005cff107221 */ /* 0x000fc60000000000 */
        /* <DEDUP_REMOVED lines=9> */
.L_x_453:
[----:B------:R-:W-:Y:S05]  /*2f80*/  BSYNC B6 ;  /* 0x0000000000067941 */ /* 0x000fea0003800000 */
.L_x_452:
[----:B------:R-:W-:Y:S01]  /*2f90*/  FSETP.GT.AND P0, PT, R88, RZ, PT ;  /* 0x000000ff5800720b */ /* 0x000fe20003f04000 */
[----:B------:R-:W-:Y:S01]  /*2fa0*/  FMUL R18, R16, R87 ;  /* 0x0000005710127220 */ /* 0x000fe20000400000 */
[----:B------:R-:W-:Y:S01]  /*2fb0*/  FADD R13, RZ, R27 ;  /* 0x0000001bff0d7221 */ /* 0x000fe20000000000 */
[----:B------:R-:W-:Y:S01]  /*2fc0*/  BSSY B4, `(.L_x_454) ;  /* 0x0000026000047945 */ /* 0x000fe20003800000 */
[C---:B------:R-:W-:Y:S01]  /*2fd0*/  FFMA R94, R12.reuse, R11, RZ ;  /* 0x0000000b0c5e7223 */ /* 0x040fe200000000ff */
[----:B------:R-:W-:Y:S01]  /*2fe0*/  FFMA R26, R11, R85, R18 ;  /* 0x000000550b1a7223 */ /* 0x000fe20000000012 */
[C---:B------:R-:W-:Y:S01]  /*2ff0*/  FFMA R18, R12.reuse, R16, RZ ;  /* 0x000000100c127223 */ /* 0x040fe200000000ff */
[----:B------:R-:W-:Y:S01]  /*3000*/  FFMA R90, R12, R13, RZ ;  /* 0x0000000d0c5a7223 */ /* 0x000fe200000000ff */
[----:B------:R-:W-:Y:S01]  /*3010*/  MOV R16, RZ ;  /* 0x000000ff00107202 */ /* 0x000fe20000000f00 */
[----:B------:R-:W-:Y:S01]  /*3020*/  FFMA R17, R13, R89, R26 ;  /* 0x000000590d117223 */ /* 0x000fe2000000001a */
[----:B------:R-:W-:-:S03]  /*3030*/  MOV R26, RZ ;  /* 0x000000ff001a7202 */ /* 0x000fc60000000f00 */
[----:B------:R-:W-:Y:S05]  /*3040*/  @!P0 BRA `(.L_x_455) ;  /* 0x000001d000008947 */ /* 0x000fea0003800000 */
[----:B------:R-:W-:Y:S01]  /*3050*/  IADD3 R11, R88, 0x1800000, RZ ;  /* 0x01800000580b7810 */ /* 0x000fe20007ffe0ff */
[----:B------:R-:W-:Y:S03]  /*3060*/  BSSY B5, `(.L_x_456) ;  /* 0x000000c000057945 */ /* 0x000fe60003800000 */
[----:B------:R-:W-:-:S04]  /*3070*/  LOP3.LUT R11, R11, 0x7f800000, RZ, 0xc0, !PT ;  /* 0x7f8000000b0b7812 */ /* 0x000fc800078ec0ff */
[----:B------:R-:W-:-:S13]  /*3080*/  ISETP.GT.U32.AND P0, PT, R11, 0x1ffffff, PT ;  /* 0x01ffffff0b00780c */ /* 0x000fda0003f04070 */
[----:B------:R-:W-:Y:S05]  /*3090*/  @P0 BRA `(.L_x_457) ;  /* 0x0000004000000947 */ /* 0x000fea0003800000 */
[----:B------:R-:W-:Y:S02]  /*30a0*/  MOV R12, R88 ;  /* 0x00000058000c7202 */ /* 0x000fe40000000f00 */
[----:B------:R-:W-:Y:S02]  /*30b0*/  MOV R95, 0x30d0 ;  /* 0x000030d0005f7802 */ /* 0x000fe40000000f00 */
[----:B------:R-:W-:Y:S05]  /*30c0*/  CALL.REL.NOINC `($__internal_8_$__cuda_sm20_rcp_rn_f32_slowpath) ;  /* 0x00003be000007944 */ /* 0x000fea0003c00000 */
[----:B------:R-:W-:Y:S05]  /*30d0*/  BRA `(.L_x_458) ;  /* 0x0000004000007947 */ /* 0x000fea0003800000 */
.L_x_457:
[----:B------:R-:W0:Y:S02]  /*30e0*/  MUFU.RCP R12, R88 ;  /* 0x00000058000c7308 */ /* 0x000e240000001000 */
[----:B0-----:R-:W-:-:S04]  /*30f0*/  FFMA R11, R12, R88, -1 ;  /* 0xbf8000000c0b7423 */ /* 0x001fc80000000058 */
[----:B------:R-:W-:-:S04]  /*3100*/  FADD.FTZ R11, -R11, -RZ ;  /* 0x800000ff0b0b7221 */ /* 0x000fc80000010100 */
[----:B------:R-:W-:Y:S02]  /*3110*/  FFMA R11, R12, R11, R12 ;  /* 0x0000000b0c0b7223 */ /* 0x000fe4000000000c */
.L_x_458:
[----:B------:R-:W-:Y:S05]  /*3120*/  BSYNC B5 ;  /* 0x0000000000057941 */ /* 0x000fea0003800000 */
.L_x_456:
        /* <DEDUP_REMOVED lines=15> */
.L_x_455:
[----:B------:R-:W-:Y:S05]  /*3220*/  BSYNC B4 ;  /* 0x0000000000047941 */ /* 0x000fea0003800000 */
.L_x_454:
[----:B------:R-:W-:Y:S01]  /*3230*/  FSETP.GT.AND P0, PT, R88, RZ, PT ;  /* 0x000000ff5800720b */ /* 0x000fe20003f04000 */
[----:B------:R-:W-:Y:S01]  /*3240*/  FADD R17, RZ, R17 ;  /* 0x00000011ff117221 */ /* 0x000fe20000000000 */
[----:B------:R-:W-:Y:S04]  /*3250*/  BSSY B6, `(.L_x_459) ;  /* 0x0000036000067945 */ /* 0x000fe80003800000 */
[C---:B------:R-:W-:Y:S02]  /*3260*/  FSEL R11, R17.reuse, RZ, !P3 ;  /* 0x000000ff110b7208 */ /* 0x040fe40005800000 */
[----:B------:R-:W-:-:S03]  /*3270*/  FSEL R12, R17, RZ, P3 ;  /* 0x000000ff110c7208 */ /* 0x000fc60001800000 */
[----:B------:R-:W-:Y:S02]  /*3280*/  FFMA R11, R11, c[0x0][0x664], RZ ;  /* 0x000199000b0b7a23 */ /* 0x000fe400000000ff */
[----:B------:R-:W-:Y:S05]  /*3290*/  @!P0 BRA `(.L_x_460) ;  /* 0x0000031000008947 */ /* 0x000fea0003800000 */
[----:B------:R-:W0:Y:S01]  /*32a0*/  MUFU.RCP R13, R88 ;  /* 0x00000058000d7308 */ /* 0x000e220000001000 */
[----:B------:R-:W-:Y:S01]  /*32b0*/  FFMA R17, -R3, R57, R58 ;  /* 0x0000003903117223 */ /* 0x000fe2000000013a */
[----:B------:R-:W-:Y:S01]  /*32c0*/  BSSY B7, `(.L_x_461) ;  /* 0x000000d000077945 */ /* 0x000fe20003800000 */
[----:B------:R-:W-:-:S05]  /*32d0*/  FADD R11, RZ, -R11 ;  /* 0x8000000bff0b7221 */ /* 0x000fca0000000000 */
        /* <DEDUP_REMOVED lines=11> */
.L_x_462:
[----:B------:R-:W-:Y:S05]  /*3390*/  BSYNC B7 ;  /* 0x0000000000077941 */ /* 0x000fea0003800000 */
.L_x_461:
[----:B------:R-:W0:Y:S01]  /*33a0*/  MUFU.RCP R19, R88 ;  /* 0x0000005800137308 */ /* 0x000e220000001000 */
[----:B------:R-:W-:Y:S01]  /*33b0*/  FFMA R17, -R2, R57, R61 ;  /* 0x0000003902117223 */ /* 0x000fe2000000013d */
[----:B------:R-:W-:Y:S06]  /*33c0*/  BSSY B7, `(.L_x_463) ;  /* 0x000000c000077945 */ /* 0x000fec0003800000 */
        /* <DEDUP_REMOVED lines=11> */
.L_x_464:
[----:B------:R-:W-:Y:S05]  /*3480*/  BSYNC B7 ;  /* 0x0000000000077941 */ /* 0x000fea0003800000 */
.L_x_463:
        /* <DEDUP_REMOVED lines=14> */
.L_x_466:
[----:B------:R-:W-:Y:S05]  /*3570*/  BSYNC B7 ;  /* 0x0000000000077941 */ /* 0x000fea0003800000 */
.L_x_465:
[C---:B------:R-:W-:Y:S01]  /*3580*/  FFMA R16, R11.reuse, R13, R16 ;  /* 0x0000000d0b107223 */ /* 0x040fe20000000010 */
[C---:B------:R-:W-:Y:S01]  /*3590*/  FFMA R26, R11.reuse, R85, R26 ;  /* 0x000000550b1a7223 */ /* 0x040fe2000000001a */
[----:B------:R-:W-:Y:S02]  /*35a0*/  FFMA R14, R11, R19, R14 ;  /* 0x000000130b0e7223 */ /* 0x000fe4000000000e */
.L_x_460:
[----:B------:R-:W-:Y:S05]  /*35b0*/  BSYNC B6 ;  /* 0x0000000000067941 */ /* 0x000fea0003800000 */
.L_x_459:
[----:B------:R-:W-:Y:S01]  /*35c0*/  FADD R19, RZ, R27 ;  /* 0x0000001bff137221 */ /* 0x000fe20000000000 */
[----:B------:R-:W-:Y:S01]  /*35d0*/  FADD R27, RZ, R92 ;  /* 0x0000005cff1b7221 */ /* 0x000fe20000000000 */
[----:B------:R-:W-:Y:S01]  /*35e0*/  FADD R88, RZ, R91 ;  /* 0x0000005bff587221 */ /* 0x000fe20000000000 */
[----:B------:R-:W-:Y:S01]  /*35f0*/  FADD R93, RZ, R93 ;  /* 0x0000005dff5d7221 */ /* 0x000fe20000000000 */
[----:B------:R-:W-:Y:S01]  /*3600*/  FADD R92, RZ, -R15 ;  /* 0x8000000fff5c7221 */ /* 0x000fe20000000000 */
[-C--:B------:R-:W-:Y:S01]  /*3610*/  FFMA R85, R10, R12.reuse, RZ ;  /* 0x0000000c0a557223 */ /* 0x080fe200000000ff */
[----:B------:R-:W-:Y:S01]  /*3620*/  FFMA R18, R9, R12, RZ ;  /* 0x0000000c09127223 */ /* 0x000fe200000000ff */
[----:B------:R-:W-:Y:S01]  /*3630*/  FADD R88, RZ, -R88 ;  /* 0x80000058ff587221 */ /* 0x000fe20000000000 */
[----:B------:R-:W-:Y:S01]  /*3640*/  FADD R27, RZ, -R27 ;  /* 0x8000001bff1b7221 */ /* 0x000fe20000000000 */
[----:B------:R-:W-:-:S02]  /*3650*/  FADD R19, RZ, -R19 ;  /* 0x80000013ff137221 */ /* 0x000fc40000000000 */
.L_x_423:
[----:B------:R-:W-:Y:S05]  /*3660*/  BSYNC B3 ;  /* 0x0000000000037941 */ /* 0x000fea0003800000 */
.L_x_422:
[----:B------:R-:W-:Y:S01]  /*3670*/  BSSY B3, `(.L_x_467) ;  /* 0x00000d0000037945 */ /* 0x000fe20003800000 */
[----:B------:R-:W-:Y:S01]  /*3680*/  FADD R10, R92, R93 ;  /* 0x0000005d5c0a7221 */ /* 0x000fe20000000000 */
[----:B------:R-:W-:Y:S01]  /*3690*/  FADD R11, RZ, R92 ;  /* 0x0000005cff0b7221 */ /* 0x000fe20000000000 */
[----:B------:R-:W-:Y:S01]  /*36a0*/  MOV R90, RZ ;  /* 0x000000ff005a7202 */ /* 0x000fe20000000f00 */
[----:B------:R-:W-:Y:S01]  /*36b0*/  CS2R R12, SRZ ;  /* 0x00000000000c7805 */ /* 0x000fe2000001ff00 */
[----:B------:R-:W-:-:S02]  /*36c0*/  MOV R92, RZ ;  /* 0x000000ff005c7202 */ /* 0x000fc40000000f00 */
[----:B------:R-:W-:Y:S02]  /*36d0*/  MOV R17, RZ ;  /* 0x000000ff00117202 */ /* 0x000fe40000000f00 */
[----:B------:R-:W-:Y:S01]  /*36e0*/  MOV R15, RZ ;  /* 0x000000ff000f7202 */ /* 0x000fe20000000f00 */
[----:B------:R-:W-:Y:S05]  /*36f0*/  @!P2 BRA `(.L_x_468) ;  /* 0x00000c700000a947 */ /* 0x000fea0003800000 */
[----:B------:R-:W-:Y:S01]  /*3700*/  ISETP.NE.U32.AND P0, PT, RZ, c[0x0][0x8a0], PT ;  /* 0x00022800ff007a0c */ /* 0x000fe20003f05070 */
[C---:B------:R-:W-:Y:S01]  /*3710*/  FFMA R15, R11.reuse, R6, RZ ;  /* 0x000000060b0f7223 */ /* 0x040fe200000000ff */
[C---:B------:R-:W-:Y:S01]  /*3720*/  FFMA R13, R11.reuse, R7, RZ ;  /* 0x000000070b0d7223 */ /* 0x040fe200000000ff */
[----:B------:R-:W-:Y:S01]  /*3730*/  FFMA R17, R11, R8, RZ ;  /* 0x000000080b117223 */ /* 0x000fe200000000ff */
[----:B------:R-:W-:Y:S01]  /*3740*/  ISETP.NE.AND.EX P0, PT, RZ, c[0x0][0x8a4], PT, P0 ;  /* 0x00022900ff007a0c */ /* 0x000fe20003f05300 */
[C---:B------:R-:W-:Y:S01]  /*3750*/  FMUL R84, R15.reuse, R84 ;  /* 0x000000540f547220 */ /* 0x040fe20000400000 */
[C---:B------:R-:W-:Y:S01]  /*3760*/  FMUL R12, R15.reuse, R75 ;  /* 0x0000004b0f0c7220 */ /* 0x040fe20000400000 */
[----:B------:R-:W-:Y:S01]  /*3770*/  FMUL R77, R15, R77 ;  /* 0x0000004d0f4d7220 */ /* 0x000fe20000400000 */
[----:B------:R-:W-:Y:S01]  /*3780*/  FFMA R60, R11, R60, RZ ;  /* 0x0000003c0b3c7223 */ /* 0x000fe200000000ff */
[C---:B------:R-:W-:Y:S01]  /*3790*/  FFMA R84, R13.reuse, R82, R84 ;  /* 0x000000520d547223 */ /* 0x040fe20000000054 */
[C---:B------:R-:W-:Y:S01]  /*37a0*/  FFMA R12, R13.reuse, R69, R12 ;  /* 0x000000450d0c7223 */ /* 0x040fe2000000000c */
[----:B------:R-:W-:Y:S01]  /*37b0*/  FFMA R70, R13, R70, R77 ;  /* 0x000000460d467223 */ /* 0x000fe2000000004d */
[----:B------:R-:W-:Y:S01]  /*37c0*/  FFMA R4, R11, R4, RZ ;  /* 0x000000040b047223 */ /* 0x000fe200000000ff */
[C---:B------:R-:W-:Y:S01]  /*37d0*/  FFMA R69, R17.reuse, R72, R84 ;  /* 0x0000004811457223 */ /* 0x040fe20000000054 */
[C---:B------:R-:W-:Y:S01]  /*37e0*/  FFMA R71, R17.reuse, R71, R12 ;  /* 0x0000004711477223 */ /* 0x040fe2000000000c */
[----:B------:R-:W-:Y:S01]  /*37f0*/  FFMA R70, R17, R73, R70 ;  /* 0x0000004911467223 */ /* 0x000fe20000000046 */
[----:B------:R-:W-:Y:S01]  /*3800*/  FFMA R5, R11, R5, RZ ;  /* 0x000000050b057223 */ /* 0x000fe200000000ff */
[CC--:B------:R-:W-:Y:S01]  /*3810*/  FFMA R77, R15.reuse, R7.reuse, RZ ;  /* 0x000000070f4d7223 */ /* 0x0c0fe200000000ff */
[C---:B------:R-:W-:Y:S01]  /*3820*/  FFMA R87, R15.reuse, R6, RZ ;  /* 0x000000060f577223 */ /* 0x040fe200000000ff */
[----:B------:R-:W-:Y:S01]  /*3830*/  FFMA R89, R15, R8, RZ ;  /* 0x000000080f597223 */ /* 0x000fe200000000ff */
[CC--:B------:R-:W-:Y:S01]  /*3840*/  FFMA R91, R17.reuse, R7.reuse, RZ ;  /* 0x00000007115b7223 */ /* 0x0c0fe200000000ff */
[-C--:B------:R-:W-:Y:S01]  /*3850*/  FFMA R93, R17, R6.reuse, RZ ;  /* 0x00000006115d7223 */ /* 0x080fe200000000ff */
[C---:B------:R-:W-:Y:S01]  /*3860*/  FFMA R15, R13.reuse, R7, RZ ;  /* 0x000000070d0f7223 */ /* 0x040fe200000000ff */
[C---:B------:R-:W-:Y:S01]  /*3870*/  FFMA R73, R13.reuse, R6, RZ ;  /* 0x000000060d497223 */ /* 0x040fe200000000ff */
[-C--:B------:R-:W-:Y:S01]  /*3880*/  FFMA R75, R13, R8.reuse, RZ ;  /* 0x000000080d4b7223 */ /* 0x080fe200000000ff */
[----:B------:R-:W-:Y:S01]  /*3890*/  FFMA R17, R17, R8, RZ ;  /* 0x0000000811117223 */ /* 0x000fe200000000ff */
[----:B------:R-:W-:Y:S01]  /*38a0*/  FADD R6, R4, R69 ;  /* 0x0000004504067221 */ /* 0x000fe20000000000 */
[----:B------:R-:W-:Y:S01]  /*38b0*/  FADD R7, R60, R71 ;  /* 0x000000473c077221 */ /* 0x000fe20000000000 */
[----:B------:R-:W-:Y:S01]  /*38c0*/  FADD R8, R5, R70 ;  /* 0x0000004605087221 */ /* 0x000fe20000000000 */
[----:B------:R-:W-:Y:S05]  /*38d0*/  @!P0 BRA `(.L_x_469) ;  /* 0x0000007000008947 */ /* 0x000fea0003800000 */
[----:B------:R-:W-:Y:S01]  /*38e0*/  IMAD R4, R38, c[0x0][0x8c0], RZ ;  /* 0x0002300026047a24 */ /* 0x000fe200078e02ff */
[----:B------:R-:W-:-:S03]  /*38f0*/  MOV R12, c[0x0][0x8c0] ;  /* 0x00023000000c7a02 */ /* 0x000fc60000000f00 */
[C---:B------:R-:W-:Y:S02]  /*3900*/  IMAD R13, R51.reuse, UR28, R4 ;  /* 0x0000001c330d7c24 */ /* 0x040fe4000f8e0204 */
[----:B------:R-:W-:-:S05]  /*3910*/  IMAD.WIDE.U32 R4, R51, R12, c[0x0][0x8a0] ;  /* 0x0002280033047625 */ /* 0x000fca00078e000c */
[----:B------:R-:W-:-:S05]  /*3920*/  IADD3 R5, R5, R13, RZ ;  /* 0x0000000d05057210 */ /* 0x000fca0007ffe0ff */
[----:B------:R0:W-:Y:S01]  /*3930*/  RED.E.ADD.F32.FTZ.RN.STRONG.GPU [R4.64], R11 ;  /* 0x0000000b0400798e */ /* 0x0001e2000c10e7a0 */
[----:B------:R-:W-:Y:S05]  /*3940*/  BRA `(.L_x_470) ;  /* 0x0000009000007947 */ /* 0x000fea0003800000 */
.L_x_469:
        /* <DEDUP_REMOVED lines=8> */
[----:B------:R0:W-:Y:S02]  /*39d0*/  RED.E.ADD.F32.FTZ.RN.STRONG.GPU [R4.64], R11 ;  /* 0x0000000b0400798e */ /* 0x0001e4000c10e7a0 */
.L_x_470:
        /* <DEDUP_REMOVED lines=14> */
[----:B------:R0:W-:Y:S04]  /*3ac0*/  RED.E.ADD.F32.FTZ.RN.STRONG.GPU [R4.64+0x18], R91 ;  /* 0x0000185b0400798e */ /* 0x0001e8000c10e7a0 */
[----:B------:R0:W-:Y:S04]  /*3ad0*/  RED.E.ADD.F32.FTZ.RN.STRONG.GPU [R4.64+0x1c], R93 ;  /* 0x00001c5d0400798e */ /* 0x0001e8000c10e7a0 */
[----:B------:R0:W-:Y:S01]  /*3ae0*/  RED.E.ADD.F32.FTZ.RN.STRONG.GPU [R4.64+0x20], R17 ;  /* 0x000020110400798e */ /* 0x0001e2000c10e7a0 */
[----:B------:R-:W-:Y:S05]  /*3af0*/  BRA `(.L_x_472) ;  /* 0x0000011000007947 */ /* 0x000fea0003800000 */
.L_x_471:
[----:B------:R-:W-:-:S04]  /*3b00*/  ISETP.NE.U32.AND P0, PT, RZ, c[0x0][0x380], PT ;  /* 0x0000e000ff007a0c */ /* 0x000fc80003f05070 */
[----:B------:R-:W-:-:S13]  /*3b10*/  ISETP.NE.AND.EX P0, PT, RZ, c[0x0][0x384], PT, P0 ;  /* 0x0000e100ff007a0c */ /* 0x000fda0003f05300 */
[----:B------:R-:W-:Y:S05]  /*3b20*/  @!P0 BRA `(.L_x_472) ;  /* 0x000000e000008947 */ /* 0x000fea0003800000 */
[----:B0-----:R-:W-:Y:S01]  /*3b30*/  MOV R4, c[0x0][0x398] ;  /* 0x0000e60000047a02 */ /* 0x001fe20000000f00 */
        /* <DEDUP_REMOVED lines=12> */
[----:B------:R0:W-:Y:S02]  /*3c00*/  RED.E.ADD.F32.FTZ.RN.STRONG.GPU [R4.64+0x20], R17 ;  /* 0x000020110400798e */ /* 0x0001e4000c10e7a0 */
.L_x_472:
[-C--:B0-----:R-:W-:Y:S01]  /*3c10*/  FMUL R5, R62, R68.reuse ;  /* 0x000000443e057220 */ /* 0x081fe20000400000 */
[CC--:B------:R-:W-:Y:S01]  /*3c20*/  FMUL R4, R63.reuse, R68.reuse ;  /* 0x000000443f047220 */ /* 0x0c0fe20000400000 */
[CC--:B------:R-:W-:Y:S01]  /*3c30*/  FMUL R60, R64.reuse, R68.reuse ;  /* 0x00000044403c7220 */ /* 0x0c0fe20000400000 */
[----:B------:R-:W-:Y:S01]  /*3c40*/  FMUL R70, R64, R65 ;  /* 0x0000004140467220 */ /* 0x000fe20000400000 */
[CC--:B------:R-:W-:Y:S01]  /*3c50*/  FFMA R12, R62.reuse, R68.reuse, R5 ;  /* 0x000000443e0c7223 */ /* 0x0c0fe20000000005 */
[-C--:B------:R-:W-:Y:S01]  /*3c60*/  FFMA R17, R63, R68.reuse, R4 ;  /* 0x000000443f117223 */ /* 0x080fe20000000004 */
[C---:B------:R-:W-:Y:S01]  /*3c70*/  FMUL R5, R62.reuse, R67 ;  /* 0x000000433e057220 */ /* 0x040fe20000400000 */
[----:B------:R-:W-:Y:S01]  /*3c80*/  FMUL R68, R65, R68 ;  /* 0x0000004441447220 */ /* 0x000fe20000400000 */
[CC--:B------:R-:W-:Y:S01]  /*3c90*/  FMUL R4, R63.reuse, R66.reuse ;  /* 0x000000423f047220 */ /* 0x0c0fe20000400000 */
[----:B------:R-:W-:Y:S01]  /*3ca0*/  FMUL R75, R62, R63 ;  /* 0x0000003f3e4b7220 */ /* 0x000fe20000400000 */
[CC--:B------:R-:W-:Y:S01]  /*3cb0*/  FMUL R69, R64.reuse, R67.reuse ;  /* 0x0000004340457220 */ /* 0x0c0fe20000400000 */
[----:B------:R-:W-:Y:S01]  /*3cc0*/  FMUL R15, R64, R66 ;  /* 0x00000042400f7220 */ /* 0x000fe20000400000 */
[-C--:B------:R-:W-:Y:S01]  /*3cd0*/  FMUL R71, R62, R64.reuse ;  /* 0x000000403e477220 */ /* 0x080fe20000400000 */
[CC--:B------:R-:W-:Y:S01]  /*3ce0*/  FMUL R72, R63.reuse, R64.reuse ;  /* 0x000000403f487220 */ /* 0x0c0fe20000400000 */
[----:B------:R-:W-:Y:S01]  /*3cf0*/  FMUL R77, R64, R64 ;  /* 0x00000040404d7220 */ /* 0x000fe20000400000 */
[----:B------:R-:W-:Y:S01]  /*3d00*/  FFMA R13, R62, R67, R5 ;  /* 0x000000433e0d7223 */ /* 0x000fe20000000005 */
[CC--:B------:R-:W-:Y:S01]  /*3d10*/  FFMA R4, R63.reuse, R66.reuse, R4 ;  /* 0x000000423f047223 */ /* 0x0c0fe20000000004 */
[----:B------:R-:W-:Y:S01]  /*3d20*/  FADD R5, R68, R68 ;  /* 0x0000004444057221 */ /* 0x000fe20000000000 */
[----:B------:R-:W-:Y:S01]  /*3d30*/  FFMA R70, R64, R65, R70 ;  /* 0x0000004140467223 */ /* 0x000fe20000000046 */
[----:B------:R-:W-:Y:S01]  /*3d40*/  FFMA R75, R62, R63, R75 ;  /* 0x0000003f3e4b7223 */ /* 0x000fe2000000004b */
[C---:B------:R-:W-:Y:S01]  /*3d50*/  FFMA R69, R64.reuse, R67, R69 ;  /* 0x0000004340457223 */ /* 0x040fe20000000045 */
[----:B------:R-:W-:Y:S01]  /*3d60*/  FFMA R15, R64, R66, R15 ;  /* 0x00000042400f7223 */ /* 0x000fe2000000000f */
[-C--:B------:R-:W-:Y:S01]  /*3d70*/  FFMA R73, R62, R64.reuse, R71 ;  /* 0x000000403e497223 */ /* 0x080fe20000000047 */
[-C--:B------:R-:W-:Y:S01]  /*3d80*/  FFMA R86, R63, R64.reuse, R72 ;  /* 0x000000403f567223 */ /* 0x080fe20000000048 */
[----:B------:R-:W-:Y:S01]  /*3d90*/  FFMA R90, R64, R64, R77 ;  /* 0x00000040405a7223 */ /* 0x000fe2000000004d */
[C---:B------:R-:W-:Y:S01]  /*3da0*/  FADD R64, R5.reuse, R4 ;  /* 0x0000000405407221 */ /* 0x040fe20000000000 */
[--C-:B------:R-:W-:Y:S01]  /*3db0*/  FADD R5, R5, -R13.reuse ;  /* 0x8000000d05057221 */ /* 0x100fe20000000000 */
[----:B------:R-:W-:Y:S01]  /*3dc0*/  FADD R87, R4, -R13 ;  /* 0x8000000d04577221 */ /* 0x000fe20000000000 */
[C-C-:B------:R-:W-:Y:S01]  /*3dd0*/  FADD R4, R70.reuse, -R75.reuse ;  /* 0x8000004b46047221 */ /* 0x140fe20000000000 */
[----:B------:R-:W-:Y:S01]  /*3de0*/  FADD R13, R70, R75 ;  /* 0x0000004b460d7221 */ /* 0x000fe20000000000 */
[C---:B------:R-:W-:Y:S01]  /*3df0*/  FMUL R70, R63.reuse, R65 ;  /* 0x000000413f467220 */ /* 0x040fe20000400000 */
[C---:B------:R-:W-:Y:S01]  /*3e00*/  FMUL R82, R63.reuse, R63 ;  /* 0x0000003f3f527220 */ /* 0x040fe20000400000 */
[CC--:B------:R-:W-:Y:S01]  /*3e10*/  FMUL R71, R62.reuse, R65.reuse ;  /* 0x000000413e477220 */ /* 0x0c0fe20000400000 */
[CC--:B------:R-:W-:Y:S01]  /*3e20*/  FMUL R77, R62.reuse, R62.reuse ;  /* 0x0000003e3e4d7220 */ /* 0x0c0fe20000400000 */
[C---:B------:R-:W-:Y:S01]  /*3e30*/  FFMA R72, R63.reuse, R65, R70 ;  /* 0x000000413f487223 */ /* 0x040fe20000000046 */
[C---:B------:R-:W-:Y:S01]  /*3e40*/  FFMA R84, R63.reuse, R63, R82 ;  /* 0x0000003f3f547223 */ /* 0x040fe20000000052 */
[----:B------:R-:W-:Y:S01]  /*3e50*/  FMUL R70, R63, R67 ;  /* 0x000000433f467220 */ /* 0x000fe20000400000 */
[CC--:B------:R-:W-:Y:S01]  /*3e60*/  FFMA R75, R62.reuse, R65.reuse, R71 ;  /* 0x000000413e4b7223 */ /* 0x0c0fe20000000047 */
[C---:B------:R-:W-:Y:S01]  /*3e70*/  FFMA R82, R62.reuse, R62, R77 ;  /* 0x0000003e3e527223 */ /* 0x040fe2000000004d */
[-C--:B------:R-:W-:Y:S01]  /*3e80*/  FMUL R62, R62, R66.reuse ;  /* 0x000000423e3e7220 */ /* 0x080fe20000400000 */
[C---:B------:R-:W-:Y:S01]  /*3e90*/  FMUL R71, R65.reuse, R65 ;  /* 0x0000004141477220 */ /* 0x040fe20000400000 */
[----:B------:R-:W-:Y:S01]  /*3ea0*/  FADD R63, R70, R70 ;  /* 0x00000046463f7221 */ /* 0x000fe20000000000 */
[C---:B------:R-:W-:Y:S01]  /*3eb0*/  FMUL R66, R65.reuse, R66 ;  /* 0x0000004241427220 */ /* 0x040fe20000400000 */
[----:B------:R-:W-:Y:S01]  /*3ec0*/  FMUL R67, R65, R67 ;  /* 0x0000004341437220 */ /* 0x000fe20000400000 */
[----:B------:R-:W-:Y:S01]  /*3ed0*/  FADD R65, R62, R62 ;  /* 0x0000003e3e417221 */ /* 0x000fe20000000000 */
[C---:B------:R-:W-:Y:S01]  /*3ee0*/  FFMA R82, R71.reuse, 2, R82 ;  /* 0x4000000047527823 */ /* 0x040fe20000000052 */
[C---:B------:R-:W-:Y:S01]  /*3ef0*/  FFMA R84, R71.reuse, 2, R84 ;  /* 0x4000000047547823 */ /* 0x040fe20000000054 */
[----:B------:R-:W-:Y:S01]  /*3f00*/  FFMA R90, R71, 2, R90 ;  /* 0x40000000475a7823 */ /* 0x000fe2000000005a */
[----:B------:R-:W-:Y:S01]  /*3f10*/  FFMA R71, R60, 2, R63 ;  /* 0x400000003c477823 */ /* 0x000fe2000000003f */
[C-C-:B------:R-:W-:Y:S01]  /*3f20*/  FADD R89, R72.reuse, R73.reuse ;  /* 0x0000004948597221 */ /* 0x140fe20000000000 */
[----:B------:R-:W-:Y:S01]  /*3f30*/  FADD R91, R72, -R73 ;  /* 0x80000049485b7221 */ /* 0x000fe20000000000 */
[--C-:B------:R-:W-:Y:S01]  /*3f40*/  FFMA R73, R60, 2, R65.reuse ;  /* 0x400000003c497823 */ /* 0x100fe20000000041 */
[----:B------:R-:W-:Y:S01]  /*3f50*/  FFMA R65, R70, 2, R65 ;  /* 0x4000000046417823 */ /* 0x000fe20000000041 */
[----:B------:R-:W-:Y:S01]  /*3f60*/  FFMA R71, R62, 4, R71 ;  /* 0x408000003e477823 */ /* 0x000fe20000000047 */
[C---:B------:R-:W-:Y:S01]  /*3f70*/  FADD R62, R66.reuse, R66 ;  /* 0x00000042423e7221 */ /* 0x040fe20000000000 */
[----:B------:R-:W-:Y:S01]  /*3f80*/  FFMA R66, R66, 4, R69 ;  /* 0x4080000042427823 */ /* 0x000fe20000000045 */
[----:B------:R-:W-:Y:S01]  /*3f90*/  FFMA R65, R60, 4, R65 ;  /* 0x408000003c417823 */ /* 0x000fe20000000041 */
[----:B------:R-:W-:Y:S01]  /*3fa0*/  FADD R60, R67, R67 ;  /* 0x00000043433c7221 */ /* 0x000fe20000000000 */
[C-C-:B------:R-:W-:Y:S01]  /*3fb0*/  FADD R63, R75.reuse, -R86.reuse ;  /* 0x800000564b3f7221 */ /* 0x140fe20000000000 */
[C---:B------:R-:W-:Y:S01]  /*3fc0*/  FADD R69, R62.reuse, R69 ;  /* 0x000000453e457221 */ /* 0x040fe20000000000 */
[----:B------:R-:W-:Y:S01]  /*3fd0*/  FADD R86, R75, R86 ;  /* 0x000000564b567221 */ /* 0x000fe20000000000 */
[----:B------:R-:W-:Y:S01]  /*3fe0*/  FADD R75, R62, -R17 ;  /* 0x800000113e4b7221 */ /* 0x000fe20000000000 */
[----:B------:R-:W-:Y:S01]  /*3ff0*/  FADD R77, -R17, R66 ;  /* 0x00000042114d7221 */ /* 0x000fe20000000100 */
[----:B------:R-:W-:Y:S01]  /*4000*/  FMUL R91, R6, R91 ;  /* 0x0000005b065b7220 */ /* 0x000fe20000400000 */
[----:B------:R-:W-:Y:S01]  /*4010*/  FADD R90, R90, -1 ;  /* 0xbf8000005a5a7421 */ /* 0x000fe20000000000 */
[--C-:B------:R-:W-:Y:S01]  /*4020*/  FFMA R62, R67, 4, R12.reuse ;  /* 0x40800000433e7823 */ /* 0x100fe2000000000c */
[----:B------:R-:W-:Y:S01]  /*4030*/  FADD R17, R60, R12 ;  /* 0x0000000c3c117221 */ /* 0x000fe20000000000 */
[----:B------:R-:W-:Y:S01]  /*4040*/  FADD R84, R84, -1 ;  /* 0xbf80000054547421 */ /* 0x000fe20000000000 */
[----:B------:R-:W-:Y:S01]  /*4050*/  FFMA R73, R70, 4, R73 ;  /* 0x4080000046497823 */ /* 0x000fe20000000049 */
[----:B------:R-:W-:Y:S01]  /*4060*/  FMUL R12, R8, R69 ;  /* 0x00000045080c7220 */ /* 0x000fe20000400000 */
[----:B------:R-:W-:Y:S01]  /*4070*/  FADD R82, R82, -1 ;  /* 0xbf80000052527421 */ /* 0x000fe20000000000 */
[C---:B------:R-:W-:Y:S01]  /*4080*/  FMUL R89, R8.reuse, R89 ;  /* 0x0000005908597220 */ /* 0x040fe20000400000 */
[C---:B------:R-:W-:Y:S01]  /*4090*/  FFMA R90, R8.reuse, R90, -R91 ;  /* 0x0000005a085a7223 */ /* 0x040fe2000000085b */
[C---:B------:R-:W-:Y:S01]  /*40a0*/  FMUL R84, R7.reuse, R84 ;  /* 0x0000005407547220 */ /* 0x040fe20000400000 */
[C---:B------:R-:W-:Y:S01]  /*40b0*/  FFMA R73, R7.reuse, R73, R12 ;  /* 0x0000004907497223 */ /* 0x040fe2000000000c */
[----:B------:R-:W-:Y:S01]  /*40c0*/  FMUL R12, R8, R65 ;  /* 0x00000041080c7220 */ /* 0x000fe20000400000 */
[C---:B------:R-:W-:Y:S01]  /*40d0*/  FFMA R89, R6.reuse, R82, R89 ;  /* 0x0000005206597223 */ /* 0x040fe20000000059 */
[----:B------:R-:W-:Y:S01]  /*40e0*/  FFMA R86, R7, R86, R90 ;  /* 0x0000005607567223 */ /* 0x000fe2000000005a */
[----:B------:R-:W-:Y:S01]  /*40f0*/  FADD R62, -R15, R62 ;  /* 0x0000003e0f3e7221 */ /* 0x000fe20000000100 */
[C---:B------:R-:W-:Y:S01]  /*4100*/  FFMA R13, R6.reuse, R13, R84 ;  /* 0x0000000d060d7223 */ /* 0x040fe20000000054 */
[----:B------:R-:W-:Y:S01]  /*4110*/  FFMA R12, R6, R17, R12 ;  /* 0x00000011060c7223 */ /* 0x000fe2000000000c */
[----:B------:R-:W-:Y:S01]  /*4120*/  FADD R60, R60, -R15 ;  /* 0x8000000f3c3c7221 */ /* 0x000fe20000000000 */
[C---:B------:R-:W-:Y:S01]  /*4130*/  FFMA R4, R7.reuse, -R4, R89 ;  /* 0x8000000407047223 */ /* 0x040fe20000000059 */
[----:B------:R-:W-:Y:S01]  /*4140*/  FADD R86, RZ, R86 ;  /* 0x00000056ff567221 */ /* 0x000fe20000000000 */
[C---:B------:R-:W-:Y:S01]  /*4150*/  FMUL R15, R7.reuse, R64 ;  /* 0x00000040070f7220 */ /* 0x040fe20000400000 */
[C---:B------:R-:W-:Y:S01]  /*4160*/  FMUL R62, R7.reuse, R62 ;  /* 0x0000003e073e7220 */ /* 0x040fe20000400000 */
[----:B------:R-:W-:Y:S01]  /*4170*/  FFMA R13, R8, -R63, R13 ;  /* 0x8000003f080d7223 */ /* 0x000fe2000000000d */
[----:B------:R-:W-:Y:S01]  /*4180*/  FFMA R12, R7, -R75, R12 ;  /* 0x8000004b070c7223 */ /* 0x000fe2000000000c */
[----:B------:R-:W-:Y:S01]  /*4190*/  FADD R7, RZ, R4 ;  /* 0x00000004ff077221 */ /* 0x000fe20000000000 */
[----:B------:R-:W-:Y:S01]  /*41a0*/  FMUL R17, R3, R86 ;  /* 0x0000005603117220 */ /* 0x000fe20000400000 */
[----:B------:R-:W-:Y:S01]  /*41b0*/  FFMA R68, R68, 4, R87 ;  /* 0x4080000044447823 */ /* 0x000fe20000000057 */
[C---:B------:R-:W-:Y:S01]  /*41c0*/  FFMA R15, R6.reuse, R71, R15 ;  /* 0x00000047060f7223 */ /* 0x040fe2000000000f */
[----:B------:R-:W-:Y:S01]  /*41d0*/  FFMA R77, R6, R77, R62 ;  /* 0x0000004d064d7223 */ /* 0x000fe2000000003e */
[----:B------:R-:W-:Y:S01]  /*41e0*/  FADD R13, RZ, R13 ;  /* 0x0000000dff0d7221 */ /* 0x000fe20000000000 */
[-C--:B------:R-:W-:Y:S01]  /*41f0*/  FMUL R65, R32, R7.reuse ;  /* 0x0000000720417220 */ /* 0x080fe20000400000 */
[----:B------:R-:W-:Y:S01]  /*4200*/  FFMA R4, R0, R7, -R17 ;  /* 0x0000000700047223 */ /* 0x000fe20000000811 */
[----:B------:R-:W-:Y:S01]  /*4210*/  FFMA R5, R6, -R5, R73 ;  /* 0x8000000506057223 */ /* 0x000fe20000000049 */
[C---:B------:R-:W-:Y:S01]  /*4220*/  FFMA R15, R8.reuse, -R60, R15 ;  /* 0x8000003c080f7223 */ /* 0x040fe2000000000f */
[----:B------:R-:W-:Y:S01]  /*4230*/  FFMA R68, R8, R68, R77 ;  /* 0x0000004408447223 */ /* 0x000fe2000000004d */
[----:B------:R-:W-:Y:S01]  /*4240*/  FMUL R17, R0, R13 ;  /* 0x0000000d00117220 */ /* 0x000fe20000400000 */
[----:B------:R-:W-:Y:S01]  /*4250*/  FMUL R6, R2, R7 ;  /* 0x0000000702067220 */ /* 0x000fe20000400000 */
[-C--:B------:R-:W-:Y:S01]  /*4260*/  FMUL R63, R33, R86.reuse ;  /* 0x00000056213f7220 */ /* 0x080fe20000400000 */
[CC--:B------:R-:W-:Y:S01]  /*4270*/  FMUL R8, R34.reuse, R13.reuse ;  /* 0x0000000d22087220 */ /* 0x0c0fe20000400000 */
[-C--:B------:R-:W-:Y:S01]  /*4280*/  FFMA R65, R34, R86.reuse, -R65 ;  /* 0x0000005622417223 */ /* 0x080fe20000000841 */
[----:B------:R-:W-:Y:S01]  /*4290*/  FFMA R86, R2, R86, -R17 ;  /* 0x0000005602567223 */ /* 0x000fe20000000811 */
[-C--:B------:R-:W-:Y:S01]  /*42a0*/  FFMA R6, R3, R13.reuse, -R6 ;  /* 0x0000000d03067223 */ /* 0x080fe20000000806 */
[----:B------:R-:W-:Y:S01]  /*42b0*/  FFMA R63, R32, R13, -R63 ;  /* 0x0000000d203f7223 */ /* 0x000fe2000000083f */
[----:B------:R-:W-:Y:S01]  /*42c0*/  FFMA R8, R33, R7, -R8 ;  /* 0x0000000721087223 */ /* 0x000fe20000000808 */
[----:B------:R-:W-:Y:S01]  /*42d0*/  FADD R83, R83, R86 ;  /* 0x0000005653537221 */ /* 0x000fe20000000000 */
[----:B------:R-:W-:Y:S01]  /*42e0*/  FADD R17, RZ, R12 ;  /* 0x0000000cff117221 */ /* 0x000fe20000000000 */
[----:B------:R-:W-:Y:S01]  /*42f0*/  FADD R81, R81, R4 ;  /* 0x0000000451517221 */ /* 0x000fe20000000000 */
[----:B------:R-:W-:Y:S01]  /*4300*/  FADD R79, R79, R6 ;  /* 0x000000064f4f7221 */ /* 0x000fe20000000000 */
[----:B------:R-:W-:Y:S01]  /*4310*/  FADD R13, RZ, R5 ;  /* 0x00000005ff0d7221 */ /* 0x000fe20000000000 */
[----:B------:R-:W-:Y:S01]  /*4320*/  FADD R15, RZ, R15 ;  /* 0x0000000fff0f7221 */ /* 0x000fe20000000000 */
[----:B------:R-:W-:Y:S01]  /*4330*/  FADD R12, RZ, R68 ;  /* 0x00000044ff0c7221 */ /* 0x000fe20000000000 */
[----:B------:R-:W-:Y:S01]  /*4340*/  FADD R90, RZ, R65 ;  /* 0x00000041ff5a7221 */ /* 0x000fe20000000000 */
[----:B------:R-:W-:Y:S01]  /*4350*/  FADD R92, RZ, R63 ;  /* 0x0000003fff5c7221 */ /* 0x000fe20000000000 */
[----:B------:R-:W-:-:S02]  /*4360*/  FADD R86, RZ, R8 ;  /* 0x00000008ff567221 */ /* 0x000fc40000000000 */
.L_x_468:
[----:B------:R-:W-:Y:S05]  /*4370*/  BSYNC B3 ;  /* 0x0000000000037941 */ /* 0x000fea0003800000 */
.L_x_467:
[----:B------:R-:W-:Y:S01]  /*4380*/  ISETP.NE.U32.AND P1, PT, RZ, c[0x0][0x750], PT ;  /* 0x0001d400ff007a0c */ /* 0x000fe20003f25070 */
[----:B------:R-:W-:-:S03]  /*4390*/  FFMA R11, RZ, R11, RZ ;  /* 0x0000000bff0b7223 */ /* 0x000fc600000000ff */
[----:B------:R-:W-:Y:S02]  /*43a0*/  ISETP.NE.AND.EX P1, PT, RZ, c[0x0][0x754], PT, P1 ;  /* 0x0001d500ff007a0c */ /* 0x000fe40003f25310 */
[----:B------:R-:W-:-:S11]  /*43b0*/  FSEL R11, R11, RZ, !P2 ;  /* 0x000000ff0b0b7208 */ /* 0x000fd60005000000 */
        /* <DEDUP_REMOVED lines=8> */
.L_x_473:
[----:B------:R-:W-:-:S04]  /*4440*/  ISETP.NE.U32.AND P0, PT, RZ, c[0x0][0x1f8], PT ;  /* 0x00007e00ff007a0c */ /* 0x000fc80003f05070 */
[----:B------:R-:W-:-:S13]  /*4450*/  ISETP.NE.AND.EX P0, PT, RZ, c[0x0][0x1fc], PT, P0 ;  /* 0x00007f00ff007a0c */ /* 0x000fda0003f05300 */
[----:B------:R-:W-:Y:S05]  /*4460*/  @!P0 BRA `(.L_x_474) ;  /* 0x0000003000008947 */ /* 0x000fea0003800000 */
[----:B------:R-:W-:-:S04]  /*4470*/  IADD3 R4, P0, R24, c[0x0][0x1f8], RZ ;  /* 0x00007e0018047a10 */ /* 0x000fc80007f1e0ff */
[----:B------:R-:W-:-:S05]  /*4480*/  IADD3.X R5, R74, c[0x0][0x1fc], RZ, P0, !PT ;  /* 0x00007f004a057a10 */ /* 0x000fca00007fe4ff */
[----:B------:R0:W-:Y:S04]  /*4490*/  RED.E.ADD.F32.FTZ.RN.STRONG.GPU [R4.64], R11 ;  /* 0x0000000b0400798e */ /* 0x0001e8000c10e7a0 */
.L_x_474:
[----:B------:R-:W-:Y:S01]  /*44a0*/  FADD R7, RZ, R10 ;  /* 0x0000000aff077221 */ /* 0x000fe20000000000 */
[----:B------:R-:W-:Y:S05]  /*44b0*/  @!P1 BRA `(.L_x_475) ;  /* 0x0000007000009947 */ /* 0x000fea0003800000 */
[----:B0-----:R-:W-:Y:S01]  /*44c0*/  MOV R5, c[0x0][0x770] ;  /* 0x0001dc0000057a02 */ /* 0x001fe20000000f00 */
[----:B------:R-:W-:-:S04]  /*44d0*/  IMAD R11, R53, c[0x0][0x770], RZ ;  /* 0x0001dc00350b7a24 */ /* 0x000fc800078e02ff */
[C---:B------:R-:W-:Y:S02]  /*44e0*/  IMAD R11, R54.reuse, UR19, R11 ;  /* 0x00000013360b7c24 */ /* 0x040fe4000f8e020b */
[----:B------:R-:W-:-:S05]  /*44f0*/  IMAD.WIDE.U32 R4, R54, R5, c[0x0][0x750] ;  /* 0x0001d40036047625 */ /* 0x000fca00078e0005 */
[----:B------:R-:W-:-:S05]  /*4500*/  IADD3 R5, R5, R11, RZ ;  /* 0x0000000b05057210 */ /* 0x000fca0007ffe0ff */
[----:B------:R0:W-:Y:S01]  /*4510*/  RED.E.ADD.F32.FTZ.RN.STRONG.GPU [R4.64], R7 ;  /* 0x000000070400798e */ /* 0x0001e2000c10e7a0 */
[----:B------:R-:W-:Y:S05]  /*4520*/  BRA `(.L_x_476) ;  /* 0x0000006000007947 */ /* 0x000fea0003800000 */
.L_x_475:
[----:B------:R-:W-:-:S04]  /*4530*/  ISETP.NE.U32.AND P0, PT, RZ, c[0x0][0x1f8], PT ;  /* 0x00007e00ff007a0c */ /* 0x000fc80003f05070 */
[----:B------:R-:W-:-:S13]  /*4540*/  ISETP.NE.AND.EX P0, PT, RZ, c[0x0][0x1fc], PT, P0 ;  /* 0x00007f00ff007a0c */ /* 0x000fda0003f05300 */
[----:B------:R-:W-:Y:S05]  /*4550*/  @!P0 BRA `(.L_x_476) ;  /* 0x0000003000008947 */ /* 0x000fea0003800000 */
[----:B------:R-:W-:-:S04]  /*4560*/  IADD3 R24, P0, R24, c[0x0][0x1f8], RZ ;  /* 0x00007e0018187a10 */ /* 0x000fc80007f1e0ff */
[----:B------:R-:W-:-:S05]  /*4570*/  IADD3.X R25, R74, c[0x0][0x1fc], RZ, P0, !PT ;  /* 0x00007f004a197a10 */ /* 0x000fca00007fe4ff */
[----:B------:R1:W-:Y:S04]  /*4580*/  RED.E.ADD.F32.FTZ.RN.STRONG.GPU [R24.64], R7 ;  /* 0x000000071800798e */ /* 0x0003e8000c10e7a0 */
.L_x_476:
[----:B01----:R-:W-:Y:S01]  /*4590*/  FADD R7, RZ, -R26 ;  /* 0x8000001aff077221 */ /* 0x003fe20000000000 */
[----:B------:R-:W-:Y:S01]  /*45a0*/  FADD R5, RZ, -R16 ;  /* 0x80000010ff057221 */ /* 0x000fe20000000000 */
[-C--:B------:R-:W-:Y:S01]  /*45b0*/  FMUL R65, R76, R46.reuse ;  /* 0x0000002e4c417220 */ /* 0x080fe20000400000 */
[----:B------:R-:W-:Y:S01]  /*45c0*/  FMUL R6, R39, R46 ;  /* 0x0000002e27067220 */ /* 0x000fe20000400000 */
[----:B------:R-:W-:Y:S01]  /*45d0*/  FMUL R4, R2, R7 ;  /* 0x0000000702047220 */ /* 0x000fe20000400000 */
[C---:B------:R-:W-:Y:S01]  /*45e0*/  FFMA R25, R57.reuse, R5, R92 ;  /* 0x0000000539197223 */ /* 0x040fe2000000005c */
[----:B------:R-:W-:Y:S01]  /*45f0*/  FFMA R66, R57, R7, R90 ;  /* 0x0000000739427223 */ /* 0x000fe2000000005a */
[----:B------:R-:W-:Y:S01]  /*4600*/  FMUL R7, R40, R41 ;  /* 0x0000002928077220 */ /* 0x000fe20000400000 */
[----:B------:R-:W-:Y:S01]  /*4610*/  FFMA R71, R3, R5, R4 ;  /* 0x0000000503477223 */ /* 0x000fe20000000004 */
[----:B------:R-:W-:Y:S01]  /*4620*/  FMUL R5, R78, R40 ;  /* 0x000000284e057220 */ /* 0x000fe20000400000 */
[-C--:B------:R-:W-:Y:S01]  /*4630*/  FMUL R4, R80, R41.reuse ;  /* 0x0000002950047220 */ /* 0x080fe20000400000 */
[----:B------:R-:W-:Y:S01]  /*4640*/  FMUL R10, R41, R46 ;  /* 0x0000002e290a7220 */ /* 0x000fe20000400000 */
[----:B------:R-:W-:Y:S01]  /*4650*/  FMUL R24, R39, R40 ;  /* 0x0000002827187220 */ /* 0x000fe20000400000 */
[----:B------:R-:W-:Y:S01]  /*4660*/  FADD R5, R5, R5 ;  /* 0x0000000505057221 */ /* 0x000fe20000000000 */
[----:B------:R-:W-:Y:S01]  /*4670*/  FADD R8, R65, R65 ;  /* 0x0000004141087221 */ /* 0x000fe20000000000 */
[----:B------:R-:W-:Y:S01]  /*4680*/  FADD R68, R4, R4 ;  /* 0x0000000404447221 */ /* 0x000fe20000000000 */
[-C--:B------:R-:W-:Y:S01]  /*4690*/  FFMA R6, R39, R46.reuse, R6 ;  /* 0x0000002e27067223 */ /* 0x080fe20000000006 */
[-C--:B------:R-:W-:Y:S01]  /*46a0*/  FFMA R7, R40, R41.reuse, R7 ;  /* 0x0000002928077223 */ /* 0x080fe20000000007 */
[----:B------:R-:W-:Y:S01]  /*46b0*/  FFMA R60, R41, R46, R10 ;  /* 0x0000002e293c7223 */ /* 0x000fe2000000000a */
[----:B------:R-:W-:Y:S01]  /*46c0*/  FFMA R63, R39, R40, R24 ;  /* 0x00000028273f7223 */ /* 0x000fe20000000018 */
[C---:B------:R-:W-:Y:S01]  /*46d0*/  FADD R4, -R8.reuse, R5 ;  /* 0x0000000508047221 */ /* 0x040fe20000000100 */
[--C-:B------:R-:W-:Y:S01]  /*46e0*/  FADD R8, R8, R68.reuse ;  /* 0x0000004408087221 */ /* 0x100fe20000000000 */
[C-C-:B------:R-:W-:Y:S01]  /*46f0*/  FADD R10, R6.reuse, R7.reuse ;  /* 0x00000007060a7221 */ /* 0x140fe20000000000 */
[----:B------:R-:W-:Y:S01]  /*4700*/  FADD R24, R6, -R7 ;  /* 0x8000000706187221 */ /* 0x000fe20000000000 */
[----:B------:R-:W-:Y:S01]  /*4710*/  FADD R68, -R5, R68 ;  /* 0x0000004405447221 */ /* 0x000fe20000000100 */
[----:B------:R-:W-:Y:S01]  /*4720*/  FMUL R6, R41, R41 ;  /* 0x0000002929067220 */ /* 0x000fe20000400000 */
[C---:B------:R-:W-:Y:S01]  /*4730*/  FMUL R64, R39.reuse, R39 ;  /* 0x0000002727407220 */ /* 0x040fe20000400000 */
[-C--:B------:R-:W-:Y:S01]  /*4740*/  FMUL R5, R40, R46.reuse ;  /* 0x0000002e28057220 */ /* 0x080fe20000400000 */
[-C--:B------:R-:W-:Y:S01]  /*4750*/  FMUL R62, R39, R41.reuse ;  /* 0x00000029273e7220 */ /* 0x080fe20000400000 */
[C-C-:B------:R-:W-:Y:S01]  /*4760*/  FADD R11, R60.reuse, R63.reuse ;  /* 0x0000003f3c0b7221 */ /* 0x140fe20000000000 */
[----:B------:R-:W-:Y:S01]  /*4770*/  FADD R60, R60, -R63 ;  /* 0x8000003f3c3c7221 */ /* 0x000fe20000000000 */
[----:B------:R-:W-:Y:S01]  /*4780*/  FMUL R63, R46, R46 ;  /* 0x0000002e2e3f7220 */ /* 0x000fe20000400000 */
[C---:B------:R-:W-:Y:S01]  /*4790*/  FMUL R7, R40.reuse, R40 ;  /* 0x0000002828077220 */ /* 0x040fe20000400000 */
[----:B------:R-:W-:Y:S01]  /*47a0*/  FFMA R6, R41, R41, R6 ;  /* 0x0000002929067223 */ /* 0x000fe20000000006 */
[C---:B------:R-:W-:Y:S01]  /*47b0*/  FFMA R72, R39.reuse, R39, R64 ;  /* 0x0000002727487223 */ /* 0x040fe20000000040 */
[----:B------:R-:W-:Y:S01]  /*47c0*/  FFMA R5, R40, R46, R5 ;  /* 0x0000002e28057223 */ /* 0x000fe20000000005 */
[----:B------:R-:W-:Y:S01]  /*47d0*/  FFMA R64, R39, R41, R62 ;  /* 0x0000002927407223 */ /* 0x000fe2000000003e */
[-C--:B------:R-:W-:Y:S01]  /*47e0*/  FMUL R77, R80, R40.reuse ;  /* 0x00000028504d7220 */ /* 0x080fe20000400000 */
[----:B------:R-:W-:Y:S01]  /*47f0*/  FMUL R67, R76, R39 ;  /* 0x000000274c437220 */ /* 0x000fe20000400000 */
[-C--:B------:R-:W-:Y:S01]  /*4800*/  FFMA R70, R40, R40.reuse, R7 ;  /* 0x0000002828467223 */ /* 0x080fe20000000007 */
[----:B------:R-:W-:Y:S01]  /*4810*/  FFMA R62, R63, 2, R6 ;  /* 0x400000003f3e7823 */ /* 0x000fe20000000006 */
[C---:B------:R-:W-:Y:S01]  /*4820*/  FADD R6, R5.reuse, -R64 ;  /* 0x8000004005067221 */ /* 0x040fe20000000000 */
[----:B------:R-:W-:Y:S01]  /*4830*/  FADD R69, RZ, -R14 ;  /* 0x8000000eff457221 */ /* 0x000fe20000000000 */
[----:B------:R-:W-:Y:S01]  /*4840*/  FADD R5, R5, R64 ;  /* 0x0000004005057221 */ /* 0x000fe20000000000 */
[----:B------:R-:W-:Y:S01]  /*4850*/  FADD R73, R77, R77 ;  /* 0x0000004d4d497221 */ /* 0x000fe20000000000 */
[----:B------:R-:W-:Y:S01]  /*4860*/  FADD R75, R67, R67 ;  /* 0x00000043434b7221 */ /* 0x000fe20000000000 */
[----:B------:R-:W-:Y:S01]  /*4870*/  FMUL R64, R78, R41 ;  /* 0x000000294e407220 */ /* 0x000fe20000400000 */
[----:B------:R-:W-:Y:S01]  /*4880*/  FFMA R7, R63, 2, R70 ;  /* 0x400000003f077823 */ /* 0x000fe20000000046 */
[----:B------:R-:W-:Y:S01]  /*4890*/  FMUL R70, R2, R27 ;  /* 0x0000001b02467220 */ /* 0x000fe20000400000 */
[-C--:B------:R-:W-:Y:S01]  /*48a0*/  FFMA R86, R57, R69.reuse, R86 ;  /* 0x0000004539567223 */ /* 0x080fe20000000056 */
[----:B------:R-:W-:Y:S01]  /*48b0*/  FFMA R71, R0, R69, R71 ;  /* 0x0000004500477223 */ /* 0x000fe20000000047 */
[----:B------:R-:W-:Y:S01]  /*48c0*/  FFMA R63, R63, 2, R72 ;  /* 0x400000003f3f7823 */ /* 0x000fe20000000048 */
[--C-:B------:R-:W-:Y:S01]  /*48d0*/  FADD R69, R73, R75.reuse ;  /* 0x0000004b49457221 */ /* 0x100fe20000000000 */
[----:B------:R-:W-:Y:S01]  /*48e0*/  FFMA R72, R64, 2, R75 ;  /* 0x4000000040487823 */ /* 0x000fe2000000004b */
[C---:B------:R-:W-:Y:S01]  /*48f0*/  FMUL R89, R76.reuse, R41 ;  /* 0x000000294c597220 */ /* 0x040fe20000400000 */
[----:B------:R-:W-:Y:S01]  /*4900*/  FMUL R76, R76, R40 ;  /* 0x000000284c4c7220 */ /* 0x000fe20000400000 */
[----:B------:R-:W-:Y:S01]  /*4910*/  FFMA R70, R3, R88, R70 ;  /* 0x0000005803467223 */ /* 0x000fe20000000046 */
[C---:B------:R-:W-:Y:S01]  /*4920*/  FFMA R74, R64.reuse, 2, R73 ;  /* 0x40000000404a7823 */ /* 0x040fe20000000049 */
[----:B------:R-:W-:Y:S01]  /*4930*/  FFMA R75, R64, 4, R69 ;  /* 0x40800000404b7823 */ /* 0x000fe20000000045 */
[----:B------:R-:W-:Y:S01]  /*4940*/  FADD R71, RZ, R71 ;  /* 0x00000047ff477221 */ /* 0x000fe20000000000 */
[----:B------:R-:W-:Y:S01]  /*4950*/  FFMA R64, R77, 4, R72 ;  /* 0x408000004d407823 */ /* 0x000fe20000000048 */
[----:B------:R-:W-:Y:S01]  /*4960*/  FADD R16, RZ, R16 ;  /* 0x00000010ff107221 */ /* 0x000fe20000000000 */
[----:B------:R-:W-:Y:S01]  /*4970*/  FADD R77, R76, R76 ;  /* 0x0000004c4c4d7221 */ /* 0x000fe20000000000 */
[----:B------:R-:W-:Y:S01]  /*4980*/  FFMA R70, R0, R19, R70 ;  /* 0x0000001300467223 */ /* 0x000fe20000000046 */
[C---:B------:R-:W-:Y:S01]  /*4990*/  FMUL R72, R80.reuse, R39 ;  /* 0x0000002750487220 */ /* 0x040fe20000400000 */
[----:B------:R-:W-:Y:S01]  /*49a0*/  FFMA R76, R65, 4, R68 ;  /* 0x40800000414c7823 */ /* 0x000fe20000000044 */
[-C--:B------:R-:W-:Y:S01]  /*49b0*/  FMUL R80, R80, R46.reuse ;  /* 0x0000002e50507220 */ /* 0x080fe20000400000 */
[----:B------:R-:W-:Y:S01]  /*49c0*/  FADD R65, RZ, R14 ;  /* 0x0000000eff417221 */ /* 0x000fe20000000000 */
[-C--:B------:R-:W-:Y:S01]  /*49d0*/  FFMA R66, R61, R71.reuse, R66 ;  /* 0x000000473d427223 */ /* 0x080fe20000000042 */
[-C--:B------:R-:W-:Y:S01]  /*49e0*/  FFMA R58, R58, R71.reuse, R25 ;  /* 0x000000473a3a7223 */ /* 0x080fe20000000019 */
[----:B------:R-:W-:Y:S01]  /*49f0*/  FFMA R61, R3, R71, R16 ;  /* 0x00000047033d7223 */ /* 0x000fe20000000010 */
[----:B------:R-:W-:Y:S01]  /*4a00*/  FADD R25, RZ, R26 ;  /* 0x0000001aff197221 */ /* 0x000fe20000000000 */
[----:B------:R-:W-:Y:S01]  /*4a10*/  FADD R85, R70, R85 ;  /* 0x0000005546557221 */ /* 0x000fe20000000000 */
[----:B------:R-:W-:Y:S01]  /*4a20*/  FFMA R87, R67, 4, R74 ;  /* 0x4080000043577823 */ /* 0x000fe2000000004a */
[----:B------:R-:W-:Y:S01]  /*4a30*/  FMUL R67, R78, R39 ;  /* 0x000000274e437220 */ /* 0x000fe20000400000 */
[----:B------:R-:W-:Y:S01]  /*4a40*/  FMUL R70, R80, 4 ;  /* 0x4080000050467820 */ /* 0x000fe20000400000 */
[-C--:B------:R-:W-:Y:S01]  /*4a50*/  FFMA R68, R0, R71.reuse, R65 ;  /* 0x0000004700447223 */ /* 0x080fe20000000041 */
[----:B------:R-:W-:Y:S01]  /*4a60*/  FADD R26, RZ, -R61 ;  /* 0x8000003dff1a7221 */ /* 0x000fe20000000000 */
[-C--:B------:R-:W-:Y:S01]  /*4a70*/  FFMA R65, R2, R71.reuse, R25 ;  /* 0x0000004702417223 */ /* 0x080fe20000000019 */
[----:B------:R-:W-:Y:S01]  /*4a80*/  FADD R80, R80, R80 ;  /* 0x0000005050507221 */ /* 0x000fe20000000000 */
[----:B------:R-:W-:Y:S01]  /*4a90*/  FMUL R78, R78, R46 ;  /* 0x0000002e4e4e7220 */ /* 0x000fe20000400000 */
[----:B------:R-:W-:Y:S01]  /*4aa0*/  FADD R89, R89, R89 ;  /* 0x0000005959597221 */ /* 0x000fe20000000000 */
[----:B------:R-:W-:Y:S01]  /*4ab0*/  FFMA R70, R67, 2, R70 ;  /* 0x4000000043467823 */ /* 0x000fe20000000046 */
[----:B------:R-:W-:Y:S01]  /*4ac0*/  FADD R14, RZ, -R68 ;  /* 0x80000044ff0e7221 */ /* 0x000fe20000000000 */
[----:B------:R-:W-:Y:S01]  /*4ad0*/  FFMA R86, R59, R71, R86 ;  /* 0x000000473b567223 */ /* 0x000fe20000000056 */
[----:B------:R-:W-:Y:S01]  /*4ae0*/  FADD R26, RZ, R26 ;  /* 0x0000001aff1a7221 */ /* 0x000fe20000000000 */
[----:B------:R-:W-:Y:S01]  /*4af0*/  FADD R59, RZ, -R65 ;  /* 0x80000041ff3b7221 */ /* 0x000fe20000000000 */
[----:B------:R-:W-:Y:S01]  /*4b00*/  FFMA R73, R67, 2, R80 ;  /* 0x4000000043497823 */ /* 0x000fe20000000050 */
[----:B------:R-:W-:Y:S01]  /*4b10*/  FFMA R25, R9, R88, R58 ;  /* 0x0000005809197223 */ /* 0x000fe2000000003a */
[----:B------:R-:W-:Y:S01]  /*4b20*/  ISETP.NE.U32.AND P0, PT, RZ, c[0x0][0xb50], PT ;  /* 0x0002d400ff007a0c */ /* 0x000fe20003f05070 */
[----:B------:R-:W-:Y:S01]  /*4b30*/  FADD R69, R78, R78 ;  /* 0x0000004e4e457221 */ /* 0x000fe20000000000 */
[----:B------:R-:W-:Y:S01]  /*4b40*/  FADD R67, R80, -R89 ;  /* 0x8000005950437221 */ /* 0x000fe20000000000 */
[----:B------:R-:W-:Y:S01]  /*4b50*/  FADD R74, -R89, R70 ;  /* 0x00000046594a7221 */ /* 0x000fe20000000100 */
[----:B------:R-:W-:Y:S01]  /*4b60*/  FADD R58, RZ, R14 ;  /* 0x0000000eff3a7221 */ /* 0x000fe20000000000 */
[----:B------:R-:W-:Y:S01]  /*4b70*/  FADD R70, R72, R72 ;  /* 0x0000004848467221 */ /* 0x000fe20000000000 */
[----:B------:R-:W-:Y:S01]  /*4b80*/  FFMA R89, R78, 4, R77 ;  /* 0x408000004e597823 */ /* 0x000fe2000000004d */
[C---:B------:R-:W-:Y:S01]  /*4b90*/  FFMA R14, R9.reuse, R27, R66 ;  /* 0x0000001b090e7223 */ /* 0x040fe20000000042 */
[----:B------:R-:W-:Y:S01]  /*4ba0*/  FMUL R75, R26, R75 ;  /* 0x0000004b1a4b7220 */ /* 0x000fe20000400000 */
[----:B------:R-:W-:Y:S01]  /*4bb0*/  FFMA R16, R9, R19, R86 ;  /* 0x0000001309107223 */ /* 0x000fe20000000056 */
[----:B------:R-:W-:Y:S01]  /*4bc0*/  FADD R59, RZ, R59 ;  /* 0x0000003bff3b7221 */ /* 0x000fe20000000000 */
[----:B------:R-:W-:Y:S01]  /*4bd0*/  FADD R9, R62, -1 ;  /* 0xbf8000003e097421 */ /* 0x000fe20000000000 */
[----:B------:R-:W-:Y:S01]  /*4be0*/  ISETP.NE.AND.EX P0, PT, RZ, c[0x0][0xb54], PT, P0 ;  /* 0x0002d500ff007a0c */ /* 0x000fe20003f05300 */
[C---:B------:R-:W-:Y:S01]  /*4bf0*/  FADD R72, R69.reuse, R77 ;  /* 0x0000004d45487221 */ /* 0x040fe20000000000 */
[----:B------:R-:W-:Y:S01]  /*4c00*/  FADD R69, R69, -R70 ;  /* 0x8000004645457221 */ /* 0x000fe20000000000 */
[----:B------:R-:W-:Y:S01]  /*4c10*/  FADD R89, -R70, R89 ;  /* 0x0000005946597221 */ /* 0x000fe20000000100 */
[----:B------:R-:W-:Y:S01]  /*4c20*/  FFMA R66, R58, R73, R75 ;  /* 0x000000493a427223 */ /* 0x000fe2000000004b */
[----:B------:R-:W-:Y:S01]  /*4c30*/  FADD R62, R63, -1 ;  /* 0xbf8000003f3e7421 */ /* 0x000fe20000000000 */
[----:B------:R-:W-:Y:S01]  /*4c40*/  FMUL R8, R26, R8 ;  /* 0x000000081a087220 */ /* 0x000fe20000400000 */
[----:B------:R-:W-:Y:S01]  /*4c50*/  FMUL R70, R58, R87 ;  /* 0x000000573a467220 */ /* 0x000fe20000400000 */
[C---:B------:R-:W-:Y:S01]  /*4c60*/  FMUL R27, R59.reuse, R74 ;  /* 0x0000004a3b1b7220 */ /* 0x040fe20000400000 */
[C---:B------:R-:W-:Y:S01]  /*4c70*/  FMUL R71, R26.reuse, R24 ;  /* 0x000000181a477220 */ /* 0x040fe20000400000 */
[C---:B------:R-:W-:Y:S01]  /*4c80*/  FMUL R63, R26.reuse, R9 ;  /* 0x000000091a3f7220 */ /* 0x040fe20000400000 */
[C---:B------:R-:W-:Y:S01]  /*4c90*/  FMUL R73, R59.reuse, R60 ;  /* 0x0000003c3b497220 */ /* 0x040fe20000400000 */
[C---:B------:R-:W-:Y:S01]  /*4ca0*/  FFMA R9, R59.reuse, R64, R8 ;  /* 0x000000403b097223 */ /* 0x040fe20000000008 */
[C---:B------:R-:W-:Y:S01]  /*4cb0*/  FFMA R19, R59.reuse, R72, R70 ;  /* 0x000000483b137223 */ /* 0x040fe20000000046 */
[----:B------:R-:W-:Y:S01]  /*4cc0*/  FFMA R27, R26, R89, R27 ;  /* 0x000000591a1b7223 */ /* 0x000fe2000000001b */
[C---:B------:R-:W-:Y:S01]  /*4cd0*/  FFMA R24, R58.reuse, R11, -R71 ;  /* 0x0000000b3a187223 */ /* 0x040fe20000000847 */
[----:B------:R-:W-:Y:S01]  /*4ce0*/  FFMA R63, R59, R10, R63 ;  /* 0x0000000a3b3f7223 */ /* 0x000fe2000000003f */
[C---:B------:R-:W-:Y:S01]  /*4cf0*/  FFMA R73, R58.reuse, R62, -R73 ;  /* 0x0000003e3a497223 */ /* 0x040fe20000000849 */
[----:B------:R-:W-:Y:S01]  /*4d00*/  FADD R7, R7, -1 ;  /* 0xbf80000007077421 */ /* 0x000fe20000000000 */
[C---:B------:R-:W-:Y:S01]  /*4d10*/  FFMA R4, R59.reuse, R4, R66 ;  /* 0x000000043b047223 */ /* 0x040fe20000000042 */
[----:B------:R-:W-:Y:S01]  /*4d20*/  FFMA R10, R58, -R69, R9 ;  /* 0x800000453a0a7223 */ /* 0x000fe20000000009 */
[----:B------:R-:W-:Y:S01]  /*4d30*/  FFMA R8, R26, -R67, R19 ;  /* 0x800000431a087223 */ /* 0x000fe20000000013 */
[C---:B------:R-:W-:Y:S01]  /*4d40*/  FFMA R27, R58.reuse, R76, R27 ;  /* 0x0000004c3a1b7223 */ /* 0x040fe2000000001b */
[----:B------:R-:W-:Y:S01]  /*4d50*/  FFMA R24, R59, R7, R24 ;  /* 0x000000073b187223 */ /* 0x000fe20000000018 */
[----:B------:R-:W-:Y:S01]  /*4d60*/  FFMA R63, R58, -R6, R63 ;  /* 0x800000063a3f7223 */ /* 0x000fe2000000003f */
[----:B------:R-:W-:Y:S01]  /*4d70*/  FFMA R73, R26, R5, R73 ;  /* 0x000000051a497223 */ /* 0x000fe20000000049 */
        /* <DEDUP_REMOVED lines=21> */
[----:B------:R0:W-:Y:S01]  /*4ed0*/  RED.E.ADD.F32.FTZ.RN.STRONG.GPU [R18.64+0x8], R73 ;  /* 0x000008491200798e */ /* 0x0001e2000c10e7a0 */
[----:B------:R-:W-:Y:S05]  /*4ee0*/  BRA `(.L_x_478) ;  /* 0x000000c000007947 */ /* 0x000fea0003800000 */
.L_x_477:
[----:B------:R-:W-:-:S04]  /*4ef0*/  ISETP.NE.U32.AND P0, PT, RZ, c[0x0][0x5f8], PT ;  /* 0x00017e00ff007a0c */ /* 0x000fc80003f05070 */
[----:B------:R-:W-:-:S13]  /*4f00*/  ISETP.NE.AND.EX P0, PT, RZ, c[0x0][0x5fc], PT, P0 ;  /* 0x00017f00ff007a0c */ /* 0x000fda0003f05300 */
[----:B------:R-:W-:Y:S05]  /*4f10*/  @!P0 BRA `(.L_x_478) ;  /* 0x0000009000008947 */ /* 0x000fea0003800000 */
[----:B------:R-:W-:Y:S01]  /*4f20*/  MOV R19, c[0x0][0x610] ;  /* 0x0001840000137a02 */ /* 0x000fe20000000f00 */
[----:B------:R-:W-:-:S03]  /*4f30*/  IMAD R15, R55, c[0x0][0x610], RZ ;  /* 0x00018400370f7a24 */ /* 0x000fc600078e02ff */
[----:B------:R-:W-:Y:S01]  /*4f40*/  SHF.R.S32.HI R9, RZ, 0x1f, R19 ;  /* 0x0000001fff097819 */ /* 0x000fe20000011413 */
[----:B------:R-:W-:-:S04]  /*4f50*/  IMAD.WIDE.U32 R18, R20, R19, c[0x0][0x5f8] ;  /* 0x00017e0014127625 */ /* 0x000fc800078e0013 */
[----:B------:R-:W-:-:S05]  /*4f60*/  IMAD R9, R20, R9, R15 ;  /* 0x0000000914097224 */ /* 0x000fca00078e020f */
[----:B------:R-:W-:-:S05]  /*4f70*/  IADD3 R19, R9, R19, RZ ;  /* 0x0000001309137210 */ /* 0x000fca0007ffe0ff */
[----:B------:R0:W-:Y:S04]  /*4f80*/  RED.E.ADD.F32.FTZ.RN.STRONG.GPU [R18.64], R63 ;  /* 0x0000003f1200798e */ /* 0x0001e8000c10e7a0 */
[----:B------:R0:W-:Y:S04]  /*4f90*/  RED.E.ADD.F32.FTZ.RN.STRONG.GPU [R18.64+0x4], R13 ;  /* 0x0000040d1200798e */ /* 0x0001e8000c10e7a0 */
[----:B------:R0:W-:Y:S02]  /*4fa0*/  RED.E.ADD.F32.FTZ.RN.STRONG.GPU [R18.64+0x8], R73 ;  /* 0x000008491200798e */ /* 0x0001e4000c10e7a0 */
.L_x_478:
[----:B------:R-:W-:Y:S01]  /*4fb0*/  FMUL R9, R34, R58 ;  /* 0x0000003a22097220 */ /* 0x000fe20000400000 */
[C---:B0-----:R-:W-:Y:S01]  /*4fc0*/  FMUL R18, R32.reuse, R59 ;  /* 0x0000003b20127220 */ /* 0x041fe20000400000 */
[----:B------:R-:W-:Y:S01]  /*4fd0*/  FMUL R13, R59, R31 ;  /* 0x0000001f3b0d7220 */ /* 0x000fe20000400000 */
[----:B------:R-:W-:Y:S01]  /*4fe0*/  BSSY B3, `(.L_x_479) ;  /* 0x000003c000037945 */ /* 0x000fe20003800000 */
[----:B------:R-:W-:Y:S01]  /*4ff0*/  FFMA R60, R32, R26, -R9 ;  /* 0x0000001a203c7223 */ /* 0x000fe20000000809 */
[-C--:B------:R-:W-:Y:S01]  /*5000*/  FMUL R32, R26, R29.reuse ;  /* 0x0000001d1a207220 */ /* 0x080fe20000400000 */
[C---:B------:R-:W-:Y:S01]  /*5010*/  FMUL R9, R58.reuse, R30 ;  /* 0x0000001e3a097220 */ /* 0x040fe20000400000 */
[C---:B------:R-:W-:Y:S01]  /*5020*/  FFMA R27, R33.reuse, R58, -R18 ;  /* 0x0000003a211b7223 */ /* 0x040fe20000000812 */
[----:B------:R-:W-:Y:S01]  /*5030*/  FMUL R33, R33, R26 ;  /* 0x0000001a21217220 */ /* 0x000fe20000400000 */
[----:B------:R-:W-:Y:S01]  /*5040*/  FFMA R18, R58, R29, -R13 ;  /* 0x0000001d3a127223 */ /* 0x000fe2000000080d */
[----:B------:R-:W-:Y:S01]  /*5050*/  FFMA R24, R26, R31, -R9 ;  /* 0x0000001f1a187223 */ /* 0x000fe20000000809 */
[----:B------:R-:W-:Y:S01]  /*5060*/  FFMA R32, R59, R30, -R32 ;  /* 0x0000001e3b207223 */ /* 0x000fe20000000820 */
[----:B------:R-:W-:Y:S01]  /*5070*/  FFMA R33, R34, R59, -R33 ;  /* 0x0000003b22217223 */ /* 0x000fe20000000821 */
[----:B------:R-:W-:Y:S01]  /*5080*/  FADD R83, -R18, R83 ;  /* 0x0000005312537221 */ /* 0x000fe20000000100 */
[----:B------:R-:W-:Y:S01]  /*5090*/  FADD R81, -R24, R81 ;  /* 0x0000005118517221 */ /* 0x000fe20000000100 */
[----:B------:R-:W-:Y:S01]  /*50a0*/  FADD R79, -R32, R79 ;  /* 0x0000004f204f7221 */ /* 0x000fe20000000100 */
[----:B------:R-:W-:Y:S05]  /*50b0*/  @!P2 BRA `(.L_x_480) ;  /* 0x000002e00000a947 */ /* 0x000fea0003800000 */
[----:B------:R-:W-:Y:S01]  /*50c0*/  ISETP.NE.U32.AND P0, PT, RZ, c[0x0][0x830], PT ;  /* 0x00020c00ff007a0c */ /* 0x000fe20003f05070 */
[----:B------:R-:W-:Y:S01]  /*50d0*/  CS2R R18, SRZ ;  /* 0x0000000000127805 */ /* 0x000fe2000001ff00 */
[----:B------:R-:W-:Y:S01]  /*50e0*/  MOV R13, RZ ;  /* 0x000000ff000d7202 */ /* 0x000fe20000000f00 */
[----:B------:R-:W-:Y:S01]  /*50f0*/  @P2 FADD R18, RZ, R60 ;  /* 0x0000003cff122221 */ /* 0x000fe20000000000 */
[----:B------:R-:W-:Y:S01]  /*5100*/  ISETP.NE.AND.EX P0, PT, RZ, c[0x0][0x834], PT, P0 ;  /* 0x00020d00ff007a0c */ /* 0x000fe20003f05300 */
[----:B------:R-:W-:Y:S01]  /*5110*/  @P2 FADD R19, RZ, R27 ;  /* 0x0000001bff132221 */ /* 0x000fe20000000000 */
[----:B------:R-:W-:-:S02]  /*5120*/  MOV R15, RZ ;  /* 0x000000ff000f7202 */ /* 0x000fc40000000f00 */
[----:B------:R-:W-:Y:S02]  /*5130*/  MOV R9, RZ ;  /* 0x000000ff00097202 */ /* 0x000fe40000000f00 */
[----:B------:R-:W-:Y:S02]  /*5140*/  @P2 MOV R13, R59 ;  /* 0x0000003b000d2202 */ /* 0x000fe40000000f00 */
[----:B------:R-:W-:Y:S02]  /*5150*/  @P2 MOV R15, R26 ;  /* 0x0000001a000f2202 */ /* 0x000fe40000000f00 */
[----:B------:R-:W-:Y:S01]  /*5160*/  @P2 MOV R9, R58 ;  /* 0x0000003a00092202 */ /* 0x000fe20000000f00 */
[----:B------:R-:W-:Y:S01]  /*5170*/  FADD R29, RZ, R13 ;  /* 0x0000000dff1d7221 */ /* 0x000fe20000000000 */
[----:B------:R-:W-:Y:S01]  /*5180*/  MOV R17, RZ ;  /* 0x000000ff00117202 */ /* 0x000fe20000000f00 */
[----:B------:R-:W-:Y:S01]  /*5190*/  @P2 FADD R17, RZ, R33 ;  /* 0x00000021ff112221 */ /* 0x000fe20000000000 */
[----:B------:R-:W-:Y:S01]  /*51a0*/  FADD R27, RZ, R15 ;  /* 0x0000000fff1b7221 */ /* 0x000fe20000000000 */
[----:B------:R-:W-:Y:S01]  /*51b0*/  FADD R31, RZ, R9 ;  /* 0x00000009ff1f7221 */ /* 0x000fe20000000000 */
[----:B------:R-:W-:Y:S01]  /*51c0*/  FADD R15, RZ, R18 ;  /* 0x00000012ff0f7221 */ /* 0x000fe20000000000 */
[----:B------:R-:W-:Y:S01]  /*51d0*/  FADD R17, RZ, R17 ;  /* 0x00000011ff117221 */ /* 0x000fe20000000000 */
[----:B------:R-:W-:Y:S01]  /*51e0*/  FADD R13, RZ, R19 ;  /* 0x00000013ff0d7221 */ /* 0x000fe20000000000 */
[----:B------:R-:W-:Y:S05]  /*51f0*/  @!P0 BRA `(.L_x_481) ;  /* 0x000000c000008947 */ /* 0x000fea0003800000 */
[----:B------:R-:W-:Y:S01]  /*5200*/  IMAD R18, R38, c[0x0][0x850], RZ ;  /* 0x0002140026127a24 */ /* 0x000fe200078e02ff */
        /* <DEDUP_REMOVED lines=9> */
[----:B------:R0:W-:Y:S01]  /*52a0*/  RED.E.ADD.F32.FTZ.RN.STRONG.GPU [R18.64+0x14], R31 ;  /* 0x0000141f1200798e */ /* 0x0001e2000c10e7a0 */
[----:B------:R-:W-:Y:S05]  /*52b0*/  BRA `(.L_x_480) ;  /* 0x000000e000007947 */ /* 0x000fea0003800000 */
.L_x_481:
        /* <DEDUP_REMOVED lines=13> */
[----:B------:R0:W-:Y:S02]  /*5390*/  RED.E.ADD.F32.FTZ.RN.STRONG.GPU [R18.64+0x14], R31 ;  /* 0x0000141f1200798e */ /* 0x0001e4000c10e7a0 */
.L_x_480:
[----:B------:R-:W-:Y:S05]  /*53a0*/  BSYNC B3 ;  /* 0x0000000000037941 */ /* 0x000fea0003800000 */
.L_x_479:
[----:B------:R-:W-:Y:S01]  /*53b0*/  ISETP.NE.U32.AND P0, PT, RZ, c[0x0][0x498], PT ;  /* 0x00012600ff007a0c */ /* 0x000fe20003f05070 */
[----:B------:R-:W-:Y:S01]  /*53c0*/  FFMA R4, R4, 0.5, RZ ;  /* 0x3f00000004047823 */ /* 0x000fe200000000ff */
[----:B------:R-:W-:-:S02]  /*53d0*/  FSETP.GEU.AND P1, PT, |R57|, c[0x0][0x508], PT ;  /* 0x0001420039007a0b */ /* 0x000fc40003f2e200 */
[----:B------:R-:W-:Y:S02]  /*53e0*/  ISETP.NE.AND.EX P0, PT, RZ, c[0x0][0x49c], PT, P0 ;  /* 0x00012700ff007a0c */ /* 0x000fe40003f05300 */
[----:B------:R-:W-:-:S11]  /*53f0*/  FSEL R9, R4, RZ, P1 ;  /* 0x000000ff04097208 */ /* 0x000fd60000800000 */
[----:B------:R-:W-:Y:S05]  /*5400*/  @!P0 BRA `(.L_x_419) ;  /* 0x0000003000008947 */ /* 0x000fea0003800000 */
[----:B------:R-:W-:-:S04]  /*5410*/  IADD3 R22, P0, R22, c[0x0][0x498], RZ ;  /* 0x0001260016167a10 */ /* 0x000fc80007f1e0ff */
[----:B------:R-:W-:-:S05]  /*5420*/  IADD3.X R23, R28, c[0x0][0x49c], RZ, P0, !PT ;  /* 0x000127001c177a10 */ /* 0x000fca00007fe4ff */
[----:B------:R1:W-:Y:S04]  /*5430*/  RED.E.ADD.F32.FTZ.RN.STRONG.GPU [R22.64], R9 ;  /* 0x000000091600798e */ /* 0x0003e8000c10e7a0 */
.L_x_419:
[----:B------:R-:W-:Y:S05]  /*5440*/  BSYNC B2 ;  /* 0x0000000000027941 */ /* 0x000fea0003800000 */
.L_x_418:
[----:B------:R-:W-:Y:S01]  /*5450*/  ISETP.NE.U32.AND P0, PT, RZ, c[0x0][0x788], PT ;  /* 0x0001e200ff007a0c */ /* 0x000fe20003f05070 */
[----:B0-----:R-:W-:-:S03]  /*5460*/  FADD R13, RZ, -R85 ;  /* 0x80000055ff0d7221 */ /* 0x001fc60000000000 */
[----:B------:R-:W-:-:S13]  /*5470*/  ISETP.NE.AND.EX P0, PT, RZ, c[0x0][0x78c], PT, P0 ;  /* 0x0001e300ff007a0c */ /* 0x000fda0003f05300 */
[----:B------:R-:W-:Y:S05]  /*5480*/  @!P0 BRA `(.L_x_482) ;  /* 0x0000007000008947 */ /* 0x000fea0003800000 */
[----:B------:R-:W-:Y:S01]  /*5490*/  MOV R19, c[0x0][0x7a8] ;  /* 0x0001ea0000137a02 */ /* 0x000fe20000000f00 */
[----:B-1----:R-:W-:-:S04]  /*54a0*/  IMAD R9, R53, c[0x0][0x7a8], RZ ;  /* 0x0001ea0035097a24 */ /* 0x002fc800078e02ff */
[C---:B------:R-:W-:Y:S02]  /*54b0*/  IMAD R9, R54.reuse, UR10, R9 ;  /* 0x0000000a36097c24 */ /* 0x040fe4000f8e0209 */
[----:B------:R-:W-:-:S05]  /*54c0*/  IMAD.WIDE.U32 R18, R54, R19, c[0x0][0x788] ;  /* 0x0001e20036127625 */ /* 0x000fca00078e0013 */
[----:B------:R-:W-:-:S05]  /*54d0*/  IADD3 R19, R19, R9, RZ ;  /* 0x0000000913137210 */ /* 0x000fca0007ffe0ff */
[----:B------:R0:W-:Y:S01]  /*54e0*/  RED.E.ADD.F32.FTZ.RN.STRONG.GPU [R18.64], R13 ;  /* 0x0000000d1200798e */ /* 0x0001e2000c10e7a0 */
[----:B------:R-:W-:Y:S05]  /*54f0*/  BRA `(.L_x_483) ;  /* 0x0000009000007947 */ /* 0x000fea0003800000 */
.L_x_482:
[----:B------:R-:W-:-:S04]  /*5500*/  ISETP.NE.U32.AND P0, PT, RZ, c[0x0][0x230], PT ;  /* 0x00008c00ff007a0c */ /* 0x000fc80003f05070 */
[----:B------:R-:W-:-:S13]  /*5510*/  ISETP.NE.AND.EX P0, PT, RZ, c[0x0][0x234], PT, P0 ;  /* 0x00008d00ff007a0c */ /* 0x000fda0003f05300 */
[----:B------:R-:W-:Y:S05]  /*5520*/  @!P0 BRA `(.L_x_483) ;  /* 0x0000006000008947 */ /* 0x000fea0003800000 */
[----:B------:R-:W-:Y:S01]  /*5530*/  MOV R19, c[0x0][0x248] ;  /* 0x0000920000137a02 */ /* 0x000fe20000000f00 */
[----:B------:R-:W-:-:S04]  /*5540*/  IMAD R4, R53, c[0x0][0x248], RZ ;  /* 0x0000920035047a24 */ /* 0x000fc800078e02ff */
[C---:B------:R-:W-:Y:S02]  /*5550*/  IMAD R45, R54.reuse, R45, R4 ;  /* 0x0000002d362d7224 */ /* 0x040fe400078e0204 */
[----:B------:R-:W-:-:S05]  /*5560*/  IMAD.WIDE.U32 R18, R54, R19, c[0x0][0x230] ;  /* 0x00008c0036127625 */ /* 0x000fca00078e0013 */
[----:B------:R-:W-:-:S05]  /*5570*/  IADD3 R19, R45, R19, RZ ;  /* 0x000000132d137210 */ /* 0x000fca0007ffe0ff */
[----:B------:R0:W-:Y:S02]  /*5580*/  RED.E.ADD.F32.FTZ.RN.STRONG.GPU [R18.64], R13 ;  /* 0x0000000d1200798e */ /* 0x0001e4000c10e7a0 */
.L_x_483:
[----:B------:R-:W-:Y:S01]  /*5590*/  ISETP.NE.U32.AND P0, PT, RZ, c[0x0][0xb88], PT ;  /* 0x0002e200ff007a0c */ /* 0x000fe20003f05070 */
[----:B------:R-:W-:-:S03]  /*55a0*/  FADD R85, RZ, R85 ;  /* 0x00000055ff557221 */ /* 0x000fc60000000000 */
[----:B------:R-:W-:Y:S01]  /*55b0*/  ISETP.NE.AND.EX P0, PT, RZ, c[0x0][0xb8c], PT, P0 ;  /* 0x0002e300ff007a0c */ /* 0x000fe20003f05300 */
[-C--:B------:R-:W-:Y:S01]  /*55c0*/  FFMA R25, R36, R85.reuse, R25 ;  /* 0x0000005524197223 */ /* 0x080fe20000000019 */
[-C--:B------:R-:W-:Y:S01]  /*55d0*/  FFMA R14, R37, R85.reuse, R14 ;  /* 0x00000055250e7223 */ /* 0x080fe2000000000e */
[-C--:B------:R-:W-:Y:S01]  /*55e0*/  FFMA R16, R35, R85.reuse, R16 ;  /* 0x0000005523107223 */ /* 0x080fe20000000010 */
[-C--:B------:R-:W-:Y:S01]  /*55f0*/  FFMA R3, R3, R85.reuse, RZ ;  /* 0x0000005503037223 */ /* 0x080fe200000000ff */
[-C--:B------:R-:W-:Y:S01]  /*5600*/  FFMA R2, R2, R85.reuse, RZ ;  /* 0x0000005502027223 */ /* 0x080fe200000000ff */
[----:B------:R-:W-:Y:S01]  /*5610*/  FFMA R0, R0, R85, RZ ;  /* 0x0000005500007223 */ /* 0x000fe200000000ff */
[----:B------:R-:W-:Y:S01]  /*5620*/  FADD R25, RZ, R25 ;  /* 0x00000019ff197221 */ /* 0x000fe20000000000 */
[----:B0-----:R-:W-:Y:S01]  /*5630*/  FADD R13, RZ, R14 ;  /* 0x0000000eff0d7221 */ /* 0x001fe20000000000 */
[----:B------:R-:W-:-:S04]  /*5640*/  FADD R17, RZ, R16 ;  /* 0x00000010ff117221 */ /* 0x000fc80000000000 */
[----:B------:R-:W-:Y:S05]  /*5650*/  @!P0 BRA `(.L_x_484) ;  /* 0x000000a000008947 */ /* 0x000fea0003800000 */
[----:B-1----:R-:W-:Y:S02]  /*5660*/  SHF.R.S32.HI R9, RZ, 0x1f, R20 ;  /* 0x0000001fff097819 */ /* 0x002fe40000011414 */
        /* <DEDUP_REMOVED lines=9> */
.L_x_484:
[----:B------:R-:W-:-:S04]  /*5700*/  ISETP.NE.U32.AND P0, PT, RZ, c[0x0][0x630], PT ;  /* 0x00018c00ff007a0c */ /* 0x000fc80003f05070 */
[----:B------:R-:W-:-:S13]  /*5710*/  ISETP.NE.AND.EX P0, PT, RZ, c[0x0][0x634], PT, P0 ;  /* 0x00018d00ff007a0c */ /* 0x000fda0003f05300 */
[----:B------:R-:W-:Y:S05]  /*5720*/  @!P0 BRA `(.L_x_485) ;  /* 0x0000009000008947 */ /* 0x000fea0003800000 */
[----:B------:R-:W-:Y:S01]  /*5730*/  MOV R15, c[0x0][0x648] ;  /* 0x00019200000f7a02 */ /* 0x000fe20000000f00 */
[----:B------:R-:W-:-:S03]  /*5740*/  IMAD R4, R55, c[0x0][0x648], RZ ;  /* 0x0001920037047a24 */ /* 0x000fc600078e02ff */
[----:B-1----:R-:W-:Y:S01]  /*5750*/  SHF.R.S32.HI R9, RZ, 0x1f, R15 ;  /* 0x0000001fff097819 */ /* 0x002fe2000001140f */
[----:B------:R-:W-:-:S04]  /*5760*/  IMAD.WIDE.U32 R14, R20, R15, c[0x0][0x630] ;  /* 0x00018c00140e7625 */ /* 0x000fc800078e000f */
[----:B------:R-:W-:-:S05]  /*5770*/  IMAD R9, R20, R9, R4 ;  /* 0x0000000914097224 */ /* 0x000fca00078e0204 */
[----:B------:R-:W-:-:S05]  /*5780*/  IADD3 R15, R9, R15, RZ ;  /* 0x0000000f090f7210 */ /* 0x000fca0007ffe0ff */
[----:B------:R0:W-:Y:S04]  /*5790*/  RED.E.ADD.F32.FTZ.RN.STRONG.GPU [R14.64], R25 ;  /* 0x000000190e00798e */ /* 0x0001e8000c10e7a0 */
[----:B------:R0:W-:Y:S04]  /*57a0*/  RED.E.ADD.F32.FTZ.RN.STRONG.GPU [R14.64+0x4], R13 ;  /* 0x0000040d0e00798e */ /* 0x0001e8000c10e7a0 */
[----:B------:R0:W-:Y:S02]  /*57b0*/  RED.E.ADD.F32.FTZ.RN.STRONG.GPU [R14.64+0x8], R17 ;  /* 0x000008110e00798e */ /* 0x0001e4000c10e7a0 */
.L_x_485:
[----:B------:R-:W-:Y:S01]  /*57c0*/  ISETP.GE.AND P0, PT, R51, RZ, PT ;  /* 0x000000ff3300720c */ /* 0x000fe20003f06270 */
[----:B------:R-:W-:Y:S01]  /*57d0*/  FMUL R26, R41, R41 ;  /* 0x00000029291a7220 */ /* 0x000fe20000400000 */
[C---:B------:R-:W-:Y:S01]  /*57e0*/  FMUL R30, R39.reuse, R39 ;  /* 0x00000027271e7220 */ /* 0x040fe20000400000 */
[-C--:B------:R-:W-:Y:S01]  /*57f0*/  FMUL R28, R39, R41.reuse ;  /* 0x00000029271c7220 */ /* 0x080fe20000400000 */
[----:B------:R-:W-:Y:S01]  /*5800*/  FSEL R31, R42, RZ, P0 ;  /* 0x000000ff2a1f7208 */ /* 0x000fe20000000000 */
[CC--:B0-----:R-:W-:Y:S01]  /*5810*/  FMUL R25, R40.reuse, R40.reuse ;  /* 0x0000002828197220 */ /* 0x0c1fe20000400000 */
[----:B------:R-:W-:Y:S01]  /*5820*/  FSEL R27, R43, RZ, P0 ;  /* 0x000000ff2b1b7208 */ /* 0x000fe20000000000 */
[-C--:B------:R-:W-:Y:S01]  /*5830*/  FMUL R14, R40, R41.reuse ;  /* 0x00000029280e7220 */ /* 0x080fe20000400000 */
[----:B------:R-:W-:Y:S01]  /*5840*/  FSEL R16, R44, RZ, P0 ;  /* 0x000000ff2c107208 */ /* 0x000fe20000000000 */
[C---:B------:R-:W-:Y:S01]  /*5850*/  FMUL R17, R39.reuse, R40 ;  /* 0x0000002827117220 */ /* 0x040fe20000400000 */
[-C--:B-1----:R-:W-:Y:S01]  /*5860*/  FMUL R9, R39, R46.reuse ;  /* 0x0000002e27097220 */ /* 0x082fe20000400000 */
[CC--:B------:R-:W-:Y:S01]  /*5870*/  FMUL R24, R41.reuse, R46.reuse ;  /* 0x0000002e29187220 */ /* 0x0c0fe20000400000 */
[----:B------:R-:W-:Y:S01]  /*5880*/  FMUL R15, R40, R46 ;  /* 0x0000002e280f7220 */ /* 0x000fe20000400000 */
[----:B------:R-:W-:Y:S01]  /*5890*/  FMUL R4, R50, R41 ;  /* 0x0000002932047220 */ /* 0x000fe20000400000 */
[CC--:B------:R-:W-:Y:S01]  /*58a0*/  FMUL R18, R48.reuse, R40.reuse ;  /* 0x0000002830127220 */ /* 0x0c0fe20000400000 */
[C---:B------:R-:W-:Y:S01]  /*58b0*/  FMUL R22, R48.reuse, R39 ;  /* 0x0000002730167220 */ /* 0x040fe20000400000 */
[-C--:B------:R-:W-:Y:S01]  /*58c0*/  FMUL R35, R48, R41.reuse ;  /* 0x0000002930237220 */ /* 0x080fe20000400000 */
[----:B------:R-:W-:Y:S01]  /*58d0*/  FFMA R37, R41, R41, R26 ;  /* 0x0000002929257223 */ /* 0x000fe2000000001a */
[C---:B------:R-:W-:Y:S01]  /*58e0*/  FFMA R63, R39.reuse, R39, R30 ;  /* 0x00000027273f7223 */ /* 0x040fe2000000001e */
[C---:B------:R-:W-:Y:S01]  /*58f0*/  FFMA R58, R39.reuse, R41, R28 ;  /* 0x00000029273a7223 */ /* 0x040fe2000000001c */
[----:B------:R-:W-:Y:S01]  /*5900*/  FMUL R57, R50, R39 ;  /* 0x0000002732397220 */ /* 0x000fe20000400000 */
[C---:B------:R-:W-:Y:S01]  /*5910*/  FMUL R13, R52.reuse, R40 ;  /* 0x00000028340d7220 */ /* 0x040fe20000400000 */
[C---:B------:R-:W-:Y:S01]  /*5920*/  FMUL R19, R52.reuse, R41 ;  /* 0x0000002934137220 */ /* 0x040fe20000400000 */
[----:B------:R-:W-:Y:S01]  /*5930*/  FMUL R23, R52, R39 ;  /* 0x0000002734177220 */ /* 0x000fe20000400000 */
[----:B------:R-:W-:Y:S01]  /*5940*/  FMUL R48, R48, R46 ;  /* 0x0000002e30307220 */ /* 0x000fe20000400000 */
[CC--:B------:R-:W-:Y:S01]  /*5950*/  FFMA R61, R40.reuse, R40.reuse, R25 ;  /* 0x00000028283d7223 */ /* 0x0c0fe20000000019 */
[----:B------:R-:W-:Y:S01]  /*5960*/  FFMA R36, R40, R41, R14 ;  /* 0x0000002928247223 */ /* 0x000fe2000000000e */
[C---:B------:R-:W-:Y:S01]  /*5970*/  FFMA R59, R39.reuse, R40, R17 ;  /* 0x00000028273b7223 */ /* 0x040fe20000000011 */
[-C--:B------:R-:W-:Y:S01]  /*5980*/  FFMA R33, R39, R46.reuse, R9 ;  /* 0x0000002e27217223 */ /* 0x080fe20000000009 */
[----:B------:R-:W-:Y:S01]  /*5990*/  FFMA R44, R41, R46, R24 ;  /* 0x0000002e292c7223 */ /* 0x000fe20000000018 */
[C---:B------:R-:W-:Y:S01]  /*59a0*/  FMUL R28, R16.reuse, R39 ;  /* 0x00000027101c7220 */ /* 0x040fe20000400000 */
[-C--:B------:R-:W-:Y:S01]  /*59b0*/  FMUL R26, R16, R41.reuse ;  /* 0x00000029101a7220 */ /* 0x080fe20000400000 */
[----:B------:R-:W-:Y:S01]  /*59c0*/  FMUL R29, R31, R41 ;  /* 0x000000291f1d7220 */ /* 0x000fe20000400000 */
[C---:B------:R-:W-:Y:S01]  /*59d0*/  FMUL R30, R27.reuse, R39 ;  /* 0x000000271b1e7220 */ /* 0x040fe20000400000 */
[-C--:B------:R-:W-:Y:S01]  /*59e0*/  FMUL R45, R50, R40.reuse ;  /* 0x00000028322d7220 */ /* 0x080fe20000400000 */
[-C--:B------:R-:W-:Y:S01]  /*59f0*/  FMUL R25, R16, R40.reuse ;  /* 0x0000002810197220 */ /* 0x080fe20000400000 */
[C---:B------:R-:W-:Y:S01]  /*5a00*/  FMUL R41, R27.reuse, R41 ;  /* 0x000000291b297220 */ /* 0x040fe20000400000 */
[-C--:B------:R-:W-:Y:S01]  /*5a10*/  FMUL R32, R27, R40.reuse ;  /* 0x000000281b207220 */ /* 0x080fe20000400000 */
[C---:B------:R-:W-:Y:S01]  /*5a20*/  FMUL R42, R31.reuse, R40 ;  /* 0x000000281f2a7220 */ /* 0x040fe20000400000 */
[----:B------:R-:W-:Y:S01]  /*5a30*/  FMUL R39, R31, R39 ;  /* 0x000000271f277220 */ /* 0x000fe20000400000 */
[-C--:B------:R-:W-:Y:S01]  /*5a40*/  FMUL R50, R50, R46.reuse ;  /* 0x0000002e32327220 */ /* 0x080fe20000400000 */
[-C--:B------:R-:W-:Y:S01]  /*5a50*/  FMUL R52, R52, R46.reuse ;  /* 0x0000002e34347220 */ /* 0x080fe20000400000 */
[-C--:B------:R-:W-:Y:S01]  /*5a60*/  FFMA R43, R40, R46.reuse, R15 ;  /* 0x0000002e282b7223 */ /* 0x080fe2000000000f */
[-C--:B------:R-:W-:Y:S01]  /*5a70*/  FMUL R16, R16, R46.reuse ;  /* 0x0000002e10107220 */ /* 0x080fe20000400000 */
[-C--:B------:R-:W-:Y:S01]  /*5a80*/  FMUL R27, R27, R46.reuse ;  /* 0x0000002e1b1b7220 */ /* 0x080fe20000400000 */
[-C--:B------:R-:W-:Y:S01]  /*5a90*/  FMUL R31, R31, R46.reuse ;  /* 0x0000002e1f1f7220 */ /* 0x080fe20000400000 */
[----:B------:R-:W-:Y:S01]  /*5aa0*/  FMUL R46, R46, R46 ;  /* 0x0000002e2e2e7220 */ /* 0x000fe20000400000 */
[----:B------:R-:W-:Y:S01]  /*5ab0*/  FADD R15, R4, R4 ;  /* 0x00000004040f7221 */ /* 0x000fe20000000000 */
[----:B------:R-:W-:Y:S01]  /*5ac0*/  FADD R13, R13, R13 ;  /* 0x0000000d0d0d7221 */ /* 0x000fe20000000000 */
[----:B------:R-:W-:Y:S01]  /*5ad0*/  FADD R4, R48, R48 ;  /* 0x0000003030047221 */ /* 0x000fe20000000000 */
[----:B------:R-:W-:Y:S01]  /*5ae0*/  FADD R24, R45, R45 ;  /* 0x0000002d2d187221 */ /* 0x000fe20000000000 */
[----:B------:R-:W-:Y:S01]  /*5af0*/  FFMA R17, R46, 2, R37 ;  /* 0x400000002e117823 */ /* 0x000fe20000000025 */
[--C-:B------:R-:W-:Y:S01]  /*5b00*/  FADD R37, -R13, R15.reuse ;  /* 0x0000000f0d257221 */ /* 0x100fe20000000100 */
[----:B------:R-:W-:Y:S01]  /*5b10*/  FADD R40, R4, R15 ;  /* 0x0000000f04287221 */ /* 0x000fe20000000000 */
[C-C-:B------:R-:W-:Y:S01]  /*5b20*/  FADD R15, R33.reuse, R36.reuse ;  /* 0x00000024210f7221 */ /* 0x140fe20000000000 */
[----:B------:R-:W-:Y:S01]  /*5b30*/  FADD R62, R33, -R36 ;  /* 0x80000024213e7221 */ /* 0x000fe20000000000 */
[----:B------:R-:W-:Y:S01]  /*5b40*/  FADD R34, R22, R22 ;  /* 0x0000001616227221 */ /* 0x000fe20000000000 */
[----:B------:R-:W-:Y:S01]  /*5b50*/  FFMA R33, R19, 2, R24 ;  /* 0x4000000013217823 */ /* 0x000fe20000000018 */
[----:B------:R-:W-:Y:S01]  /*5b60*/  FADD R9, -R4, R13 ;  /* 0x0000000d04097221 */ /* 0x000fe20000000100 */
[C-C-:B------:R-:W-:Y:S01]  /*5b70*/  FADD R4, R43.reuse, -R58.reuse ;  /* 0x8000003a2b047221 */ /* 0x140fe20000000000 */
[----:B------:R-:W-:Y:S01]  /*5b80*/  FADD R13, R43, R58 ;  /* 0x0000003a2b0d7221 */ /* 0x000fe20000000000 */
[--C-:B------:R-:W-:Y:S01]  /*5b90*/  FADD R36, R24, R34.reuse ;  /* 0x0000002218247221 */ /* 0x100fe20000000000 */
[----:B------:R-:W-:Y:S01]  /*5ba0*/  FFMA R58, R22, 4, R33 ;  /* 0x40800000163a7823 */ /* 0x000fe20000000021 */
[----:B------:R-:W-:Y:S01]  /*5bb0*/  FFMA R34, R19, 2, R34 ;  /* 0x4000000013227823 */ /* 0x000fe20000000022 */
[C---:B------:R-:W-:Y:S01]  /*5bc0*/  FADD R22, R50.reuse, R50 ;  /* 0x0000003232167221 */ /* 0x040fe20000000000 */
[----:B------:R-:W-:Y:S01]  /*5bd0*/  FMUL R50, R50, 4 ;  /* 0x4080000032327820 */ /* 0x000fe20000400000 */
[C---:B------:R-:W-:Y:S01]  /*5be0*/  FFMA R14, R46.reuse, 2, R61 ;  /* 0x400000002e0e7823 */ /* 0x040fe2000000003d */
[----:B------:R-:W-:Y:S01]  /*5bf0*/  FFMA R64, R46, 2, R63 ;  /* 0x400000002e407823 */ /* 0x000fe2000000003f */
[----:B------:R-:W-:Y:S01]  /*5c00*/  FFMA R45, R45, 4, R34 ;  /* 0x408000002d2d7823 */ /* 0x000fe20000000022 */
[----:B------:R-:W-:Y:S01]  /*5c10*/  FFMA R46, R19, 4, R36 ;  /* 0x40800000132e7823 */ /* 0x000fe20000000024 */
[----:B------:R-:W-:Y:S01]  /*5c20*/  FADD R33, R18, R18 ;  /* 0x0000001212217221 */ /* 0x000fe20000000000 */
[----:B------:R-:W-:Y:S01]  /*5c30*/  FADD R35, R35, R35 ;  /* 0x0000002323237221 */ /* 0x000fe20000000000 */
[----:B------:R-:W-:Y:S01]  /*5c40*/  FFMA R50, R23, 2, R50 ;  /* 0x4000000017327823 */ /* 0x000fe20000000032 */
[----:B------:R-:W-:Y:S01]  /*5c50*/  FADD R34, RZ, -R0 ;  /* 0x80000000ff227221 */ /* 0x000fe20000000000 */
[----:B------:R-:W-:Y:S01]  /*5c60*/  FADD R19, R57, R57 ;  /* 0x0000003939137221 */ /* 0x000fe20000000000 */
[----:B------:R-:W-:Y:S01]  /*5c70*/  FADD R18, R52, R52 ;  /* 0x0000003434127221 */ /* 0x000fe20000000000 */
[C-C-:B------:R-:W-:Y:S01]  /*5c80*/  FADD R63, R44.reuse, R59.reuse ;  /* 0x0000003b2c3f7221 */ /* 0x140fe20000000000 */
[----:B------:R-:W-:Y:S01]  /*5c90*/  FADD R65, R44, -R59 ;  /* 0x8000003b2c417221 */ /* 0x000fe20000000000 */
[----:B------:R-:W-:Y:S01]  /*5ca0*/  FFMA R44, R23, 2, R22 ;  /* 0x40000000172c7823 */ /* 0x000fe20000000016 */
[----:B------:R-:W-:Y:S01]  /*5cb0*/  FFMA R24, R52, 4, R33 ;  /* 0x4080000034187823 */ /* 0x000fe20000000021 */
[----:B------:R-:W-:Y:S01]  /*5cc0*/  FADD R22, R22, -R35 ;  /* 0x8000002316167221 */ /* 0x000fe20000000000 */
[----:B------:R-:W-:Y:S01]  /*5cd0*/  FADD R61, -R35, R50 ;  /* 0x00000032233d7221 */ /* 0x000fe20000000100 */
[----:B------:R-:W-:Y:S01]  /*5ce0*/  FADD R23, R34, R79 ;  /* 0x0000004f22177221 */ /* 0x000fe20000000000 */
[C---:B------:R-:W-:Y:S01]  /*5cf0*/  FADD R59, R18.reuse, R33 ;  /* 0x00000021123b7221 */ /* 0x040fe20000000000 */
[----:B------:R-:W-:Y:S01]  /*5d00*/  FADD R52, R18, -R19 ;  /* 0x8000001312347221 */ /* 0x000fe20000000000 */
[----:B------:R-:W-:Y:S01]  /*5d10*/  FADD R41, R41, R41 ;  /* 0x0000002929297221 */ /* 0x000fe20000000000 */
[----:B------:R-:W-:Y:S01]  /*5d20*/  FADD R35, R42, R42 ;  /* 0x0000002a2a237221 */ /* 0x000fe20000000000 */
[----:B------:R-:W-:Y:S01]  /*5d30*/  FADD R34, R16, R16 ;  /* 0x0000001010227221 */ /* 0x000fe20000000000 */
[----:B------:R-:W-:Y:S01]  /*5d40*/  FADD R18, RZ, -R3 ;  /* 0x80000003ff127221 */ /* 0x000fe20000000000 */
[----:B------:R-:W-:Y:S01]  /*5d50*/  FADD R60, -R19, R24 ;  /* 0x00000018133c7221 */ /* 0x000fe20000000100 */
[----:B------:R-:W-:Y:S01]  /*5d60*/  FFMA R24, R48, 4, R37 ;  /* 0x4080000030187823 */ /* 0x000fe20000000025 */
[----:B------:R-:W-:Y:S01]  /*5d70*/  FADD R19, -R34, R35 ;  /* 0x0000002322137221 */ /* 0x000fe20000000100 */
[----:B------:R-:W-:Y:S01]  /*5d80*/  FADD R43, -R35, R41 ;  /* 0x00000029232b7221 */ /* 0x000fe20000000100 */
[----:B------:R-:W-:Y:S01]  /*5d90*/  FADD R36, RZ, -R2 ;  /* 0x80000002ff247221 */ /* 0x000fe20000000000 */
[----:B------:R-:W-:Y:S01]  /*5da0*/  FADD R33, R18, R83 ;  /* 0x0000005312217221 */ /* 0x000fe20000000000 */
[----:B------:R-:W-:Y:S01]  /*5db0*/  FADD R37, R34, R41 ;  /* 0x0000002922257221 */ /* 0x000fe20000000000 */
[----:B------:R-:W-:Y:S01]  /*5dc0*/  FADD R35, R29, R29 ;  /* 0x0000001d1d237221 */ /* 0x000fe20000000000 */
[----:B------:R-:W-:Y:S01]  /*5dd0*/  FADD R18, RZ, -R83 ;  /* 0x80000053ff127221 */ /* 0x000fe20000000000 */
[----:B------:R-:W-:Y:S01]  /*5de0*/  FADD R34, R32, R32 ;  /* 0x0000002020227221 */ /* 0x000fe20000000000 */
[----:B------:R-:W-:Y:S01]  /*5df0*/  FADD R48, R36, R81 ;  /* 0x0000005124307221 */ /* 0x000fe20000000000 */
[----:B------:R-:W-:Y:S01]  /*5e00*/  FMUL R57, R33, R40 ;  /* 0x0000002821397220 */ /* 0x000fe20000400000 */
[----:B------:R-:W-:Y:S01]  /*5e10*/  FFMA R35, R28, 2, R35 ;  /* 0x400000001c237823 */ /* 0x000fe20000000023 */
[----:B------:R-:W-:Y:S01]  /*5e20*/  FADD R79, RZ, -R79 ;  /* 0x8000004fff4f7221 */ /* 0x000fe20000000000 */
[-C--:B------:R-:W-:Y:S01]  /*5e30*/  FMUL R36, R62, R18.reuse ;  /* 0x000000123e247220 */ /* 0x080fe20000400000 */
[----:B------:R-:W-:Y:S01]  /*5e40*/  FFMA R41, R29, 2, R34 ;  /* 0x400000001d297823 */ /* 0x000fe20000000022 */
[----:B------:R-:W-:Y:S01]  /*5e50*/  FFMA R50, R48, R45, R57 ;  /* 0x0000002d30327223 */ /* 0x000fe20000000039 */
[----:B------:R-:W-:Y:S01]  /*5e60*/  FFMA R35, R32, 4, R35 ;  /* 0x4080000020237823 */ /* 0x000fe20000000023 */
[----:B------:R-:W-:Y:S01]  /*5e70*/  FFMA R45, R63, R79, -R36 ;  /* 0x0000004f3f2d7223 */ /* 0x000fe20000000824 */
[C---:B------:R-:W-:Y:S01]  /*5e80*/  FFMA R32, R28.reuse, 4, R41 ;  /* 0x408000001c207823 */ /* 0x040fe20000000029 */
[----:B------:R-:W-:Y:S01]  /*5e90*/  FFMA R36, R28, 2, R34 ;  /* 0x400000001c247823 */ /* 0x000fe20000000022 */
[----:B------:R-:W-:Y:S01]  /*5ea0*/  FADD R41, R30, R30 ;  /* 0x0000001e1e297221 */ /* 0x000fe20000000000 */
[C---:B------:R-:W-:Y:S01]  /*5eb0*/  FMUL R30, R31.reuse, 4 ;  /* 0x408000001f1e7820 */ /* 0x040fe20000400000 */
[----:B------:R-:W-:Y:S01]  /*5ec0*/  FADD R28, R31, R31 ;  /* 0x0000001f1f1c7221 */ /* 0x000fe20000000000 */
[----:B------:R-:W-:Y:S01]  /*5ed0*/  FADD R31, R26, R26 ;  /* 0x0000001a1a1f7221 */ /* 0x000fe20000000000 */
[C---:B------:R-:W-:Y:S01]  /*5ee0*/  FADD R26, R27.reuse, R27 ;  /* 0x0000001b1b1a7221 */ /* 0x040fe20000000000 */
[----:B------:R-:W-:Y:S01]  /*5ef0*/  FMUL R34, R27, 4 ;  /* 0x408000001b227820 */ /* 0x000fe20000400000 */
[C---:B------:R-:W-:Y:S01]  /*5f00*/  FFMA R30, R25.reuse, 2, R30 ;  /* 0x40000000191e7823 */ /* 0x040fe2000000001e */
[----:B------:R-:W-:Y:S01]  /*5f10*/  FFMA R27, R25, 2, R28 ;  /* 0x40000000191b7823 */ /* 0x000fe2000000001c */
[----:B------:R-:W-:Y:S01]  /*5f20*/  FADD R25, R28, -R41 ;  /* 0x800000291c197221 */ /* 0x000fe20000000000 */
[C---:B------:R-:W-:Y:S01]  /*5f30*/  FFMA R34, R39.reuse, 2, R34 ;  /* 0x4000000027227823 */ /* 0x040fe20000000022 */
[----:B------:R-:W-:Y:S01]  /*5f40*/  FFMA R28, R39, 2, R26 ;  /* 0x40000000271c7823 */ /* 0x000fe2000000001a */
[-C--:B------:R-:W-:Y:S01]  /*5f50*/  FMUL R39, R46, R33.reuse ;  /* 0x000000212e277220 */ /* 0x080fe20000400000 */
[----:B------:R-:W-:Y:S01]  /*5f60*/  FMUL R40, R62, R33 ;  /* 0x000000213e287220 */ /* 0x000fe20000400000 */
[----:B------:R-:W-:Y:S01]  /*5f70*/  FADD R41, -R41, R30 ;  /* 0x0000001e29297221 */ /* 0x000fe20000000100 */
[----:B------:R-:W-:Y:S01]  /*5f80*/  FADD R14, R14, -1 ;  /* 0xbf8000000e0e7421 */ /* 0x000fe20000000000 */
[-C--:B------:R-:W-:Y:S01]  /*5f90*/  FFMA R44, R44, R23.reuse, R39 ;  /* 0x000000172c2c7223 */ /* 0x080fe20000000027 */
[----:B------:R-:W-:Y:S01]  /*5fa0*/  FADD R39, R17, -1 ;  /* 0xbf80000011277421 */ /* 0x000fe20000000000 */
[----:B------:R-:W-:Y:S01]  /*5fb0*/  FFMA R57, R63, R23, -R40 ;  /* 0x000000173f397223 */ /* 0x000fe20000000828 */
[----:B------:R-:W-:Y:S01]  /*5fc0*/  FADD R40, RZ, -R81 ;  /* 0x80000051ff287221 */ /* 0x000fe20000000000 */
[----:B------:R-:W-:Y:S01]  /*5fd0*/  FFMA R43, R16, 4, R43 ;  /* 0x40800000102b7823 */ /* 0x000fe2000000002b */
[----:B------:R-:W-:Y:S01]  /*5fe0*/  FMUL R30, R48, R61 ;  /* 0x0000003d301e7220 */ /* 0x000fe20000400000 */
[----:B------:R-:W-:Y:S01]  /*5ff0*/  FADD R26, R26, -R31 ;  /* 0x8000001f1a1a7221 */ /* 0x000fe20000000000 */
[----:B------:R-:W-:Y:S01]  /*6000*/  FADD R34, -R31, R34 ;  /* 0x000000221f227221 */ /* 0x000fe20000000100 */
[----:B------:R-:W-:Y:S01]  /*6010*/  FMUL R16, R39, R18 ;  /* 0x0000001227107220 */ /* 0x000fe20000400000 */
[----:B------:R-:W-:Y:S01]  /*6020*/  FFMA R29, R29, 4, R36 ;  /* 0x408000001d1d7823 */ /* 0x000fe20000000024 */
[----:B------:R-:W-:Y:S01]  /*6030*/  FMUL R31, R23, R58 ;  /* 0x0000003a171f7220 */ /* 0x000fe20000400000 */
[C---:B------:R-:W-:Y:S01]  /*6040*/  FFMA R45, R14.reuse, R40, R45 ;  /* 0x000000280e2d7223 */ /* 0x040fe2000000002d */
[----:B------:R-:W-:Y:S01]  /*6050*/  FFMA R57, R14, R48, R57 ;  /* 0x000000300e397223 */ /* 0x000fe20000000039 */
[----:B------:R-:W-:Y:S01]  /*6060*/  ISETP.NE.U32.AND P0, PT, RZ, c[0x0][0xb18], PT ;  /* 0x0002c600ff007a0c */ /* 0x000fe20003f05070 */
[----:B------:R-:W-:Y:S01]  /*6070*/  FFMA R60, R33, R60, R30 ;  /* 0x0000003c213c7223 */ /* 0x000fe2000000001e */
[----:B------:R-:W-:Y:S01]  /*6080*/  FADD R14, RZ, R18 ;  /* 0x00000012ff0e7221 */ /* 0x000fe20000000000 */
[----:B------:R-:W-:Y:S01]  /*6090*/  FFMA R30, R15, R40, R16 ;  /* 0x000000280f1e7223 */ /* 0x000fe20000000010 */
[C---:B------:R-:W-:Y:S01]  /*60a0*/  FMUL R37, R18.reuse, R37 ;  /* 0x0000002512257220 */ /* 0x040fe20000400000 */
[----:B------:R-:W-:Y:S01]  /*60b0*/  FMUL R41, R18, R41 ;  /* 0x0000002912297220 */ /* 0x000fe20000400000 */
[----:B------:R-:W-:Y:S01]  /*60c0*/  FFMA R36, R48, R59, R31 ;  /* 0x0000003b30247223 */ /* 0x000fe2000000001f */
[----:B------:R-:W-:Y:S01]  /*60d0*/  FMUL R16, R40, R27 ;  /* 0x0000001b28107220 */ /* 0x000fe20000400000 */
[----:B------:R-:W-:Y:S01]  /*60e0*/  FMUL R29, R29, R18 ;  /* 0x000000121d1d7220 */ /* 0x000fe20000400000 */
[----:B------:R-:W-:Y:S01]  /*60f0*/  FMUL R31, R39, R33 ;  /* 0x00000021271f7220 */ /* 0x000fe20000400000 */
[----:B------:R-:W-:Y:S01]  /*6100*/  ISETP.NE.AND.EX P0, PT, RZ, c[0x0][0xb1c], PT, P0 ;  /* 0x0002c700ff007a0c */ /* 0x000fe20003f05300 */
[----:B------:R-:W-:Y:S01]  /*6110*/  FADD R63, R64, -1 ;  /* 0xbf800000403f7421 */ /* 0x000fe20000000000 */
[C---:B------:R-:W-:Y:S01]  /*6120*/  FMUL R42, R65.reuse, R40 ;  /* 0x00000028412a7220 */ /* 0x040fe20000400000 */
[-C--:B------:R-:W-:Y:S01]  /*6130*/  FMUL R62, R65, R48.reuse ;  /* 0x00000030413e7220 */ /* 0x080fe20000400000 */
[----:B------:R-:W-:Y:S01]  /*6140*/  FADD R39, R14, R33 ;  /* 0x000000210e277221 */ /* 0x000fe20000000000 */
[----:B------:R-:W-:Y:S01]  /*6150*/  FFMA R44, R9, R48, R44 ;  /* 0x00000030092c7223 */ /* 0x000fe2000000002c */
[C---:B------:R-:W-:Y:S01]  /*6160*/  FFMA R14, R40.reuse, R35, R37 ;  /* 0x00000023280e7223 */ /* 0x040fe20000000025 */
[----:B------:R-:W-:Y:S01]  /*6170*/  FFMA R34, R40, R34, R41 ;  /* 0x0000002228227223 */ /* 0x000fe20000000029 */
[----:B------:R-:W-:Y:S01]  /*6180*/  FFMA R9, R79, R32, R16 ;  /* 0x000000204f097223 */ /* 0x000fe20000000010 */
[-C--:B------:R-:W-:Y:S01]  /*6190*/  FFMA R28, R28, R79.reuse, R29 ;  /* 0x0000004f1c1c7223 */ /* 0x080fe2000000001d */
[C---:B------:R-:W-:Y:S01]  /*61a0*/  FFMA R42, R63.reuse, R79, -R42 ;  /* 0x0000004f3f2a7223 */ /* 0x040fe2000000082a */
[----:B------:R-:W-:Y:S01]  /*61b0*/  FFMA R62, R63, R23, -R62 ;  /* 0x000000173f3e7223 */ /* 0x000fe2000000083e */
[C---:B------:R-:W-:Y:S01]  /*61c0*/  FFMA R25, R79.reuse, -R25, R14 ;  /* 0x800000194f197223 */ /* 0x040fe2000000000e */
[----:B------:R-:W-:Y:S01]  /*61d0*/  FFMA R43, R79, R43, R34 ;  /* 0x0000002b4f2b7223 */ /* 0x000fe20000000022 */
[----:B------:R-:W-:Y:S01]  /*61e0*/  FFMA R31, R15, R48, R31 ;  /* 0x000000300f1f7223 */ /* 0x000fe2000000001f */
[----:B------:R-:W-:Y:S01]  /*61f0*/  FFMA R9, R18, -R26, R9 ;  /* 0x8000001a12097223 */ /* 0x000fe20000000009 */
[----:B------:R-:W-:Y:S01]  /*6200*/  FFMA R28, R19, R40, R28 ;  /* 0x00000028131c7223 */ /* 0x000fe2000000001c */
[C---:B------:R-:W-:Y:S01]  /*6210*/  FFMA R42, R13.reuse, R18, R42 ;  /* 0x000000120d2a7223 */ /* 0x040fe2000000002a */
[----:B------:R-:W-:Y:S01]  /*6220*/  FFMA R62, R13, R33, R62 ;  /* 0x000000210d3e7223 */ /* 0x000fe2000000003e */
[----:B------:R-:W-:Y:S01]  /*6230*/  FFMA R17, R23, -R52, R50 ;  /* 0x8000003417117223 */ /* 0x000fe20000000032 */
[----:B------:R-:W-:Y:S01]  /*6240*/  FADD R15, RZ, R40 ;  /* 0x00000028ff0f7221 */ /* 0x000fe20000000000 */
[----:B------:R-:W-:Y:S01]  /*6250*/  FFMA R33, R33, -R22, R36 ;  /* 0x8000001621217223 */ /* 0x000fe20000000024 */
[----:B------:R-:W-:Y:S01]  /*6260*/  FFMA R13, R23, R24, R60 ;  /* 0x00000018170d7223 */ /* 0x000fe2000000003c */
[----:B------:R-:W-:Y:S01]  /*6270*/  FADD R10, R25, R10 ;  /* 0x0000000a190a7221 */ /* 0x000fe20000000000 */
[----:B------:R-:W-:Y:S01]  /*6280*/  FADD R12, R43, R12 ;  /* 0x0000000c2b0c7221 */ /* 0x000fe20000000000 */
[----:B------:R-:W-:Y:S01]  /*6290*/  FADD R22, RZ, R79 ;  /* 0x0000004fff167221 */ /* 0x000fe20000000000 */
[C---:B------:R-:W-:Y:S01]  /*62a0*/  FFMA R31, -R4.reuse, R23, R31 ;  /* 0x00000017041f7223 */ /* 0x040fe2000000011f */
[----:B------:R-:W-:Y:S01]  /*62b0*/  FFMA R30, -R4, R79, R30 ;  /* 0x0000004f041e7223 */ /* 0x000fe2000000011e */
[----:B------:R-:W-:Y:S01]  /*62c0*/  FADD R8, R9, R8 ;  /* 0x0000000809087221 */ /* 0x000fe20000000000 */
        /* <DEDUP_REMOVED lines=24> */
.L_x_486:
        /* <DEDUP_REMOVED lines=12> */
.L_x_487:
[----:B------:R-:W-:Y:S01]  /*6510*/  BSSY B2, `(.L_x_488) ;  /* 0x000003f000027945 */ /* 0x000fe20003800000 */
[----:B------:R-:W-:Y:S05]  /*6520*/  @!P2 BRA `(.L_x_489) ;  /* 0x000003d00000a947 */ /* 0x000fea0003800000 */
[----:B------:R-:W-:Y:S01]  /*6530*/  ISETP.NE.U32.AND P0, PT, RZ, c[0x0][0x868], PT ;  /* 0x00021a00ff007a0c */ /* 0x000fe20003f05070 */
[----:B------:R-:W-:Y:S01]  /*6540*/  FADD R39, RZ, R39 ;  /* 0x00000027ff277221 */ /* 0x000fe20000000000 */
[----:B0-----:R-:W-:Y:S01]  /*6550*/  FADD R17, RZ, R46 ;  /* 0x0000002eff117221 */ /* 0x001fe20000000000 */
[----:B------:R-:W-:Y:S01]  /*6560*/  FADD R19, RZ, R22 ;  /* 0x00000016ff137221 */ /* 0x000fe20000000000 */
[----:B------:R-:W-:Y:S01]  /*6570*/  ISETP.NE.AND.EX P0, PT, RZ, c[0x0][0x86c], PT, P0 ;  /* 0x00021b00ff007a0c */ /* 0x000fe20003f05300 */
[----:B------:R-:W-:Y:S01]  /*6580*/  FADD R23, RZ, R44 ;  /* 0x0000002cff177221 */ /* 0x000fe20000000000 */
[----:B------:R-:W-:Y:S01]  /*6590*/  FADD R25, RZ, R10 ;  /* 0x0000000aff197221 */ /* 0x000fe20000000000 */
[----:B------:R-:W-:Y:S01]  /*65a0*/  FADD R33, RZ, R33 ;  /* 0x00000021ff217221 */ /* 0x000fe20000000000 */
[----:B------:R-:W-:-:S09]  /*65b0*/  FADD R27, RZ, R12 ;  /* 0x0000000cff1b7221 */ /* 0x000fd20000000000 */
        /* <DEDUP_REMOVED lines=8> */
[----:B------:R0:W-:Y:S01]  /*6640*/  RED.E.ADD.F32.FTZ.RN.STRONG.GPU [R8.64+0x8], R15 ;  /* 0x0000080f0800798e */ /* 0x0001e2000c10e7a0 */
[----:B------:R-:W-:Y:S05]  /*6650*/  BRA `(.L_x_491) ;  /* 0x000000b000007947 */ /* 0x000fea0003800000 */
.L_x_490:
        /* <DEDUP_REMOVED lines=10> */
[----:B------:R0:W-:Y:S02]  /*6700*/  RED.E.ADD.F32.FTZ.RN.STRONG.GPU [R8.64+0x8], R15 ;  /* 0x0000080f0800798e */ /* 0x0001e4000c10e7a0 */
.L_x_491:
        /* <DEDUP_REMOVED lines=16> */
.L_x_492:
        /* <DEDUP_REMOVED lines=15> */
.L_x_489:
[----:B------:R-:W-:Y:S05]  /*6900*/  BSYNC B2 ;  /* 0x0000000000027941 */ /* 0x000fea0003800000 */
.L_x_488:
[----:B------:R-:W-:Y:S01]  /*6910*/  ISETP.NE.U32.AND P0, PT, RZ, c[0x0][0x718], PT ;  /* 0x0001c600ff007a0c */ /* 0x000fe20003f05070 */
[----:B0-----:R-:W-:Y:S01]  /*6920*/  FADD R9, RZ, R7 ;  /* 0x00000007ff097221 */ /* 0x001fe20000000000 */
[----:B------:R-:W-:Y:S01]  /*6930*/  FADD R11, RZ, R6 ;  /* 0x00000006ff0b7221 */ /* 0x000fe20000000000 */
[----:B------:R-:W-:Y:S01]  /*6940*/  FADD R13, RZ, R5 ;  /* 0x00000005ff0d7221 */ /* 0x000fe20000000000 */
[----:B------:R-:W-:-:S13]  /*6950*/  ISETP.NE.AND.EX P0, PT, RZ, c[0x0][0x71c], PT, P0 ;  /* 0x0001c700ff007a0c */ /* 0x000fda0003f05300 */
        /* <DEDUP_REMOVED lines=10> */
.L_x_493:
[----:B------:R-:W-:-:S04]  /*6a00*/  ISETP.NE.U32.AND P0, PT, RZ, c[0x0][0x1c0], PT ;  /* 0x00007000ff007a0c */ /* 0x000fc80003f05070 */
[----:B------:R-:W-:-:S13]  /*6a10*/  ISETP.NE.AND.EX P0, PT, RZ, c[0x0][0x1c4], PT, P0 ;  /* 0x00007100ff007a0c */ /* 0x000fda0003f05300 */
[----:B------:R-:W-:Y:S05]  /*6a20*/  @!P0 BRA `(.L_x_494) ;  /* 0x0000008000008947 */ /* 0x000fea0003800000 */
[----:B------:R-:W-:Y:S01]  /*6a30*/  IMAD R4, R53, c[0x0][0x1d8], RZ ;  /* 0x0000760035047a24 */ /* 0x000fe200078e02ff */
[----:B------:R-:W-:-:S03]  /*6a40*/  MOV R5, c[0x0][0x1d8] ;  /* 0x0000760000057a02 */ /* 0x000fc60000000f00 */
[C---:B------:R-:W-:Y:S02]  /*6a50*/  IMAD R47, R54.reuse, R47, R4 ;  /* 0x0000002f362f7224 */ /* 0x040fe400078e0204 */
[----:B------:R-:W-:-:S05]  /*6a60*/  IMAD.WIDE.U32 R4, R54, R5, c[0x0][0x1c0] ;  /* 0x0000700036047625 */ /* 0x000fca00078e0005 */
[----:B------:R-:W-:-:S05]  /*6a70*/  IADD3 R5, R47, R5, RZ ;  /* 0x000000052f057210 */ /* 0x000fca0007ffe0ff */
[----:B------:R0:W-:Y:S04]  /*6a80*/  RED.E.ADD.F32.FTZ.RN.STRONG.GPU [R4.64], R9 ;  /* 0x000000090400798e */ /* 0x0001e8000c10e7a0 */
[----:B------:R0:W-:Y:S04]  /*6a90*/  RED.E.ADD.F32.FTZ.RN.STRONG.GPU [R4.64+0x4], R11 ;  /* 0x0000040b0400798e */ /* 0x0001e8000c10e7a0 */
[----:B------:R0:W-:Y:S02]  /*6aa0*/  RED.E.ADD.F32.FTZ.RN.STRONG.GPU [R4.64+0x8], R13 ;  /* 0x0000080d0400798e */ /* 0x0001e4000c10e7a0 */
.L_x_494:
        /* <DEDUP_REMOVED lines=12> */
.L_x_495:
[----:B------:R-:W-:-:S04]  /*6b70*/  ISETP.NE.U32.AND P0, PT, RZ, c[0x0][0x188], PT ;  /* 0x00006200ff007a0c */ /* 0x000fc80003f05070 */
[----:B------:R-:W-:-:S13]  /*6b80*/  ISETP.NE.AND.EX P0, PT, RZ, c[0x0][0x18c], PT, P0 ;  /* 0x00006300ff007a0c */ /* 0x000fda0003f05300 */
[----:B------:R-:W-:Y:S05]  /*6b90*/  @!P0 BRA `(.L_x_415) ;  /* 0x0000008000008947 */ /* 0x000fea0003800000 */
[----:B0-----:R-:W-:Y:S01]  /*6ba0*/  MOV R5, c[0x0][0x1a0] ;  /* 0x0000680000057a02 */ /* 0x001fe20000000f00 */
[----:B------:R-:W-:-:S04]  /*6bb0*/  IMAD R53, R53, c[0x0][0x1a0], RZ ;  /* 0x0000680035357a24 */ /* 0x000fc800078e02ff */
[C---:B------:R-:W-:Y:S02]  /*6bc0*/  IMAD R53, R54.reuse, R49, R53 ;  /* 0x0000003136357224 */ /* 0x040fe400078e0235 */
[----:B------:R-:W-:-:S05]  /*6bd0*/  IMAD.WIDE.U32 R4, R54, R5, c[0x0][0x188] ;  /* 0x0000620036047625 */ /* 0x000fca00078e0005 */
[----:B------:R-:W-:-:S05]  /*6be0*/  IADD3 R5, R53, R5, RZ ;  /* 0x0000000535057210 */ /* 0x000fca0007ffe0ff */
[----:B------:R0:W-:Y:S04]  /*6bf0*/  RED.E.ADD.F32.FTZ.RN.STRONG.GPU [R4.64], R3 ;  /* 0x000000030400798e */ /* 0x0001e8000c10e7a0 */
[----:B------:R0:W-:Y:S04]  /*6c00*/  RED.E.ADD.F32.FTZ.RN.STRONG.GPU [R4.64+0x4], R2 ;  /* 0x000004020400798e */ /* 0x0001e8000c10e7a0 */
[----:B------:R0:W-:Y:S02]  /*6c10*/  RED.E.ADD.F32.FTZ.RN.STRONG.GPU [R4.64+0x8], R0 ;  /* 0x000008000400798e */ /* 0x0001e4000c10e7a0 */
.L_x_415:
[----:B------:R-:W-:Y:S05]  /*6c20*/  BSYNC B0 ;  /* 0x0000000000007941 */ /* 0x000fea0003800000 */
.L_x_414:
[----:B0-----:R-:W-:-:S05]  /*6c30*/  MOV R3, c[0x0][0x0] ;  /* 0x0000000000037a02 */ /* 0x001fca0000000f00 */
[----:B------:R-:W-:-:S05]  /*6c40*/  IMAD.WIDE.U32 R20, R3, c[0x0][0xc], R20 ;  /* 0x0000030003147a25 */ /* 0x000fca00078e0014 */
[----:B------:R-:W-:-:S04]  /*6c50*/  ISETP.GE.U32.AND P0, PT, R20, c[0x0][0x178], PT ;  /* 0x00005e0014007a0c */ /* 0x000fc80003f06070 */
[----:B------:R-:W-:-:S13]  /*6c60*/  ISETP.GE.U32.AND.EX P0, PT, R21, c[0x0][0x17c], PT, P0 ;  /* 0x00005f0015007a0c */ /* 0x000fda0003f06100 */
[----:B------:R-:W-:Y:S01]  /*6c70*/  @P0 CALL.REL.NOINC `(.L_x_496) ;  /* 0x0000001000000944 */ /* 0x000fe20003c00000 */
[----:B------:R-:W-:Y:S05]  /*6c80*/  BRA `(.L_x_497) ;  /* 0xffff977000007947 */ /* 0x000fea000383ffff */
.L_x_496:
[----:B------:R-:W-:Y:S05]  /*6c90*/  BSYNC B1 ;  /* 0x0000000000017941 */ /* 0x000fea0003800000 */
.L_x_413:
[----:B------:R-:W-:Y:S05]  /*6ca0*/  EXIT ;  /* 0x000000000000794d */ /* 0x000fea0003800000 */
        .weak           $__internal_8_$__cuda_sm20_rcp_rn_f32_slowpath
        .type           $__internal_8_$__cuda_sm20_rcp_rn_f32_slowpath,@function
        .size           $__internal_8_$__cuda_sm20_rcp_rn_f32_slowpath,($__internal_9_$__cuda_sm20_sqrt_rn_f32_slowpath - $__internal_8_$__cuda_sm20_rcp_rn_f32_slowpath)
$__internal_8_$__cuda_sm20_rcp_rn_f32_slowpath:
        /* <DEDUP_REMOVED lines=15> */
.L_x_499:
        /* <DEDUP_REMOVED lines=33> */
.L_x_501:
[----:B------:R0:W1:Y:S02]  /*6fb0*/  MUFU.RCP R13, R12 ;  /* 0x0000000c000d7308 */ /* 0x0000640000001000 */
.L_x_500:
[----:B------:R-:W-:Y:S05]  /*6fc0*/  BSYNC B6 ;  /* 0x0000000000067941 */ /* 0x000fea0003800000 */
.L_x_498:
[----:B-1----:R-:W-:Y:S02]  /*6fd0*/  MOV R11, R13 ;  /* 0x0000000d000b7202 */ /* 0x002fe40000000f00 */
[----:B0-----:R-:W-:Y:S02]  /*6fe0*/  MOV R12, R95 ;  /* 0x0000005f000c7202 */ /* 0x001fe40000000f00 */
[----:B------:R-:W-:-:S04]  /*6ff0*/  MOV R13, 0x0 ;  /* 0x00000000000d7802 */ /* 0x000fc80000000f00 */
[----:B------:R-:W-:Y:S05]  /*7000*/  RET.REL.NODEC R12 `(my_solve_particle_shape_contacts_cuda_kernel_backward) ;  /* 0xffff8ff00c007950 */ /* 0x000fea0003c3ffff */
        .weak           $__internal_9_$__cuda_sm20_sqrt_rn_f32_slowpath
        .type           $__internal_9_$__cuda_sm20_sqrt_rn_f32_slowpath,@function
        .size           $__internal_9_$__cuda_sm20_sqrt_rn_f32_slowpath,($__internal_10_$__cuda_sm3x_div_rn_noftz_f32_slowpath - $__internal_9_$__cuda_sm20_sqrt_rn_f32_slowpath)
$__internal_9_$__cuda_sm20_sqrt_rn_f32_slowpath:
[----:B------:R-:W-:-:S13]  /*7010*/  LOP3.LUT P0, RZ, R15, 0x7fffffff, RZ, 0xc0, !PT ;  /* 0x7fffffff0fff7812 */ /* 0x000fda000780c0ff */
[----:B------:R-:W-:Y:S05]  /*7020*/  @!P0 BRA `(.L_x_502) ;  /* 0x0000011000008947 */ /* 0x000fea0003800000 */
[----:B------:R-:W-:Y:S02]  /*7030*/  FSETP.GEU.FTZ.AND P0, PT, R15, RZ, PT ;  /* 0x000000ff0f00720b */ /* 0x000fe40003f1e000 */
[----:B------:R-:W-:-:S11]  /*7040*/  MOV R14, R15 ;  /* 0x0000000f000e7202 */ /* 0x000fd60000000f00 */
        /* <DEDUP_REMOVED lines=15> */
.L_x_502:
[----:B------:R-:W-:Y:S02]  /*7140*/  MOV R88, R15 ;  /* 0x0000000f00587202 */ /* 0x000fe40000000f00 */
[----:B------:R-:W-:Y:S02]  /*7150*/  MOV R14, R79 ;  /* 0x0000004f000e7202 */ /* 0x000fe40000000f00 */
[----:B------:R-:W-:-:S04]  /*7160*/  MOV R15, 0x0 ;  /* 0x00000000000f7802 */ /* 0x000fc80000000f00 */
[----:B------:R-:W-:Y:S05]  /*7170*/  RET.REL.NODEC R14 `(my_solve_particle_shape_contacts_cuda_kernel_backward) ;  /* 0xffff8e800e007950 */ /* 0x000fea0003c3ffff */
        .weak           $__internal_10_$__cuda_sm3x_div_rn_noftz_f32_slowpath
        .type           $__internal_10_$__cuda_sm3x_div_rn_noftz_f32_slowpath,@function
        .size           $__internal_10_$__cuda_sm3x_div_rn_noftz_f32_slowpath,(.L_x_1201 - $__internal_10_$__cuda_sm3x_div_rn_noftz_f32_slowpath)
$__internal_10_$__cuda_sm3x_div_rn_noftz_f32_slowpath:
        /* <DEDUP_REMOVED lines=34> */
.L_x_504:
[----:B------:R-:W-:Y:S01]  /*73a0*/  LEA R99, R19, 0xc0800000, 0x17 ;  /* 0xc080000013637811 */ /* 0x000fe200078eb8ff */
[----:B------:R-:W-:Y:S01]  /*73b0*/  BSSY B5, `(.L_x_509) ;  /* 0x0000036000057945 */ /* 0x000fe20003800000 */
[----:B------:R-:W-:Y:S02]  /*73c0*/  IADD3 R98, R98, -0x7f, RZ ;  /* 0xffffff8162627810 */ /* 0x000fe40007ffe0ff */
[----:B------:R-:W-:-:S03]  /*73d0*/  IADD3 R100, -R99, R18, RZ ;  /* 0x0000001263647210 */ /* 0x000fc60007ffe1ff */
[----:B------:R-:W-:Y:S01]  /*73e0*/  IMAD R17, R98, -0x800000, R17 ;  /* 0xff80000062117824 */ /* 0x000fe200078e0211 */
[----:B------:R-:W0:Y:S01]  /*73f0*/  MUFU.RCP R18, R100 ;  /* 0x0000006400127308 */ /* 0x000e220000001000 */
[----:B------:R-:W-:-:S04]  /*7400*/  FADD.FTZ R102, -R100, -RZ ;  /* 0x800000ff64667221 */ /* 0x000fc80000010100 */
        /* <DEDUP_REMOVED lines=23> */
[C---:B------:R-:W-:Y:S02]  /*7580*/  ISETP.NE.AND P4, PT, R98.reuse, RZ, PT ;  /* 0x000000ff6200720c */ /* 0x040fe40003f85270 */
[----:B------:R-:W-:Y:S02]  /*7590*/  ISETP.NE.AND P1, PT, R98, RZ, PT ;  /* 0x000000ff6200720c */ /* 0x000fe40003f25270 */
[----:B------:R-:W-:Y:S01]  /*75a0*/  LOP3.LUT R96, R19, 0x7fffff, RZ, 0xc0, !PT ;  /* 0x007fffff13607812 */ /* 0x000fe200078ec0ff */
[CCC-:B------:R-:W-:Y:S01]  /*75b0*/  FFMA.RP R19, R18.reuse, R102.reuse, R99.reuse ;  /* 0x0000006612137223 */ /* 0x1c0fe20000008063 */
[----:B------:R-:W-:Y:S01]  /*75c0*/  FFMA.RM R18, R18, R102, R99 ;  /* 0x0000006612127223 */ /* 0x000fe20000004063 */
[----:B------:R-:W-:Y:S02]  /*75d0*/  IADD3 R99, R98, 0x20, RZ ;  /* 0x0000002062637810 */ /* 0x000fe40007ffe0ff */
[----:B------:R-:W-:-:S02]  /*75e0*/  LOP3.LUT R96, R96, 0x800000, RZ, 0xfc, !PT ;  /* 0x0080000060607812 */ /* 0x000fc400078efcff */
[----:B------:R-:W-:Y:S02]  /*75f0*/  IADD3 R98, -R98, RZ, RZ ;  /* 0x000000ff62627210 */ /* 0x000fe40007ffe1ff */
[----:B------:R-:W-:Y:S02]  /*7600*/  SHF.L.U32 R99, R96, R99, RZ ;  /* 0x0000006360637219 */ /* 0x000fe400000006ff */
[----:B------:R-:W-:Y:S02]  /*7610*/  FSETP.NEU.FTZ.AND P0, PT, R19, R18, PT ;  /* 0x000000121300720b */ /* 0x000fe40003f1d000 */
[----:B------:R-:W-:Y:S02]  /*7620*/  SEL R19, R98, RZ, P4 ;  /* 0x000000ff62137207 */ /* 0x000fe40002000000 */
[----:B------:R-:W-:Y:S02]  /*7630*/  ISETP.NE.AND P1, PT, R99, RZ, P1 ;  /* 0x000000ff6300720c */ /* 0x000fe40000f25270 */
[----:B------:R-:W-:-:S02]  /*7640*/  SHF.R.U32.HI R19, RZ, R19, R96 ;  /* 0x00000013ff137219 */ /* 0x000fc40000011660 */
[----:B------:R-:W-:Y:S02]  /*7650*/  PLOP3.LUT P0, PT, P0, P1, PT, 0xa8, 0x0 ;  /* 0x000000000000781c */ /* 0x000fe40000703570 */
[----:B------:R-:W-:Y:S02]  /*7660*/  SHF.R.U32.HI R99, RZ, 0x1, R19 ;  /* 0x00000001ff637819 */ /* 0x000fe40000011613 */
[----:B------:R-:W-:-:S04]  /*7670*/  SEL R18, RZ, 0x1, !P0 ;  /* 0x00000001ff127807 */ /* 0x000fc80004000000 */
[----:B------:R-:W-:-:S04]  /*7680*/  LOP3.LUT R18, R18, 0x1, R99, 0xf8, !PT ;  /* 0x0000000112127812 */ /* 0x000fc800078ef863 */
[----:B------:R-:W-:-:S04]  /*7690*/  LOP3.LUT R18, R18, R19, RZ, 0xc0, !PT ;  /* 0x0000001312127212 */ /* 0x000fc800078ec0ff */
[----:B------:R-:W-:-:S04]  /*76a0*/  IADD3 R18, R99, R18, RZ ;  /* 0x0000001263127210 */ /* 0x000fc80007ffe0ff */
[----:B------:R-:W-:Y:S01]  /*76b0*/  LOP3.LUT R17, R18, R17, RZ, 0xfc, !PT ;  /* 0x0000001112117212 */ /* 0x000fe200078efcff */
[----:B------:R-:W-:Y:S05]  /*76c0*/  BRA `(.L_x_512) ;  /* 0x0000004000007947 */ /* 0x000fea0003800000 */
.L_x_511:
[----:B------:R-:W-:-:S04]  /*76d0*/  LOP3.LUT R17, R17, 0x80000000, RZ, 0xc0, !PT ;  /* 0x8000000011117812 */ /* 0x000fc800078ec0ff */
[----:B------:R-:W-:Y:S01]  /*76e0*/  LOP3.LUT R17, R17, 0x7f800000, RZ, 0xfc, !PT ;  /* 0x7f80000011117812 */ /* 0x000fe200078efcff */
[----:B------:R-:W-:Y:S05]  /*76f0*/  BRA `(.L_x_512) ;  /* 0x0000001000007947 */ /* 0x000fea0003800000 */
.L_x_510:
[----:B------:R-:W-:Y:S02]  /*7700*/  LEA R17, R96, R17, 0x17 ;  /* 0x0000001160117211 */ /* 0x000fe400078eb8ff */
.L_x_512:
[----:B------:R-:W-:Y:S05]  /*7710*/  BSYNC B5 ;  /* 0x0000000000057941 */ /* 0x000fea0003800000 */
.L_x_509:
[----:B------:R-:W-:Y:S05]  /*7720*/  BRA `(.L_x_513) ;  /* 0x0000008000007947 */ /* 0x000fea0003800000 */
.L_x_508:
[----:B------:R-:W-:-:S04]  /*7730*/  LOP3.LUT R17, R18, 0x80000000, R17, 0x48, !PT ;  /* 0x8000000012117812 */ /* 0x000fc800078e4811 */
[----:B------:R-:W-:Y:S01]  /*7740*/  LOP3.LUT R17, R17, 0x7f800000, RZ, 0xfc, !PT ;  /* 0x7f80000011117812 */ /* 0x000fe200078efcff */
[----:B------:R-:W-:Y:S05]  /*7750*/  BRA `(.L_x_513) ;  /* 0x0000005000007947 */ /* 0x000fea0003800000 */
.L_x_507:
[----:B------:R-:W-:Y:S01]  /*7760*/  LOP3.LUT R17, R18, 0x80000000, R17, 0x48, !PT ;  /* 0x8000000012117812 */ /* 0x000fe200078e4811 */
[----:B------:R-:W-:Y:S05]  /*7770*/  BRA `(.L_x_513) ;  /* 0x0000003000007947 */ /* 0x000fea0003800000 */
.L_x_506:
[----:B------:R-:W0:Y:S01]  /*7780*/  MUFU.RSQ R17, -QNAN ;  /* 0xffc0000000117908 */ /* 0x000e220000001400 */
[----:B------:R-:W-:Y:S05]  /*7790*/  BRA `(.L_x_513) ;  /* 0x0000001000007947 */ /* 0x000fea0003800000 */
.L_x_505:
[----:B------:R-:W-:Y:S02]  /*77a0*/  FADD.FTZ R17, R17, R18 ;  /* 0x0000001211117221 */ /* 0x000fe40000010000 */
.L_x_513:
[----:B------:R-:W-:Y:S05]  /*77b0*/  BSYNC B4 ;  /* 0x0000000000047941 */ /* 0x000fea0003800000 */
.L_x_503:
[----:B------:R-:W-:Y:S02]  /*77c0*/  MOV R18, R94 ;  /* 0x0000005e00127202 */ /* 0x000fe40000000f00 */
[----:B------:R-:W-:-:S04]  /*77d0*/  MOV R19, 0x0 ;  /* 0x0000000000137802 */ /* 0x000fc80000000f00 */
[----:B------:R-:W-:Y:S05]  /*77e0*/  RET.REL.NODEC R18 `(my_solve_particle_shape_contacts_cuda_kernel_backward) ;  /* 0xffff881012007950 */ /* 0x000fea0003c3ffff */
.L_x_514:
        /* <DEDUP_REMOVED lines=9> */
.L_x_1201:


//--------------------- .text.my_solve_particle_shape_contacts_cuda_kernel_forward --------------------------
	.section	.text.my_solve_particle_shape_contacts_cuda_kernel_forward,"ax",@progbits
	.sectioninfo	@"SHI_REGISTERS=40"
	.align	128
        .global         my_solve_particle_shape_contacts_cuda_kernel_forward
        .type           my_solve_particle_shape_contacts_cuda_kernel_forward,@function
        .size           my_solve_particle_shape_contacts_cuda_kernel_forward,(.L_x_1203 - my_solve_particle_shape_contacts_cuda_kernel_forward)
        .other          my_solve_particle_shape_contacts_cuda_kernel_forward,@"STO_CUDA_ENTRY STV_DEFAULT"
my_solve_particle_shape_contacts_cuda_kernel_forward:
.text.my_solve_particle_shape_contacts_cuda_kernel_forward:
        /* <DEDUP_REMOVED lines=8> */
[----:B------:R-:W-:Y:S01]  /*0080*/  MOV R0, R2 ;  /* 0x0000000200007202 */ /* 0x000fe20000000f00 */
        /* <DEDUP_REMOVED lines=17> */
.L_x_538:
[----:B------:R-:W-:Y:S02]  /*01a0*/  MOV R4, c[0x0][0x510] ;  /* 0x0001440000047a02 */ /* 0x000fe40000000f00 */
[----:B0-----:R-:W-:-:S05]  /*01b0*/  MOV R5, c[0x0][0x514] ;  /* 0x0001450000057a02 */ /* 0x001fca0000000f00 */
[----:B------:R-:W2:Y:S01]  /*01c0*/  LDG.E R4, [R4.64] ;  /* 0x0000001004047981 */ /* 0x000ea2000c1e1900 */
[----:B------:R-:W-:Y:S01]  /*01d0*/  YIELD ;  /* 0x0000000000007946 */ /* 0x000fe20003800000 */
[----:B--2---:R-:W-:-:S04]  /*01e0*/  IMNMX R7, R4, c[0x0][0x660], PT ;  /* 0x0001980004077a17 */ /* 0x004fc80003800200 */
[----:B------:R-:W-:-:S13]  /*01f0*/  ISETP.GT.AND P0, PT, R7, R0, PT ;  /* 0x000000000700720c */ /* 0x000fda0003f04270 */
[----:B------:R-:W-:Y:S05]  /*0200*/  @!P0 EXIT ;  /* 0x000000000000894d */ /* 0x000fea0003800000 */
[----:B------:R-:W-:Y:S01]  /*0210*/  SHF.R.S32.HI R19, RZ, 0x1f, R0 ;  /* 0x0000001fff137819 */ /* 0x000fe20000011400 */
[----:B------:R-:W-:Y:S01]  /*0220*/  ULDC UR4, c[0x0][0x568] ;  /* 0x00015a0000047ab9 */ /* 0x000fe20000000800 */
[----:B------:R-:W-:Y:S01]  /*0230*/  MOV R5, c[0x0][0x568] ;  /* 0x00015a0000057a02 */ /* 0x000fe20000000f00 */
[----:B------:R-:W-:Y:S02]  /*0240*/  USHF.R.S32.HI UR4, URZ, 0x1f, UR4 ;  /* 0x0000001f3f047899 */ /* 0x000fe40008011404 */
[----:B------:R-:W-:Y:S02]  /*0250*/  IMAD R7, R19, c[0x0][0x568], RZ ;  /* 0x00015a0013077a24 */ /* 0x000fe400078e02ff */
[----:B------:R-:W-:-:S04]  /*0260*/  IMAD.WIDE.U32 R4, R0, R5, c[0x0][0x548] ;  /* 0x0001520000047625 */ /* 0x000fc800078e0005 */
[----:B------:R-:W-:Y:S01]  /*0270*/  IMAD R7, R0, UR4, R7 ;  /* 0x0000000400077c24 */ /* 0x000fe2000f8e0207 */
[----:B------:R-:W-:-:S04]  /*0280*/  MOV R8, R4 ;  /* 0x0000000400087202 */ /* 0x000fc80000000f00 */
[----:B------:R-:W-:-:S05]  /*0290*/  IADD3 R9, R5, R7, RZ ;  /* 0x0000000705097210 */ /* 0x000fca0007ffe0ff */
[----:B------:R0:W2:Y:S01]  /*02a0*/  LDG.E R2, [R8.64] ;  /* 0x0000001008027981 */ /* 0x0000a2000c1e1900 */
[----:B------:R-:W-:Y:S01]  /*02b0*/  ULDC UR4, c[0x0][0x5a0] ;  /* 0x0001680000047ab9 */ /* 0x000fe20000000800 */
[----:B------:R-:W-:Y:S01]  /*02c0*/  MOV R7, c[0x0][0x5a0] ;  /* 0x0001680000077a02 */ /* 0x000fe20000000f00 */
[----:B------:R-:W-:Y:S01]  /*02d0*/  USHF.R.S32.HI UR4, URZ, 0x1f, UR4 ;  /* 0x0000001f3f047899 */ /* 0x000fe20008011404 */
[----:B------:R-:W-:-:S03]  /*02e0*/  IMAD R5, R19, c[0x0][0x5a0], RZ ;  /* 0x0001680013057a24 */ /* 0x000fc600078e02ff */
[----:B------:R-:W-:Y:S01]  /*02f0*/  IMAD.WIDE.U32 R6, R0, R7, c[0x0][0x580] ;  /* 0x0001600000067625 */ /* 0x000fe200078e0007 */
[----:B0-----:R-:W-:-:S03]  /*0300*/  MOV R9, c[0x0][0x280] ;  /* 0x0000a00000097a02 */ /* 0x001fc60000000f00 */
[----:B------:R-:W-:Y:S01]  /*0310*/  IMAD R5, R0, UR4, R5 ;  /* 0x0000000400057c24 */ /* 0x000fe2000f8e0205 */
[----:B------:R-:W-:Y:S02]  /*0320*/  ULDC UR4, c[0x0][0x280] ;  /* 0x0000a00000047ab9 */ /* 0x000fe40000000800 */
[----:B------:R-:W-:Y:S02]  /*0330*/  USHF.R.S32.HI UR4, URZ, 0x1f, UR4 ;  /* 0x0000001f3f047899 */ /* 0x000fe40008011404 */
        /* <DEDUP_REMOVED lines=9> */
[----:B------:R-:W-:Y:S01]  /*03d0*/  ULDC UR4, c[0x0][0x3d0] ;  /* 0x0000f40000047ab9 */ /* 0x000fe20000000800 */
[----:B---3--:R-:W-:Y:S01]  /*03e0*/  SHF.R.S32.HI R37, RZ, 0x1f, R18 ;  /* 0x0000001fff257819 */ /* 0x008fe20000011412 */
[----:B------:R-:W-:Y:S01]  /*03f0*/  USHF.R.S32.HI UR4, URZ, 0x1f, UR4 ;  /* 0x0000001f3f047899 */ /* 0x000fe20008011404 */
[----:B------:R-:W-:-:S03]  /*0400*/  MOV R9, c[0x0][0x3d0] ;  /* 0x0000f40000097a02 */ /* 0x000fc60000000f00 */
[----:B------:R-:W-:Y:S02]  /*0410*/  IMAD R5, R37, c[0x0][0x3d0], RZ ;  /* 0x0000f40025057a24 */ /* 0x000fe400078e02ff */
[----:B------:R-:W-:-:S04]  /*0420*/  IMAD.WIDE.U32 R6, R18, R9, c[0x0][0x3b0] ;  /* 0x0000ec0012067625 */ /* 0x000fc800078e0009 */
[----:B------:R-:W-:-:S05]  /*0430*/  IMAD R5, R18, UR4, R5 ;  /* 0x0000000412057c24 */ /* 0x000fca000f8e0205 */
[----:B------:R-:W-:Y:S02]  /*0440*/  IADD3 R9, R7, R5, RZ ;  /* 0x0000000507097210 */ /* 0x000fe40007ffe0ff */
[----:B------:R-:W-:Y:S02]  /*0450*/  MOV R8, R6 ;  /* 0x0000000600087202 */ /* 0x000fe40000000f00 */
[----:B--2---:R-:W-:-:S04]  /*0460*/  LOP3.LUT R5, R10, 0x1, RZ, 0xc0, !PT ;  /* 0x000000010a057812 */ /* 0x004fc800078ec0ff */
[----:B------:R-:W-:-:S13]  /*0470*/  ISETP.NE.U32.AND P0, PT, R5, 0x1, PT ;  /* 0x000000010500780c */ /* 0x000fda0003f05070 */
[----:B------:R-:W-:Y:S05]  /*0480*/  @P0 EXIT ;  /* 0x000000000000094d */ /* 0x000fea0003800000 */
[----:B------:R0:W2:Y:S01]  /*0490*/  LDG.E R5, [R8.64] ;  /* 0x0000001008057981 */ /* 0x0000a2000c1e1900 */
[----:B------:R-:W-:Y:S01]  /*04a0*/  ULDC UR4, c[0x0][0x1a0] ;  /* 0x0000680000047ab9 */ /* 0x000fe20000000800 */
[C---:B------:R-:W-:Y:S01]  /*04b0*/  IMAD R25, R4.reuse, c[0x0][0x1a0], RZ ;  /* 0x0000680004197a24 */ /* 0x040fe200078e02ff */
[----:B------:R-:W-:Y:S01]  /*04c0*/  ULDC UR6, c[0x0][0x1d8] ;  /* 0x0000760000067ab9 */ /* 0x000fe20000000800 */
[----:B------:R-:W-:Y:S01]  /*04d0*/  IMAD R13, R4, c[0x0][0x1d8], RZ ;  /* 0x00007600040d7a24 */ /* 0x000fe200078e02ff */
[----:B------:R-:W-:Y:S01]  /*04e0*/  USHF.R.S32.HI UR4, URZ, 0x1f, UR4 ;  /* 0x0000001f3f047899 */ /* 0x000fe20008011404 */
[----:B------:R-:W-:Y:S01]  /*04f0*/  MOV R33, c[0x0][0x1a0] ;  /* 0x0000680000217a02 */ /* 0x000fe20000000f00 */
[----:B------:R-:W-:Y:S01]  /*0500*/  USHF.R.S32.HI UR6, URZ, 0x1f, UR6 ;  /* 0x0000001f3f067899 */ /* 0x000fe20008011406 */
[----:B------:R-:W-:Y:S01]  /*0510*/  MOV R15, c[0x0][0x5d8] ;  /* 0x00017600000f7a02 */ /* 0x000fe20000000f00 */
[----:B------:R-:W-:Y:S01]  /*0520*/  IMAD R29, R19, c[0x0][0x5d8], RZ ;  /* 0x00017600131d7a24 */ /* 0x000fe200078e02ff */
[----:B------:R-:W-:Y:S01]  /*0530*/  BSSY B0, `(.L_x_515) ;  /* 0x000002a000007945 */ /* 0x000fe20003800000 */
[C---:B------:R-:W-:Y:S01]  /*0540*/  IMAD R25, R2.reuse, UR4, R25 ;  /* 0x0000000402197c24 */ /* 0x040fe2000f8e0219 */
[----:B------:R-:W-:Y:S01]  /*0550*/  MOV R31, c[0x0][0x1d8] ;  /* 0x00007600001f7a02 */ /* 0x000fe20000000f00 */
[----:B------:R-:W-:Y:S01]  /*0560*/  IMAD R13, R2, UR6, R13 ;  /* 0x00000006020d7c24 */ /* 0x000fe2000f8e020d */
[----:B------:R-:W-:Y:S01]  /*0570*/  MOV R6, 0x3f800000 ;  /* 0x3f80000000067802 */ /* 0x000fe20000000f00 */
[----:B------:R-:W-:Y:S01]  /*0580*/  CS2R R20, SRZ ;  /* 0x0000000000147805 */ /* 0x000fe2000001ff00 */
[----:B------:R-:W-:Y:S01]  /*0590*/  MOV R34, RZ ;  /* 0x000000ff00227202 */ /* 0x000fe20000000f00 */
[----:B0-----:R-:W-:Y:S01]  /*05a0*/  CS2R R8, SRZ ;  /* 0x0000000000087805 */ /* 0x001fe2000001ff00 */
[----:B------:R-:W-:Y:S01]  /*05b0*/  MOV R22, RZ ;  /* 0x000000ff00167202 */ /* 0x000fe20000000f00 */
[----:B------:R-:W-:Y:S01]  /*05c0*/  IMAD R29, R0, UR5, R29 ;  /* 0x00000005001d7c24 */ /* 0x000fe2000f8e021d */
[----:B------:R-:W-:Y:S01]  /*05d0*/  MOV R11, RZ ;  /* 0x000000ff000b7202 */ /* 0x000fe20000000f00 */
[----:B------:R-:W-:Y:S01]  /*05e0*/  IMAD.WIDE.U32 R32, R2, R33, c[0x0][0x180] ;  /* 0x0000600002207625 */ /* 0x000fe200078e0021 */
[----:B------:R-:W-:-:S02]  /*05f0*/  MOV R12, RZ ;  /* 0x000000ff000c7202 */ /* 0x000fc40000000f00 */
[----:B------:R-:W-:Y:S01]  /*0600*/  MOV R7, RZ ;  /* 0x000000ff00077202 */ /* 0x000fe20000000f00 */
[----:B------:R-:W-:Y:S01]  /*0610*/  IMAD.WIDE.U32 R14, R0, R15, c[0x0][0x5b8] ;  /* 0x00016e00000e7625 */ /* 0x000fe200078e000f */
[----:B--2---:R-:W-:Y:S02]  /*0620*/  ISETP.GE.AND P2, PT, R5, RZ, PT ;  /* 0x000000ff0500720c */ /* 0x004fe40003f46270 */
[----:B------:R-:W-:-:S11]  /*0630*/  SHF.R.S32.HI R10, RZ, 0x1f, R5 ;  /* 0x0000001fff0a7819 */ /* 0x000fd60000011405 */
[----:B------:R-:W-:Y:S05]  /*0640*/  @!P2 BRA `(.L_x_516) ;  /* 0x000001800000a947 */ /* 0x000fea0003800000 */
[----:B------:R-:W-:Y:S01]  /*0650*/  ULDC UR4, c[0x0][0x328] ;  /* 0x0000ca0000047ab9 */ /* 0x000fe20000000800 */
[----:B------:R-:W-:Y:S01]  /*0660*/  MOV R16, c[0x0][0x2b8] ;  /* 0x0000ae0000107a02 */ /* 0x000fe20000000f00 */
[----:B------:R-:W-:Y:S01]  /*0670*/  ULDC UR6, c[0x0][0x2b8] ;  /* 0x0000ae0000067ab9 */ /* 0x000fe20000000800 */
[----:B------:R-:W-:Y:S01]  /*0680*/  MOV R26, c[0x0][0x328] ;  /* 0x0000ca00001a7a02 */ /* 0x000fe20000000f00 */
[----:B------:R-:W-:Y:S01]  /*0690*/  USHF.R.S32.HI UR6, URZ, 0x1f, UR6 ;  /* 0x0000001f3f067899 */ /* 0x000fe20008011406 */
[C---:B------:R-:W-:Y:S01]  /*06a0*/  IMAD R6, R10.reuse, c[0x0][0x2b8], RZ ;  /* 0x0000ae000a067a24 */ /* 0x040fe200078e02ff */
[----:B------:R-:W-:Y:S01]  /*06b0*/  USHF.R.S32.HI UR4, URZ, 0x1f, UR4 ;  /* 0x0000001f3f047899 */ /* 0x000fe20008011404 */
[----:B------:R-:W-:Y:S02]  /*06c0*/  IMAD R8, R10, c[0x0][0x328], RZ ;  /* 0x0000ca000a087a24 */ /* 0x000fe400078e02ff */
[----:B------:R-:W-:-:S04]  /*06d0*/  IMAD.WIDE.U32 R16, R5, R16, c[0x0][0x298] ;  /* 0x0000a60005107625 */ /* 0x000fc800078e0010 */
[----:B------:R-:W-:-:S04]  /*06e0*/  IMAD.WIDE.U32 R26, R5, R26, c[0x0][0x308] ;  /* 0x0000c200051a7625 */ /* 0x000fc800078e001a */
[C---:B------:R-:W-:Y:S02]  /*06f0*/  IMAD R7, R5.reuse, UR6, R6 ;  /* 0x0000000605077c24 */ /* 0x040fe4000f8e0206 */
[----:B------:R-:W-:-:S03]  /*0700*/  IMAD R9, R5, UR4, R8 ;  /* 0x0000000405097c24 */ /* 0x000fc6000f8e0208 */
[----:B------:R-:W-:Y:S02]  /*0710*/  IADD3 R17, R17, R7, RZ ;  /* 0x0000000711117210 */ /* 0x000fe40007ffe0ff */
[----:B------:R-:W-:-:S03]  /*0720*/  IADD3 R27, R27, R9, RZ ;  /* 0x000000091b1b7210 */ /* 0x000fc60007ffe0ff */
        /* <DEDUP_REMOVED lines=10> */
.L_x_516:
[----:B------:R-:W-:Y:S05]  /*07d0*/  BSYNC B0 ;  /* 0x0000000000007941 */ /* 0x000fea0003800000 */
.L_x_515:
[----:B0-----:R-:W-:Y:S01]  /*07e0*/  IMAD.WIDE.U32 R16, R2, R31, c[0x0][0x1b8] ;  /* 0x00006e0002107625 */ /* 0x001fe200078e001f */
[----:B-----5:R-:W-:-:S02]  /*07f0*/  FSEL R22, R22, RZ, P2 ;  /* 0x000000ff16167208 */ /* 0x020fc40001000000 */
[----:B------:R-:W-:Y:S02]  /*0800*/  FSEL R34, R34, RZ, P2 ;  /* 0x000000ff22227208 */ /* 0x000fe40001000000 */
[----:B------:R-:W-:Y:S01]  /*0810*/  IADD3 R17, R17, R13, RZ ;  /* 0x0000000d11117210 */ /* 0x000fe20007ffe0ff */
[-C--:B------:R-:W-:Y:S01]  /*0820*/  FMUL R13, R22, R8.reuse ;  /* 0x00000008160d7220 */ /* 0x080fe20000400000 */
[----:B------:R-:W-:Y:S02]  /*0830*/  FSEL R36, R11, RZ, P2 ;  /* 0x000000ff0b247208 */ /* 0x000fe40001000000 */
[----:B------:R-:W-:Y:S01]  /*0840*/  IADD3 R33, R33, R25, RZ ;  /* 0x0000001921217210 */ /* 0x000fe20007ffe0ff */
[----:B------:R-:W-:Y:S01]  /*0850*/  FFMA R13, R34, R7, R13 ;  /* 0x00000007220d7223 */ /* 0x000fe2000000000d */
[----:B------:R-:W-:Y:S01]  /*0860*/  FADD R11, R6, R6 ;  /* 0x00000006060b7221 */ /* 0x000fe20000000000 */
[----:B------:R-:W-:Y:S01]  /*0870*/  IADD3 R15, R15, R29, RZ ;  /* 0x0000001d0f0f7210 */ /* 0x000fe20007ffe0ff */
[----:B------:R-:W-:Y:S01]  /*0880*/  FMUL R31, R34, R8 ;  /* 0x00000008221f7220 */ /* 0x000fe20000400000 */
[----:B------:R-:W-:Y:S01]  /*0890*/  FFMA R13, R36, R9, R13 ;  /* 0x00000009240d7223 */ /* 0x000fe2000000000d */
[----:B------:R0:W2:Y:S03]  /*08a0*/  LDG.E R29, [R32.64] ;  /* 0x00000010201d7981 */ /* 0x0000a6000c1e1900 */
[----:B------:R-:W-:Y:S01]  /*08b0*/  FADD R35, R13, R13 ;  /* 0x0000000d0d237221 */ /* 0x000fe20000000000 */
[----:B------:R0:W3:Y:S01]  /*08c0*/  LDG.E R30, [R32.64+0x4] ;  /* 0x00000410201e7981 */ /* 0x0000e2000c1e1900 */
[----:B------:R-:W-:-:S02]  /*08d0*/  FFMA R11, R11, R6, -1 ;  /* 0xbf8000000b0b7423 */ /* 0x000fc40000000006 */
[-C--:B------:R-:W-:Y:S01]  /*08e0*/  FMUL R27, R35, R7.reuse ;  /* 0x00000007231b7220 */ /* 0x080fe20000400000 */
[----:B------:R0:W4:Y:S01]  /*08f0*/  LDG.E R28, [R32.64+0x8] ;  /* 0x00000810201c7981 */ /* 0x000122000c1e1900 */
[----:B------:R-:W-:-:S03]  /*0900*/  FFMA R31, R22, R7, -R31 ;  /* 0x00000007161f7223 */ /* 0x000fc6000000081f */
[----:B------:R1:W5:Y:S04]  /*0910*/  LDG.E R26, [R16.64] ;  /* 0x00000010101a7981 */ /* 0x000368000c1e1900 */
[----:B------:R1:W5:Y:S01]  /*0920*/  LDG.E R25, [R16.64+0x4] ;  /* 0x0000041010197981 */ /* 0x000362000c1e1900 */
[----:B0-----:R-:W-:Y:S01]  /*0930*/  FMUL R32, R35, R8 ;  /* 0x0000000823207220 */ /* 0x001fe20000400000 */
[C---:B------:R-:W-:Y:S02]  /*0940*/  FFMA R33, R11.reuse, R34, R27 ;  /* 0x000000220b217223 */ /* 0x040fe4000000001b */
[----:B------:R1:W5:Y:S01]  /*0950*/  LDG.E R24, [R16.64+0x8] ;  /* 0x0000081010187981 */ /* 0x000362000c1e1900 */
[----:B------:R-:W-:Y:S01]  /*0960*/  FMUL R13, R36, R7 ;  /* 0x00000007240d7220 */ /* 0x000fe20000400000 */
[----:B------:R-:W-:Y:S01]  /*0970*/  FFMA R27, R11, R22, R32 ;  /* 0x000000160b1b7223 */ /* 0x000fe20000000020 */
[-C--:B------:R-:W-:Y:S01]  /*0980*/  FMUL R22, R22, R9.reuse ;  /* 0x0000000916167220 */ /* 0x080fe20000400000 */
[----:B------:R-:W2:Y:S01]  /*0990*/  LDG.E R32, [R14.64] ;  /* 0x000000100e207981 */ /* 0x000ea2000c1e1900 */
[----:B------:R-:W-:-:S03]  /*09a0*/  FFMA R13, R34, R9, -R13 ;  /* 0x00000009220d7223 */ /* 0x000fc6000000080d */
[----:B------:R-:W2:Y:S01]  /*09b0*/  LDG.E R34, [R14.64+0x8] ;  /* 0x000008100e227981 */ /* 0x000ea2000c1e1900 */
[----:B-1----:R-:W-:Y:S01]  /*09c0*/  FMUL R16, R35, R9 ;  /* 0x0000000923107220 */ /* 0x002fe20000400000 */
[----:B------:R-:W-:-:S03]  /*09d0*/  FFMA R17, R36, R8, -R22 ;  /* 0x0000000824117223 */ /* 0x000fc60000000816 */
[----:B------:R-:W-:Y:S02]  /*09e0*/  FFMA R22, R11, R36, R16 ;  /* 0x000000240b167223 */ /* 0x000fe40000000010 */
[----:B------:R-:W2:Y:S01]  /*09f0*/  LDG.E R16, [R14.64+0x4] ;  /* 0x000004100e107981 */ /* 0x000ea2000c1e1900 */
[----:B------:R-:W-:-:S04]  /*0a00*/  FMUL R36, R17, R6 ;  /* 0x0000000611247220 */ /* 0x000fc80000400000 */
[----:B------:R-:W-:Y:S01]  /*0a10*/  FFMA R33, R36, 2, R33 ;  /* 0x4000000024217823 */ /* 0x000fe20000000021 */
[----:B------:R-:W-:-:S04]  /*0a20*/  FMUL R36, R13, R6 ;  /* 0x000000060d247220 */ /* 0x000fc80000400000 */
[----:B------:R-:W-:Y:S01]  /*0a30*/  FFMA R27, R36, 2, R27 ;  /* 0x40000000241b7823 */ /* 0x000fe2000000001b */
[----:B------:R-:W-:-:S04]  /*0a40*/  FMUL R31, R31, R6 ;  /* 0x000000061f1f7220 */ /* 0x000fc80000400000 */
[----:B------:R-:W-:Y:S01]  /*0a50*/  FFMA R22, R31, 2, R22 ;  /* 0x400000001f167823 */ /* 0x000fe20000000016 */
[----:B--2---:R-:W-:-:S04]  /*0a60*/  FMUL R17, R16, R8 ;  /* 0x0000000810117220 */ /* 0x004fc80000400000 */
[----:B------:R-:W-:Y:S01]  /*0a70*/  FFMA R17, R32, R7, R17 ;  /* 0x0000000720117223 */ /* 0x000fe20000000011 */
[----:B------:R-:W-:-:S03]  /*0a80*/  FMUL R13, R16, R9 ;  /* 0x00000009100d7220 */ /* 0x000fc60000400000 */
[C---:B------:R-:W-:Y:S01]  /*0a90*/  FFMA R17, R34.reuse, R9, R17 ;  /* 0x0000000922117223 */ /* 0x040fe20000000011 */
[----:B------:R-:W-:-:S03]  /*0aa0*/  FFMA R13, R34, R8, -R13 ;  /* 0x00000008220d7223 */ /* 0x000fc6000000080d */
[----:B------:R-:W-:Y:S01]  /*0ab0*/  FADD R36, R17, R17 ;  /* 0x0000001111247221 */ /* 0x000fe20000000000 */
[----:B------:R-:W-:-:S03]  /*0ac0*/  FMUL R15, R13, R6 ;  /* 0x000000060d0f7220 */ /* 0x000fc60000400000 */
[----:B------:R-:W-:-:S04]  /*0ad0*/  FMUL R14, R36, R7 ;  /* 0x00000007240e7220 */ /* 0x000fc80000400000 */
[----:B------:R-:W-:-:S04]  /*0ae0*/  FFMA R13, R11, R32, R14 ;  /* 0x000000200b0d7223 */ /* 0x000fc8000000000e */
[----:B------:R-:W-:Y:S01]  /*0af0*/  FFMA R13, R15, 2, R13 ;  /* 0x400000000f0d7823 */ /* 0x000fe2000000000d */
[----:B------:R-:W-:Y:S01]  /*0b00*/  FMUL R15, R34, R7 ;  /* 0x00000007220f7220 */ /* 0x000fe20000400000 */
[----:B------:R-:W-:-:S03]  /*0b10*/  FMUL R14, R36, R8 ;  /* 0x00000008240e7220 */ /* 0x000fc60000400000 */
[CC--:B------:R-:W-:Y:S01]  /*0b20*/  FFMA R15, R32.reuse, R9.reuse, -R15 ;  /* 0x00000009200f7223 */ /* 0x0c0fe2000000080f */
[----:B------:R-:W-:Y:S01]  /*0b30*/  FMUL R17, R32, R8 ;  /* 0x0000000820117220 */ /* 0x000fe20000400000 */
[----:B------:R-:W-:Y:S01]  /*0b40*/  FMUL R31, R36, R9 ;  /* 0x00000009241f7220 */ /* 0x000fe20000400000 */
[----:B------:R-:W-:Y:S01]  /*0b50*/  FFMA R14, R11, R16, R14 ;  /* 0x000000100b0e7223 */ /* 0x000fe2000000000e */
[----:B------:R-:W-:Y:S01]  /*0b60*/  FMUL R15, R15, R6 ;  /* 0x000000060f0f7220 */ /* 0x000fe20000400000 */
[----:B------:R-:W-:Y:S01]  /*0b70*/  FFMA R17, R16, R7, -R17 ;  /* 0x0000000710117223 */ /* 0x000fe20000000811 */
[----:B------:R-:W-:Y:S02]  /*0b80*/  FFMA R34, R11, R34, R31 ;  /* 0x000000220b227223 */ /* 0x000fe4000000001f */
[----:B------:R-:W-:Y:S01]  /*0b90*/  FFMA R31, R15, 2, R14 ;  /* 0x400000000f1f7823 */ /* 0x000fe2000000000e */
[----:B------:R-:W-:Y:S01]  /*0ba0*/  IMAD R15, R4, c[0x0][0x248], RZ ;  /* 0x00009200040f7a24 */ /* 0x000fe200078e02ff */
[----:B------:R-:W-:Y:S01]  /*0bb0*/  MOV R14, c[0x0][0x248] ;  /* 0x00009200000e7a02 */ /* 0x000fe20000000f00 */
[----:B------:R-:W-:-:S02]  /*0bc0*/  FMUL R17, R17, R6 ;  /* 0x0000000611117220 */ /* 0x000fc40000400000 */
[C---:B------:R-:W-:Y:S02]  /*0bd0*/  IMAD R35, R2.reuse, UR9, R15 ;  /* 0x0000000902237c24 */ /* 0x040fe4000f8e020f */
[----:B------:R-:W-:Y:S01]  /*0be0*/  IMAD.WIDE.U32 R14, R2, R14, c[0x0][0x228] ;  /* 0x00008a00020e7625 */ /* 0x000fe200078e000e */
[----:B------:R-:W-:Y:S01]  /*0bf0*/  FFMA R34, R17, 2, R34 ;  /* 0x4000000011227823 */ /* 0x000fe20000000022 */
[----:B------:R-:W-:Y:S02]  /*0c00*/  MOV R16, c[0x0][0x648] ;  /* 0x0001920000107a02 */ /* 0x000fe40000000f00 */
[----:B------:R-:W-:Y:S01]  /*0c10*/  IMAD R17, R19, c[0x0][0x648], RZ ;  /* 0x0001920013117a24 */ /* 0x000fe200078e02ff */
[----:B------:R-:W-:-:S03]  /*0c20*/  IADD3 R15, R15, R35, RZ ;  /* 0x000000230f0f7210 */ /* 0x000fc60007ffe0ff */
[C---:B------:R-:W-:Y:S02]  /*0c30*/  IMAD R35, R0.reuse, UR8, R17 ;  /* 0x0000000800237c24 */ /* 0x040fe4000f8e0211 */
[----:B------:R-:W-:Y:S01]  /*0c40*/  IMAD.WIDE.U32 R16, R0, R16, c[0x0][0x628] ;  /* 0x00018a0000107625 */ /* 0x000fe200078e0010 */
[--C-:B------:R-:W-:Y:S01]  /*0c50*/  FADD R32, R33, R12.reuse ;  /* 0x0000000c21207221 */ /* 0x100fe20000000000 */
[----:B------:R0:W2:Y:S03]  /*0c60*/  LDG.E R15, [R14.64] ;  /* 0x000000100e0f7981 */ /* 0x0000a6000c1e1900 */
[----:B------:R-:W-:Y:S01]  /*0c70*/  IADD3 R17, R17, R35, RZ ;  /* 0x0000002311117210 */ /* 0x000fe20007ffe0ff */
[----:B------:R-:W-:-:S04]  /*0c80*/  FADD R33, R13, R12 ;  /* 0x0000000c0d217221 */ /* 0x000fc80000000000 */
[----:B------:R-:W2:Y:S04]  /*0c90*/  LDG.E R12, [R16.64+0x4] ;  /* 0x00000410100c7981 */ /* 0x000ea8000c1e1900 */
[----:B------:R-:W4:Y:S04]  /*0ca0*/  LDG.E R13, [R16.64] ;  /* 0x00000010100d7981 */ /* 0x000f28000c1e1900 */
[----:B0-----:R-:W4:Y:S01]  /*0cb0*/  LDG.E R14, [R16.64+0x8] ;  /* 0x00000810100e7981 */ /* 0x001f22000c1e1900 */
[----:B------:R-:W-:-:S04]  /*0cc0*/  FADD R31, R31, R20 ;  /* 0x000000141f1f7221 */ /* 0x000fc80000000000 */
[----:B---3--:R-:W-:Y:S01]  /*0cd0*/  FADD R35, R30, -R31 ;  /* 0x8000001f1e237221 */ /* 0x008fe20000000000 */
[----:B------:R-:W-:Y:S01]  /*0ce0*/  FADD R30, R29, -R33 ;  /* 0x800000211d1e7221 */ /* 0x000fe20000000000 */
[--C-:B------:R-:W-:Y:S01]  /*0cf0*/  FADD R29, R34, R21.reuse ;  /* 0x00000015221d7221 */ /* 0x100fe20000000000 */
[----:B------:R-:W-:Y:S01]  /*0d00*/  FADD R20, R27, R20 ;  /* 0x000000141b147221 */ /* 0x000fe20000000000 */
[----:B------:R-:W-:Y:S01]  /*0d10*/  FADD R22, R22, R21 ;  /* 0x0000001516167221 */ /* 0x000fe20000000000 */
[----:B--2---:R-:W-:-:S04]  /*0d20*/  FMUL R35, R35, R12 ;  /* 0x0000000c23237220 */ /* 0x004fc80000400000 */
[----:B----4-:R-:W-:Y:S01]  /*0d30*/  FFMA R30, R30, R13, R35 ;  /* 0x0000000d1e1e7223 */ /* 0x010fe20000000023 */
[----:B------:R-:W-:-:S04]  /*0d40*/  FADD R35, R28, -R29 ;  /* 0x8000001d1c237221 */ /* 0x000fc80000000000 */
[----:B------:R-:W-:-:S04]  /*0d50*/  FFMA R30, R35, R14, R30 ;  /* 0x0000000e231e7223 */ /* 0x000fc8000000001e */
[----:B------:R-:W-:-:S05]  /*0d60*/  FADD R15, R30, -R15 ;  /* 0x8000000f1e0f7221 */ /* 0x000fca0000000000 */
[----:B------:R-:W-:-:S13]  /*0d70*/  FSETP.GT.AND P0, PT, R15, c[0x0][0x504], PT ;  /* 0x000141000f007a0b */ /* 0x000fda0003f04000 */
[----:B------:R-:W-:Y:S05]  /*0d80*/  @P0 EXIT ;  /* 0x000000000000094d */ /* 0x000fea0003800000 */
[----:B------:R-:W-:Y:S01]  /*0d90*/  MOV R21, c[0x0][0x4b0] ;  /* 0x00012c0000157a02 */ /* 0x000fe20000000f00 */
[----:B------:R-:W-:Y:S01]  /*0da0*/  FADD R16, R31, -R20 ;  /* 0x800000141f107221 */ /* 0x000fe20000000000 */
[----:B------:R-:W-:Y:S01]  /*0db0*/  @P2 MOV R34, c[0x0][0x2f0] ;  /* 0x0000bc0000222a02 */ /* 0x000fe20000000f00 */
[----:B------:R-:W-:Y:S01]  /*0dc0*/  @P2 IMAD R28, R10, c[0x0][0x2f0], RZ ;  /* 0x0000bc000a1c2a24 */ /* 0x000fe200078e02ff */
[----:B------:R-:W-:Y:S01]  /*0dd0*/  SHF.R.S32.HI R27, RZ, 0x1f, R21 ;  /* 0x0000001fff1b7819 */ /* 0x000fe20000011415 */
[----:B------:R-:W-:Y:S01]  /*0de0*/  FADD R17, R33, -R32 ;  /* 0x8000002021117221 */ /* 0x000fe20000000000 */
[----:B------:R-:W-:Y:S01]  /*0df0*/  MOV R36, c[0x0][0x610] ;  /* 0x0001840000247a02 */ /* 0x000fe20000000f00 */
[----:B------:R-:W-:Y:S01]  /*0e00*/  @P2 IMAD R31, R5, UR12, R28 ;  /* 0x0000000c051f2c24 */ /* 0x000fe2000f8e021c */
[----:B------:R-:W-:Y:S01]  /*0e10*/  FADD R22, R29, -R22 ;  /* 0x800000161d167221 */ /* 0x000fe20000000000 */
[----:B------:R-:W-:Y:S01]  /*0e20*/  IMAD R20, R27, R18, RZ ;  /* 0x000000121b147224 */ /* 0x000fe200078e02ff */
[----:B------:R-:W-:Y:S01]  /*0e30*/  MOV R27, RZ ;  /* 0x000000ff001b7202 */ /* 0x000fe20000000f00 */
[----:B------:R-:W-:Y:S01]  /*0e40*/  @P2 IMAD.WIDE.U32 R34, R5, R34, c[0x0][0x2d0] ;  /* 0x0000b40005222625 */ /* 0x000fe200078e0022 */
[----:B------:R-:W-:-:S03]  /*0e50*/  CS2R R28, SRZ ;  /* 0x00000000001c7805 */ /* 0x000fc6000001ff00 */
[----:B------:R-:W-:Y:S01]  /*0e60*/  IMAD R37, R37, c[0x0][0x4b0], R20 ;  /* 0x00012c0025257a24 */ /* 0x000fe200078e0214 */
[----:B------:R-:W-:Y:S01]  /*0e70*/  @P2 IADD3 R35, R35, R31, RZ ;  /* 0x0000001f23232210 */ /* 0x000fe20007ffe0ff */
[----:B------:R-:W-:Y:S02]  /*0e80*/  IMAD R20, R19, c[0x0][0x610], RZ ;  /* 0x0001840013147a24 */ /* 0x000fe400078e02ff */
[----:B------:R-:W-:Y:S01]  /*0e90*/  IMAD.WIDE.U32 R18, R18, R21, c[0x0][0x490] ;  /* 0x0001240012127625 */ /* 0x000fe200078e0015 */
[----:B------:R-:W-:Y:S01]  /*0ea0*/  CS2R R30, SRZ ;  /* 0x00000000001e7805 */ /* 0x000fe2000001ff00 */
[----:B------:R-:W-:Y:S01]  /*0eb0*/  MOV R33, RZ ;  /* 0x000000ff00217202 */ /* 0x000fe20000000f00 */
[----:B------:R0:W2:Y:S01]  /*0ec0*/  @P2 LDG.E R27, [R34.64+0x14] ;  /* 0x00001410221b2981 */ /* 0x0000a2000c1e1900 */
[C---:B------:R-:W-:Y:S02]  /*0ed0*/  IMAD R32, R0.reuse, UR10, R20 ;  /* 0x0000000a00207c24 */ /* 0x040fe4000f8e0214 */
[----:B------:R-:W-:Y:S01]  /*0ee0*/  IMAD.WIDE.U32 R20, R0, R36, c[0x0][0x5f0] ;  /* 0x00017c0000147625 */ /* 0x000fe200078e0024 */
[----:B------:R0:W3:Y:S04]  /*0ef0*/  @P2 LDG.E R28, [R34.64+0x10] ;  /* 0x00001010221c2981 */ /* 0x0000e8000c1e1900 */
[----:B------:R-:W-:Y:S01]  /*0f00*/  IADD3 R21, R21, R32, RZ ;  /* 0x0000002015157210 */ /* 0x000fe20007ffe0ff */
[----:B------:R0:W4:Y:S04]  /*0f10*/  @P2 LDG.E R29, [R34.64+0xc] ;  /* 0x00000c10221d2981 */ /* 0x000128000c1e1900 */
[----:B------:R-:W2:Y:S04]  /*0f20*/  LDG.E R36, [R20.64+0x4] ;  /* 0x0000041014247981 */ /* 0x000ea8000c1e1900 */
[----:B------:R0:W3:Y:S04]  /*0f30*/  @P2 LDG.E R30, [R34.64+0x8] ;  /* 0x00000810221e2981 */ /* 0x0000e8000c1e1900 */
[----:B------:R0:W4:Y:S04]  /*0f40*/  @P2 LDG.E R31, [R34.64+0x4] ;  /* 0x00000410221f2981 */ /* 0x000128000c1e1900 */
[----:B------:R0:W4:Y:S01]  /*0f50*/  @P2 LDG.E R33, [R34.64] ;  /* 0x0000001022212981 */ /* 0x000122000c1e1900 */
[----:B------:R-:W-:-:S05]  /*0f60*/  IADD3 R19, R19, R37, RZ ;  /* 0x0000002513137210 */ /* 0x000fca0007ffe0ff */
[----:B------:R2:W5:Y:S04]  /*0f70*/  LDG.E R32, [R18.64] ;  /* 0x0000001012207981 */ /* 0x000568000c1e1900 */
[----:B0-----:R-:W4:Y:S04]  /*0f80*/  LDG.E R34, [R20.64] ;  /* 0x0000001014227981 */ /* 0x001f28000c1e1900 */
[----:B------:R-:W4:Y:S01]  /*0f90*/  LDG.E R35, [R20.64+0x8] ;  /* 0x0000081014237981 */ /* 0x000f22000c1e1900 */
[----:B--2---:R-:W-:Y:S01]  /*0fa0*/  FMUL R19, R36, R8 ;  /* 0x0000000824137220 */ /* 0x004fe20000400000 */
[----:B---3--:R-:W-:-:S04]  /*0fb0*/  FMUL R37, R16, R30 ;  /* 0x0000001e10257220 */ /* 0x008fc80000400000 */
[----:B----4-:R-:W-:-:S04]  /*0fc0*/  FFMA R37, R22, R31, -R37 ;  /* 0x0000001f16257223 */ /* 0x010fc80000000825 */
[----:B------:R-:W-:Y:S01]  /*0fd0*/  FADD R29, R37, R29 ;  /* 0x0000001d251d7221 */ /* 0x000fe20000000000 */
[----:B------:R-:W-:Y:S01]  /*0fe0*/  FMUL R37, R17, R31 ;  /* 0x0000001f11257220 */ /* 0x000fe20000400000 */
[----:B------:R-:W-:-:S04]  /*0ff0*/  FFMA R18, R34, R7, R19 ;  /* 0x0000000722127223 */ /* 0x000fc80000000013 */
[----:B------:R-:W-:Y:S01]  /*1000*/  FFMA R20, R35, R9, R18 ;  /* 0x0000000923147223 */ /* 0x000fe20000000012 */
[----:B------:R-:W-:-:S03]  /*1010*/  FMUL R31, R22, R33 ;  /* 0x00000021161f7220 */ /* 0x000fc60000400000 */
[----:B------:R-:W-:Y:S01]  /*1020*/  FADD R18, R20, R20 ;  /* 0x0000001414127221 */ /* 0x000fe20000000000 */
[----:B------:R-:W-:-:S03]  /*1030*/  FFMA R31, R17, R30, -R31 ;  /* 0x0000001e111f7223 */ /* 0x000fc6000000081f */
[----:B------:R-:W-:Y:S01]  /*1040*/  FMUL R20, R18, R7 ;  /* 0x0000000712147220 */ /* 0x000fe20000400000 */
[----:B------:R-:W-:Y:S01]  /*1050*/  FFMA R30, R16, R33, -R37 ;  /* 0x00000021101e7223 */ /* 0x000fe20000000825 */
[----:B------:R-:W-:Y:S02]  /*1060*/  FADD R28, R31, R28 ;  /* 0x0000001c1f1c7221 */ /* 0x000fe40000000000 */
[----:B------:R-:W-:Y:S01]  /*1070*/  FFMA R19, R11, R34, R20 ;  /* 0x000000220b137223 */ /* 0x000fe20000000014 */
[----:B------:R-:W-:Y:S01]  /*1080*/  FMUL R20, R36, R9 ;  /* 0x0000000924147220 */ /* 0x000fe20000400000 */
[----:B------:R-:W-:Y:S01]  /*1090*/  FADD R27, R30, R27 ;  /* 0x0000001b1e1b7221 */ /* 0x000fe20000000000 */
[-C--:B------:R-:W-:Y:S01]  /*10a0*/  FMUL R31, R34, R8.reuse ;  /* 0x00000008221f7220 */ /* 0x080fe20000400000 */
[-C--:B------:R-:W-:Y:S01]  /*10b0*/  FMUL R30, R18, R8.reuse ;  /* 0x00000008121e7220 */ /* 0x080fe20000400000 */
[----:B------:R-:W-:Y:S02]  /*10c0*/  FFMA R33, R35, R8, -R20 ;  /* 0x0000000823217223 */ /* 0x000fe40000000814 */
[----:B------:R-:W-:Y:S01]  /*10d0*/  FFMA R31, R36, R7, -R31 ;  /* 0x00000007241f7223 */ /* 0x000fe2000000081f */
[----:B------:R-:W-:Y:S01]  /*10e0*/  FFMA R36, R11, R36, R30 ;  /* 0x000000240b247223 */ /* 0x000fe2000000001e */
[----:B------:R-:W-:Y:S01]  /*10f0*/  FMUL R30, R33, R6 ;  /* 0x00000006211e7220 */ /* 0x000fe20000400000 */
[----:B------:R-:W-:Y:S01]  /*1100*/  FMUL R18, R18, R9 ;  /* 0x0000000912127220 */ /* 0x000fe20000400000 */
[----:B------:R-:W-:-:S02]  /*1110*/  MOV R37, c[0x0][0x210] ;  /* 0x0000840000257a02 */ /* 0x000fc40000000f00 */
[----:B------:R-:W-:Y:S01]  /*1120*/  FFMA R30, R30, 2, R19 ;  /* 0x400000001e1e7823 */ /* 0x000fe20000000013 */
[----:B------:R-:W-:Y:S01]  /*1130*/  IMAD R19, R4, c[0x0][0x210], RZ ;  /* 0x0000840004137a24 */ /* 0x000fe200078e02ff */
[----:B------:R-:W-:Y:S01]  /*1140*/  FMUL R21, R35, R7 ;  /* 0x0000000723157220 */ /* 0x000fe20000400000 */
[----:B------:R-:W-:Y:S02]  /*1150*/  FFMA R35, R11, R35, R18 ;  /* 0x000000230b237223 */ /* 0x000fe40000000012 */
[C---:B------:R-:W-:Y:S02]  /*1160*/  IMAD R33, R2.reuse, UR11, R19 ;  /* 0x0000000b02217c24 */ /* 0x040fe4000f8e0213 */
[----:B------:R-:W-:-:S05]  /*1170*/  IMAD.WIDE.U32 R18, R2, R37, c[0x0][0x1f0] ;  /* 0x00007c0002127625 */ /* 0x000fca00078e0025 */
[----:B------:R-:W-:-:S05]  /*1180*/  IADD3 R19, R19, R33, RZ ;  /* 0x0000002113137210 */ /* 0x000fca0007ffe0ff */
[----:B------:R0:W5:Y:S01]  /*1190*/  LDG.E R20, [R18.64] ;  /* 0x0000001012147981 */ /* 0x000162000c1e1900 */
[----:B------:R-:W-:Y:S01]  /*11a0*/  FFMA R21, R34, R9, -R21 ;  /* 0x0000000922157223 */ /* 0x000fe20000000815 */
[----:B------:R-:W-:-:S03]  /*11b0*/  FMUL R34, R31, R6 ;  /* 0x000000061f227220 */ /* 0x000fc60000400000 */
[----:B------:R-:W-:Y:S01]  /*11c0*/  FMUL R21, R21, R6 ;  /* 0x0000000615157220 */ /* 0x000fe20000400000 */
[----:B------:R-:W-:-:S03]  /*11d0*/  FFMA R34, R34, 2, R35 ;  /* 0x4000000022227823 */ /* 0x000fc60000000023 */
[----:B------:R-:W-:Y:S01]  /*11e0*/  FFMA R21, R21, 2, R36 ;  /* 0x4000000015157823 */ /* 0x000fe20000000024 */
[----:B------:R-:W-:Y:S01]  /*11f0*/  FADD R29, R29, R30 ;  /* 0x0000001e1d1d7221 */ /* 0x000fe20000000000 */
[----:B------:R-:W-:Y:S02]  /*1200*/  BSSY B0, `(.L_x_517) ;  /* 0x0000047000007945 */ /* 0x000fe40003800000 */
[----:B------:R-:W-:Y:S01]  /*1210*/  FADD R28, R28, R21 ;  /* 0x000000151c1c7221 */ /* 0x000fe20000000000 */
[----:B------:R-:W-:Y:S01]  /*1220*/  FADD R21, R27, R34 ;  /* 0x000000221b157221 */ /* 0x000fe20000000000 */
[----:B-----5:R-:W-:Y:S02]  /*1230*/  FADD R26, R26, -R29 ;  /* 0x8000001d1a1a7221 */ /* 0x020fe40000000000 */
[----:B------:R-:W-:Y:S01]  /*1240*/  FADD R25, R25, -R28 ;  /* 0x8000001c19197221 */ /* 0x000fe20000000000 */
[----:B------:R-:W-:Y:S01]  /*1250*/  FADD R21, R24, -R21 ;  /* 0x8000001518157221 */ /* 0x000fe20000000000 */
[----:B------:R-:W-:Y:S05]  /*1260*/  @!P2 BRA `(.L_x_518) ;  /* 0x000004000000a947 */ /* 0x000fea0003800000 */
[----:B0-----:R-:W-:Y:S01]  /*1270*/  FMUL R23, R17, R14 ;  /* 0x0000000e11177220 */ /* 0x001fe20000400000 */
[----:B------:R-:W-:Y:S01]  /*1280*/  FMUL R28, R16, R13 ;  /* 0x0000000d101c7220 */ /* 0x000fe20000400000 */
[----:B------:R-:W-:-:S02]  /*1290*/  FMUL R19, R22, R12 ;  /* 0x0000000c16137220 */ /* 0x000fc40000400000 */
[----:B------:R-:W-:Y:S01]  /*12a0*/  FFMA R34, R22, R13, -R23 ;  /* 0x0000000d16227223 */ /* 0x000fe20000000817 */
[----:B------:R-:W-:Y:S01]  /*12b0*/  FFMA R28, R17, R12, -R28 ;  /* 0x0000000c111c7223 */ /* 0x000fe2000000081c */
[----:B------:R-:W-:Y:S02]  /*12c0*/  FFMA R30, R16, R14, -R19 ;  /* 0x0000000e101e7223 */ /* 0x000fe40000000813 */
[----:B------:R-:W-:Y:S01]  /*12d0*/  FMUL R19, R34, R9 ;  /* 0x0000000922137220 */ /* 0x000fe20000400000 */
[----:B------:R-:W-:Y:S01]  /*12e0*/  FMUL R23, R28, R7 ;  /* 0x000000071c177220 */ /* 0x000fe20000400000 */
[-C--:B------:R-:W-:Y:S02]  /*12f0*/  FMUL R27, R30, R8.reuse ;  /* 0x000000081e1b7220 */ /* 0x080fe40000400000 */
[----:B------:R-:W-:Y:S01]  /*1300*/  FFMA R19, R28, R8, -R19 ;  /* 0x000000081c137223 */ /* 0x000fe20000000813 */
[----:B------:R-:W-:Y:S01]  /*1310*/  FFMA R23, R30, R9, -R23 ;  /* 0x000000091e177223 */ /* 0x000fe20000000817 */
[----:B------:R-:W-:-:S02]  /*1320*/  FFMA R29, R34, R7, -R27 ;  /* 0x00000007221d7223 */ /* 0x000fc4000000081b */
[-C--:B------:R-:W-:Y:S01]  /*1330*/  FMUL R18, R19, R6.reuse ;  /* 0x0000000613127220 */ /* 0x080fe20000400000 */
[-C--:B------:R-:W-:Y:S01]  /*1340*/  FMUL R24, R23, R6.reuse ;  /* 0x0000000617187220 */ /* 0x080fe20000400000 */
[-C--:B------:R-:W-:Y:S02]  /*1350*/  FMUL R36, R29, R6.reuse ;  /* 0x000000061d247220 */ /* 0x080fe40000400000 */
[----:B------:R-:W-:Y:S01]  /*1360*/  FFMA R27, R19, R6, R18 ;  /* 0x00000006131b7223 */ /* 0x000fe20000000012 */
[----:B------:R-:W-:Y:S01]  /*1370*/  FMUL R19, R34, R8 ;  /* 0x0000000822137220 */ /* 0x000fe20000400000 */
[-C--:B------:R-:W-:Y:S01]  /*1380*/  FFMA R24, R23, R6.reuse, R24 ;  /* 0x0000000617187223 */ /* 0x080fe20000000018 */
[----:B------:R-:W-:Y:S01]  /*1390*/  FFMA R23, R29, R6, R36 ;  /* 0x000000061d177223 */ /* 0x000fe20000000024 */
[----:B------:R-:W-:Y:S01]  /*13a0*/  IMAD R6, R10, c[0x0][0x398], RZ ;  /* 0x0000e6000a067a24 */ /* 0x000fe200078e02ff */
[----:B------:R-:W-:Y:S01]  /*13b0*/  FFMA R19, R30, R7, R19 ;  /* 0x000000071e137223 */ /* 0x000fe20000000013 */
[----:B------:R-:W-:-:S02]  /*13c0*/  MOV R18, c[0x0][0x398] ;  /* 0x0000e60000127a02 */ /* 0x000fc40000000f00 */
[C---:B------:R-:W-:Y:S01]  /*13d0*/  IMAD R29, R5.reuse, UR13, R6 ;  /* 0x0000000d051d7c24 */ /* 0x040fe2000f8e0206 */
[----:B------:R-:W-:Y:S02]  /*13e0*/  FFMA R6, R28, R9, R19 ;  /* 0x000000091c067223 */ /* 0x000fe40000000013 */
[----:B------:R-:W-:Y:S02]  /*13f0*/  IMAD.WIDE.U32 R18, R5, R18, c[0x0][0x378] ;  /* 0x0000de0005127625 */ /* 0x000fe400078e0012 */
[----:B------:R-:W-:-:S03]  /*1400*/  FADD R6, R6, R6 ;  /* 0x0000000606067221 */ /* 0x000fc60000000000 */
[----:B------:R-:W-:Y:S01]  /*1410*/  IADD3 R19, R19, R29, RZ ;  /* 0x0000001d13137210 */ /* 0x000fe20007ffe0ff */
[C---:B------:R-:W-:Y:S01]  /*1420*/  FMUL R8, R6.reuse, R8 ;  /* 0x0000000806087220 */ /* 0x040fe20000400000 */
[C---:B------:R-:W-:Y:S01]  /*1430*/  FMUL R9, R6.reuse, R9 ;  /* 0x0000000906097220 */ /* 0x040fe20000400000 */
[----:B------:R-:W-:Y:S02]  /*1440*/  FMUL R29, R6, R7 ;  /* 0x00000007061d7220 */ /* 0x000fe40000400000 */
[C---:B------:R-:W-:Y:S01]  /*1450*/  FFMA R7, R11.reuse, R34, R8 ;  /* 0x000000220b077223 */ /* 0x040fe20000000008 */
[C---:B------:R-:W-:Y:S01]  /*1460*/  FFMA R8, R11.reuse, R28, R9 ;  /* 0x0000001c0b087223 */ /* 0x040fe20000000009 */
[----:B------:R-:W-:Y:S01]  /*1470*/  FFMA R6, R11, R30, R29 ;  /* 0x0000001e0b067223 */ /* 0x000fe2000000001d */
[----:B------:R-:W2:Y:S04]  /*1480*/  LDG.E R28, [R18.64+0x10] ;  /* 0x00001010121c7981 */ /* 0x000ea8000c1e1900 */
[----:B------:R2:W3:Y:S04]  /*1490*/  LDG.E R9, [R18.64+0x4] ;  /* 0x0000041012097981 */ /* 0x0004e8000c1e1900 */
[----:B------:R2:W4:Y:S01]  /*14a0*/  LDG.E R29, [R18.64+0xc] ;  /* 0x00000c10121d7981 */ /* 0x000522000c1e1900 */
[----:B------:R-:W-:Y:S01]  /*14b0*/  FADD R24, R7, -R24 ;  /* 0x8000001807187221 */ /* 0x000fe20000000000 */
[----:B------:R-:W-:Y:S01]  /*14c0*/  FADD R36, R6, -R27 ;  /* 0x8000001b06247221 */ /* 0x000fe20000000000 */
[----:B------:R-:W-:Y:S01]  /*14d0*/  IMAD R6, R10, c[0x0][0x360], RZ ;  /* 0x0000d8000a067a24 */ /* 0x000fe200078e02ff */
[----:B------:R2:W5:Y:S01]  /*14e0*/  LDG.E R11, [R18.64] ;  /* 0x00000010120b7981 */ /* 0x000562000c1e1900 */
[----:B------:R-:W-:-:S03]  /*14f0*/  MOV R7, c[0x0][0x360] ;  /* 0x0000d80000077a02 */ /* 0x000fc60000000f00 */
[----:B------:R2:W5:Y:S04]  /*1500*/  LDG.E R31, [R18.64+0x14] ;  /* 0x00001410121f7981 */ /* 0x000568000c1e1900 */
[----:B------:R2:W5:Y:S01]  /*1510*/  LDG.E R33, [R18.64+0x1c] ;  /* 0x00001c1012217981 */ /* 0x000562000c1e1900 */
[----:B------:R-:W-:-:S03]  /*1520*/  IMAD R27, R5, UR14, R6 ;  /* 0x0000000e051b7c24 */ /* 0x000fc6000f8e0206 */
[----:B------:R2:W5:Y:S01]  /*1530*/  LDG.E R30, [R18.64+0x8] ;  /* 0x00000810121e7981 */ /* 0x000562000c1e1900 */
[----:B------:R-:W-:-:S03]  /*1540*/  IMAD.WIDE.U32 R6, R5, R7, c[0x0][0x340] ;  /* 0x0000d00005067625 */ /* 0x000fc600078e0007 */
[----:B------:R2:W5:Y:S04]  /*1550*/  LDG.E R34, [R18.64+0x18] ;  /* 0x0000181012227981 */ /* 0x000568000c1e1900 */
[----:B------:R2:W5:Y:S01]  /*1560*/  LDG.E R35, [R18.64+0x20] ;  /* 0x0000201012237981 */ /* 0x000562000c1e1900 */
[----:B------:R-:W-:-:S05]  /*1570*/  IADD3 R7, R7, R27, RZ ;  /* 0x0000001b07077210 */ /* 0x000fca0007ffe0ff */
[----:B------:R-:W5:Y:S01]  /*1580*/  LDG.E R6, [R6.64] ;  /* 0x0000001006067981 */ /* 0x000f62000c1e1900 */
[----:B------:R-:W-:Y:S01]  /*1590*/  FADD R8, R8, -R23 ;  /* 0x8000001708087221 */ /* 0x000fe20000000000 */
[C---:B--2---:R-:W-:Y:S01]  /*15a0*/  FMUL R19, R24.reuse, R28 ;  /* 0x0000001c18137220 */ /* 0x044fe20000400000 */
[----:B---3--:R-:W-:-:S03]  /*15b0*/  FMUL R18, R24, R9 ;  /* 0x0000000918127220 */ /* 0x008fc60000400000 */
[C---:B----4-:R-:W-:Y:S01]  /*15c0*/  FFMA R19, R36.reuse, R29, R19 ;  /* 0x0000001d24137223 */ /* 0x050fe20000000013 */
[----:B-----5:R-:W-:-:S03]  /*15d0*/  FFMA R11, R36, R11, R18 ;  /* 0x0000000b240b7223 */ /* 0x020fc60000000012 */
[----:B------:R-:W-:Y:S01]  /*15e0*/  FFMA R19, R8, R31, R19 ;  /* 0x0000001f08137223 */ /* 0x000fe20000000013 */
[----:B------:R-:W-:-:S03]  /*15f0*/  FMUL R33, R24, R33 ;  /* 0x0000002118217220 */ /* 0x000fc60000400000 */
[----:B------:R-:W-:Y:S01]  /*1600*/  FMUL R24, R24, R19 ;  /* 0x0000001318187220 */ /* 0x000fe20000400000 */
[----:B------:R-:W-:Y:S01]  /*1610*/  FFMA R11, R8, R30, R11 ;  /* 0x0000001e080b7223 */ /* 0x000fe2000000000b */
[----:B------:R-:W-:-:S03]  /*1620*/  FFMA R34, R36, R34, R33 ;  /* 0x0000002224227223 */ /* 0x000fc60000000021 */
[----:B------:R-:W-:Y:S01]  /*1630*/  FFMA R24, R36, R11, R24 ;  /* 0x0000000b24187223 */ /* 0x000fe20000000018 */
[----:B------:R-:W-:-:S04]  /*1640*/  FFMA R35, R8, R35, R34 ;  /* 0x0000002308237223 */ /* 0x000fc80000000022 */
[----:B------:R-:W-:-:S04]  /*1650*/  FFMA R23, R8, R35, R24 ;  /* 0x0000002308177223 */ /* 0x000fc80000000018 */
[----:B------:R-:W-:Y:S02]  /*1660*/  FADD R23, R23, R6 ;  /* 0x0000000617177221 */ /* 0x000fe40000000000 */
.L_x_518:
[----:B0-----:R-:W-:Y:S05]  /*1670*/  BSYNC B0 ;  /* 0x0000000000007941 */ /* 0x001fea0003800000 */
.L_x_517:
[----:B------:R-:W-:Y:S01]  /*1680*/  FMUL R8, RZ, R20 ;  /* 0x00000014ff087220 */ /* 0x000fe20000400000 */
[----:B------:R-:W-:-:S04]  /*1690*/  FMUL R6, R12, R25 ;  /* 0x000000190c067220 */ /* 0x000fc80000400000 */
[----:B------:R-:W-:Y:S01]  /*16a0*/  FSEL R11, R8, R23, !P2 ;  /* 0x00000017080b7208 */ /* 0x000fe20005000000 */
[----:B------:R-:W-:-:S04]  /*16b0*/  FFMA R7, R13, R26, R6 ;  /* 0x0000001a0d077223 */ /* 0x000fc80000000006 */
[----:B------:R-:W-:Y:S01]  /*16c0*/  FADD R11, R20, R11 ;  /* 0x0000000b140b7221 */ /* 0x000fe20000000000 */
[----:B------:R-:W-:-:S04]  /*16d0*/  FFMA R19, R14, R21, R7 ;  /* 0x000000150e137223 */ /* 0x000fc80000000007 */
[----:B------:R-:W-:Y:S01]  /*16e0*/  FSETP.NEU.AND P0, PT, R11, RZ, PT ;  /* 0x000000ff0b00720b */ /* 0x000fe20003f0d000 */
[----:B------:R-:W-:-:S12]  /*16f0*/  FFMA R6, -R12, R19, R25 ;  /* 0x000000130c067223 */ /* 0x000fd80000000119 */
[----:B------:R-:W-:Y:S05]  /*1700*/  @!P0 EXIT ;  /* 0x000000000000894d */ /* 0x000fea0003800000 */
[-C--:B------:R-:W-:Y:S01]  /*1710*/  FFMA R7, -R13, R19.reuse, R26 ;  /* 0x000000130d077223 */ /* 0x080fe2000000011a */
[----:B------:R-:W-:Y:S01]  /*1720*/  FMUL R18, R6, R6 ;  /* 0x0000000606127220 */ /* 0x000fe20000400000 */
[----:B------:R-:W-:Y:S01]  /*1730*/  FFMA R8, -R14, R19, R21 ;  /* 0x000000130e087223 */ /* 0x000fe20000000115 */
[----:B------:R-:W-:Y:S01]  /*1740*/  FSETP.GEU.AND P0, PT, |R19|, c[0x0][0x508], PT ;  /* 0x0001420013007a0b */ /* 0x000fe20003f0e200 */
[----:B------:R-:W-:Y:S01]  /*1750*/  FADD R32, R32, c[0x0][0x500] ;  /* 0x0001400020207621 */ /* 0x000fe20000000000 */
[----:B------:R-:W-:Y:S01]  /*1760*/  FFMA R9, R7, R7, R18 ;  /* 0x0000000707097223 */ /* 0x000fe20000000012 */
[----:B------:R-:W-:Y:S02]  /*1770*/  BSSY B0, `(.L_x_519) ;  /* 0x0000011000007945 */ /* 0x000fe40003800000 */
[----:B------:R-:W-:Y:S01]  /*1780*/  FMUL R32, R32, 0.5 ;  /* 0x3f00000020207820 */ /* 0x000fe20000400000 */
[----:B------:R-:W-:-:S04]  /*1790*/  FFMA R18, R8, R8, R9 ;  /* 0x0000000808127223 */ /* 0x000fc80000000009 */
[----:B------:R0:W1:Y:S01]  /*17a0*/  MUFU.RSQ R9, R18 ;  /* 0x0000001200097308 */ /* 0x0000620000001400 */
[----:B------:R-:W-:Y:S02]  /*17b0*/  IADD3 R19, R18, -0xd000000, RZ ;  /* 0xf300000012137810 */ /* 0x000fe40007ffe0ff */
[----:B------:R-:W-:Y:S02]  /*17c0*/  FSEL R32, R32, c[0x0][0x50c], P0 ;  /* 0x0001430020207a08 */ /* 0x000fe40000000000 */
[----:B------:R-:W-:-:S03]  /*17d0*/  ISETP.GT.U32.AND P1, PT, R19, 0x727fffff, PT ;  /* 0x727fffff1300780c */ /* 0x000fc60003f24070 */
[----:B------:R-:W-:-:S10]  /*17e0*/  FMUL R21, R15, R32 ;  /* 0x000000200f157220 */ /* 0x000fd40000400000 */
[----:B------:R-:W-:Y:S05]  /*17f0*/  @!P1 BRA `(.L_x_520) ;  /* 0x0000004000009947 */ /* 0x000fea0003800000 */
[----:B01----:R-:W-:Y:S02]  /*1800*/  MOV R27, 0x1820 ;  /* 0x00001820001b7802 */ /* 0x003fe40000000f00 */
[----:B------:R-:W-:Y:S05]  /*1810*/  CALL.REL.NOINC `($__internal_11_$__cuda_sm20_sqrt_rn_f32_slowpath) ;  /* 0x00000a7000007944 */ /* 0x000fea0003c00000 */
[----:B------:R-:W-:Y:S01]  /*1820*/  MOV R19, R9 ;  /* 0x0000000900137202 */ /* 0x000fe20000000f00 */
[----:B------:R-:W-:Y:S05]  /*1830*/  BRA `(.L_x_521) ;  /* 0x0000004000007947 */ /* 0x000fea0003800000 */
.L_x_520:
[----:B01----:R-:W-:Y:S01]  /*1840*/  FMUL.FTZ R19, R18, R9 ;  /* 0x0000000912137220 */ /* 0x003fe20000410000 */
[----:B------:R-:W-:-:S03]  /*1850*/  FMUL.FTZ R9, R9, 0.5 ;  /* 0x3f00000009097820 */ /* 0x000fc60000410000 */
[----:B------:R-:W-:-:S04]  /*1860*/  FFMA R18, -R19, R19, R18 ;  /* 0x0000001313127223 */ /* 0x000fc80000000112 */
[----:B------:R-:W-:Y:S02]  /*1870*/  FFMA R19, R18, R9, R19 ;  /* 0x0000000912137223 */ /* 0x000fe40000000013 */
.L_x_521:
[----:B------:R-:W-:Y:S05]  /*1880*/  BSYNC B0 ;  /* 0x0000000000007941 */ /* 0x000fea0003800000 */
.L_x_519:
[----:B------:R-:W-:Y:S01]  /*1890*/  FSETP.GT.AND P0, PT, R19, RZ, PT ;  /* 0x000000ff1300720b */ /* 0x000fe20003f04000 */
[----:B------:R-:W-:Y:S01]  /*18a0*/  BSSY B0, `(.L_x_522) ;  /* 0x0000033000007945 */ /* 0x000fe20003800000 */
[-C--:B------:R-:W-:Y:S01]  /*18b0*/  FMUL R13, R13, R15.reuse ;  /* 0x0000000f0d0d7220 */ /* 0x080fe20000400000 */
[-C--:B------:R-:W-:Y:S01]  /*18c0*/  FMUL R12, R12, R15.reuse ;  /* 0x0000000f0c0c7220 */ /* 0x080fe20000400000 */
[----:B------:R-:W-:Y:S01]  /*18d0*/  FMUL R15, R14, R15 ;  /* 0x0000000f0e0f7220 */ /* 0x000fe20000400000 */
[----:B------:R-:W-:Y:S02]  /*18e0*/  MOV R18, RZ ;  /* 0x000000ff00127202 */ /* 0x000fe40000000f00 */
        /* <DEDUP_REMOVED lines=14> */
[----:B------:R-:W-:Y:S05]  /*19d0*/  CALL.REL.NOINC `($__internal_12_$__cuda_sm3x_div_rn_noftz_f32_slowpath) ;  /* 0x00000a2000007944 */ /* 0x000fea0003c00000 */
[----:B------:R-:W-:Y:S02]  /*19e0*/  MOV R14, R18 ;  /* 0x00000012000e7202 */ /* 0x000fe40000000f00 */
.L_x_525:
[----:B------:R-:W-:Y:S05]  /*19f0*/  BSYNC B1 ;  /* 0x0000000000017941 */ /* 0x000fea0003800000 */
.L_x_524:
        /* <DEDUP_REMOVED lines=12> */
[----:B------:R-:W-:Y:S05]  /*1ac0*/  CALL.REL.NOINC `($__internal_12_$__cuda_sm3x_div_rn_noftz_f32_slowpath) ;  /* 0x0000093000007944 */ /* 0x000fea0003c00000 */
[----:B------:R-:W-:Y:S02]  /*1ad0*/  MOV R25, R18 ;  /* 0x0000001200197202 */ /* 0x000fe40000000f00 */
.L_x_527:
[----:B------:R-:W-:Y:S05]  /*1ae0*/  BSYNC B1 ;  /* 0x0000000000017941 */ /* 0x000fea0003800000 */
.L_x_526:
        /* <DEDUP_REMOVED lines=13> */
.L_x_528:
[----:B------:R-:W-:Y:S05]  /*1bc0*/  BSYNC B1 ;  /* 0x0000000000017941 */ /* 0x000fea0003800000 */
.L_x_523:
[----:B------:R-:W-:Y:S05]  /*1bd0*/  BSYNC B0 ;  /* 0x0000000000007941 */ /* 0x000fea0003800000 */
.L_x_522:
[----:B------:R-:W-:Y:S01]  /*1be0*/  FADD R19, RZ, -R19 ;  /* 0x80000013ff137221 */ /* 0x000fe20000000000 */
[----:B------:R-:W0:Y:S01]  /*1bf0*/  MUFU.RCP R24, R11 ;  /* 0x0000000b00187308 */ /* 0x000e220000001000 */
[----:B------:R-:W-:Y:S02]  /*1c00*/  BSSY B0, `(.L_x_529) ;  /* 0x0000012000007945 */ /* 0x000fe40003800000 */
[----:B------:R-:W-:-:S05]  /*1c10*/  FMUL R6, R19, c[0x0][0x664] ;  /* 0x0001990013067a20 */ /* 0x000fca0000400000 */
[----:B------:R-:W-:-:S04]  /*1c20*/  FSETP.GT.AND P0, PT, R21, R6, PT ;  /* 0x000000061500720b */ /* 0x000fc80003f04000 */
[----:B------:R-:W-:Y:S01]  /*1c30*/  FSEL R7, R21, R6, P0 ;  /* 0x0000000615077208 */ /* 0x000fe20000000000 */
[----:B0-----:R-:W-:-:S04]  /*1c40*/  FFMA R9, -R11, R24, 1 ;  /* 0x3f8000000b097423 */ /* 0x001fc80000000118 */
[C---:B------:R-:W-:Y:S01]  /*1c50*/  FFMA R8, R7.reuse, R18, -R13 ;  /* 0x0000001207087223 */ /* 0x040fe2000000080d */
[C---:B------:R-:W-:Y:S01]  /*1c60*/  FFMA R6, R7.reuse, R25, -R12 ;  /* 0x0000001907067223 */ /* 0x040fe2000000080c */
[----:B------:R-:W-:Y:S01]  /*1c70*/  FFMA R7, R7, R14, -R15 ;  /* 0x0000000e07077223 */ /* 0x000fe2000000080f */
[----:B------:R-:W-:Y:S01]  /*1c80*/  FFMA R9, R24, R9, R24 ;  /* 0x0000000918097223 */ /* 0x000fe20000000018 */
[----:B------:R-:W0:Y:S03]  /*1c90*/  FCHK P0, R8, R11 ;  /* 0x0000000b08007302 */ /* 0x000e260000000000 */
[----:B------:R-:W-:-:S04]  /*1ca0*/  FFMA R18, R8, R9, RZ ;  /* 0x0000000908127223 */ /* 0x000fc800000000ff */
[----:B------:R-:W-:-:S04]  /*1cb0*/  FFMA R13, -R11, R18, R8 ;  /* 0x000000120b0d7223 */ /* 0x000fc80000000108 */
[----:B------:R-:W-:Y:S01]  /*1cc0*/  FFMA R12, R9, R13, R18 ;  /* 0x0000000d090c7223 */ /* 0x000fe20000000012 */
[----:B0-----:R-:W-:Y:S05]  /*1cd0*/  @!P0 BRA `(.L_x_530) ;  /* 0x0000004000008947 */ /* 0x001fea0003800000 */
[----:B------:R-:W-:Y:S02]  /*1ce0*/  MOV R9, R11 ;  /* 0x0000000b00097202 */ /* 0x000fe40000000f00 */
[----:B------:R-:W-:Y:S02]  /*1cf0*/  MOV R26, 0x1d10 ;  /* 0x00001d10001a7802 */ /* 0x000fe40000000f00 */
[----:B------:R-:W-:Y:S05]  /*1d00*/  CALL.REL.NOINC `($__internal_12_$__cuda_sm3x_div_rn_noftz_f32_slowpath) ;  /* 0x000006f000007944 */ /* 0x000fea0003c00000 */
[----:B------:R-:W-:Y:S02]  /*1d10*/  MOV R12, R18 ;  /* 0x00000012000c7202 */ /* 0x000fe40000000f00 */
.L_x_530:
[----:B------:R-:W-:Y:S05]  /*1d20*/  BSYNC B0 ;  /* 0x0000000000007941 */ /* 0x000fea0003800000 */
.L_x_529:
        /* <DEDUP_REMOVED lines=12> */
[----:B------:R-:W-:Y:S05]  /*1df0*/  CALL.REL.NOINC `($__internal_12_$__cuda_sm3x_div_rn_noftz_f32_slowpath) ;  /* 0x0000060000007944 */ /* 0x000fea0003c00000 */
[----:B------:R-:W-:Y:S02]  /*1e00*/  MOV R13, R18 ;  /* 0x00000012000d7202 */ /* 0x000fe40000000f00 */
.L_x_532:
[----:B------:R-:W-:Y:S05]  /*1e10*/  BSYNC B0 ;  /* 0x0000000000007941 */ /* 0x000fea0003800000 */
.L_x_531:
        /* <DEDUP_REMOVED lines=14> */
.L_x_534:
[----:B------:R-:W-:Y:S05]  /*1f00*/  BSYNC B0 ;  /* 0x0000000000007941 */ /* 0x000fea0003800000 */
.L_x_533:
[----:B------:R-:W-:Y:S01]  /*1f10*/  ULDC UR4, c[0x0][0x690] ;  /* 0x0001a40000047ab9 */ /* 0x000fe20000000800 */
[----:B------:R-:W-:Y:S01]  /*1f20*/  MOV R7, c[0x0][0x690] ;  /* 0x0001a40000077a02 */ /* 0x000fe20000000f00 */
[----:B------:R-:W-:Y:S01]  /*1f30*/  USHF.R.S32.HI UR4, URZ, 0x1f, UR4 ;  /* 0x0000001f3f047899 */ /* 0x000fe20008011404 */
[----:B------:R-:W-:Y:S01]  /*1f40*/  IMAD R11, R4, c[0x0][0x690], RZ ;  /* 0x0001a400040b7a24 */ /* 0x000fe200078e02ff */
[----:B------:R-:W-:Y:S01]  /*1f50*/  FMUL R13, R13, c[0x0][0x668] ;  /* 0x00019a000d0d7a20 */ /* 0x000fe20000400000 */
[----:B------:R-:W-:Y:S01]  /*1f60*/  FMUL R9, R9, c[0x0][0x668] ;  /* 0x00019a0009097a20 */ /* 0x000fe20000400000 */
[----:B------:R-:W-:-:S02]  /*1f70*/  IMAD.WIDE.U32 R6, R2, R7, c[0x0][0x670] ;  /* 0x00019c0002067625 */ /* 0x000fc400078e0007 */
[----:B------:R-:W-:Y:S02]  /*1f80*/  FMUL R19, R20, R13 ;  /* 0x0000000d14137220 */ /* 0x000fe40000400000 */
[----:B------:R-:W-:Y:S01]  /*1f90*/  IMAD R15, R2, UR4, R11 ;  /* 0x00000004020f7c24 */ /* 0x000fe2000f8e020b */
[----:B------:R-:W-:-:S04]  /*1fa0*/  FMUL R11, R12, c[0x0][0x668] ;  /* 0x00019a000c0b7a20 */ /* 0x000fc80000400000 */
[----:B------:R-:W-:Y:S01]  /*1fb0*/  IADD3 R7, R7, R15, RZ ;  /* 0x0000000f07077210 */ /* 0x000fe20007ffe0ff */
[C---:B------:R-:W-:Y:S01]  /*1fc0*/  FMUL R15, R20.reuse, R11 ;  /* 0x0000000b140f7220 */ /* 0x040fe20000400000 */
[----:B------:R-:W-:Y:S01]  /*1fd0*/  FMUL R20, R20, R9 ;  /* 0x0000000914147220 */ /* 0x000fe20000400000 */
[----:B------:R-:W-:Y:S03]  /*1fe0*/  BSSY B0, `(.L_x_535) ;  /* 0x000001e000007945 */ /* 0x000fe60003800000 */
[----:B------:R0:W-:Y:S04]  /*1ff0*/  RED.E.ADD.F32.FTZ.RN.STRONG.GPU [R6.64], R15 ;  /* 0x0000000f0600798e */ /* 0x0001e8000c10e790 */
[----:B------:R0:W-:Y:S04]  /*2000*/  RED.E.ADD.F32.FTZ.RN.STRONG.GPU [R6.64+0x4], R19 ;  /* 0x000004130600798e */ /* 0x0001e8000c10e790 */
[----:B------:R0:W-:Y:S01]  /*2010*/  RED.E.ADD.F32.FTZ.RN.STRONG.GPU [R6.64+0x8], R20 ;  /* 0x000008140600798e */ /* 0x0001e2000c10e790 */
[----:B------:R-:W-:Y:S05]  /*2020*/  @!P2 BRA `(.L_x_536) ;  /* 0x000001900000a947 */ /* 0x000fea0003800000 */
[----:B------:R-:W-:Y:S01]  /*2030*/  ULDC UR4, c[0x0][0x6c8] ;  /* 0x0001b20000047ab9 */ /* 0x000fe20000000800 */
[----:B0-----:R-:W-:Y:S01]  /*2040*/  MOV R6, c[0x0][0x6c8] ;  /* 0x0001b20000067a02 */ /* 0x001fe20000000f00 */
[----:B------:R-:W-:Y:S01]  /*2050*/  USHF.R.S32.HI UR4, URZ, 0x1f, UR4 ;  /* 0x0000001f3f047899 */ /* 0x000fe20008011404 */
[----:B------:R-:W-:Y:S01]  /*2060*/  IMAD R10, R10, c[0x0][0x6c8], RZ ;  /* 0x0001b2000a0a7a24 */ /* 0x000fe200078e02ff */
[----:B------:R-:W-:Y:S01]  /*2070*/  FMUL R9, R22, R19 ;  /* 0x0000001316097220 */ /* 0x000fe20000400000 */
[----:B------:R-:W-:Y:S01]  /*2080*/  FMUL R2, R16, R15 ;  /* 0x0000000f10027220 */ /* 0x000fe20000400000 */
[----:B------:R-:W-:-:S02]  /*2090*/  IMAD.WIDE.U32 R6, R5, R6, c[0x0][0x6a8] ;  /* 0x0001aa0005067625 */ /* 0x000fc400078e0006 */
[-C--:B------:R-:W-:Y:S01]  /*20a0*/  FFMA R9, R16, R20.reuse, -R9 ;  /* 0x0000001410097223 */ /* 0x080fe20000000809 */
[----:B------:R-:W-:Y:S01]  /*20b0*/  FFMA R2, R17, R19, -R2 ;  /* 0x0000001311027223 */ /* 0x000fe20000000802 */
[----:B------:R-:W-:Y:S01]  /*20c0*/  IMAD R11, R5, UR4, R10 ;  /* 0x00000004050b7c24 */ /* 0x000fe2000f8e020a */
[----:B------:R-:W-:Y:S01]  /*20d0*/  FMUL R5, R17, R20 ;  /* 0x0000001411057220 */ /* 0x000fe20000400000 */
[----:B------:R-:W-:-:S03]  /*20e0*/  FADD R9, -R9, -RZ ;  /* 0x800000ff09097221 */ /* 0x000fc60000000100 */
[----:B------:R-:W-:Y:S01]  /*20f0*/  FFMA R5, R22, R15, -R5 ;  /* 0x0000000f16057223 */ /* 0x000fe20000000805 */
[----:B------:R-:W-:Y:S01]  /*2100*/  IADD3 R7, R7, R11, RZ ;  /* 0x0000000b07077210 */ /* 0x000fe20007ffe0ff */
[----:B------:R-:W-:Y:S02]  /*2110*/  FADD R11, -R2, -RZ ;  /* 0x800000ff020b7221 */ /* 0x000fe40000000100 */
[----:B------:R-:W-:Y:S01]  /*2120*/  FADD R5, -R5, -RZ ;  /* 0x800000ff05057221 */ /* 0x000fe20000000100 */
[----:B------:R-:W-:Y:S01]  /*2130*/  FADD R13, -R15, -RZ ;  /* 0x800000ff0f0d7221 */ /* 0x000fe20000000100 */
[----:B------:R-:W-:Y:S01]  /*2140*/  FADD R15, -R19, -RZ ;  /* 0x800000ff130f7221 */ /* 0x000fe20000000100 */
[----:B------:R0:W-:Y:S01]  /*2150*/  RED.E.ADD.F32.FTZ.RN.STRONG.GPU [R6.64], R9 ;  /* 0x000000090600798e */ /* 0x0001e2000c10e790 */
[----:B------:R-:W-:-:S03]  /*2160*/  FADD R17, -R20, -RZ ;  /* 0x800000ff14117221 */ /* 0x000fc60000000100 */
[----:B------:R0:W-:Y:S04]  /*2170*/  RED.E.ADD.F32.FTZ.RN.STRONG.GPU [R6.64+0x4], R5 ;  /* 0x000004050600798e */ /* 0x0001e8000c10e790 */
[----:B------:R0:W-:Y:S04]  /*2180*/  RED.E.ADD.F32.FTZ.RN.STRONG.GPU [R6.64+0x8], R11 ;  /* 0x0000080b0600798e */ /* 0x0001e8000c10e790 */
[----:B------:R0:W-:Y:S04]  /*2190*/  RED.E.ADD.F32.FTZ.RN.STRONG.GPU [R6.64+0xc], R13 ;  /* 0x00000c0d0600798e */ /* 0x0001e8000c10e790 */
[----:B------:R0:W-:Y:S04]  /*21a0*/  RED.E.ADD.F32.FTZ.RN.STRONG.GPU [R6.64+0x10], R15 ;  /* 0x0000100f0600798e */ /* 0x0001e8000c10e790 */
[----:B------:R0:W-:Y:S02]  /*21b0*/  RED.E.ADD.F32.FTZ.RN.STRONG.GPU [R6.64+0x14], R17 ;  /* 0x000014110600798e */ /* 0x0001e4000c10e790 */
.L_x_536:
[----:B------:R-:W-:Y:S05]  /*21c0*/  BSYNC B0 ;  /* 0x0000000000007941 */ /* 0x000fea0003800000 */
.L_x_535:
[----:B------:R-:W-:Y:S02]  /*21d0*/  ULDC UR6, c[0x0][0x0] ;  /* 0x0000000000067ab9 */ /* 0x000fe40000000800 */
[----:B------:R-:W-:-:S02]  /*21e0*/  ULDC UR7, c[0x0][0xc] ;  /* 0x0000030000077ab9 */ /* 0x000fc40000000800 */
[----:B------:R-:W-:Y:S02]  /*21f0*/  UIMAD.WIDE.U32 UR6, UR6, UR7, URZ ;  /* 0x00000007060672a5 */ /* 0x000fe4000f8e003f */
[----:B------:R-:W-:Y:S02]  /*2200*/  UMOV UR4, URZ ;  /* 0x0000003f00047c82 */ /* 0x000fe40008000000 */
[----:B------:R-:W-:Y:S02]  /*2210*/  UIADD3 UR4, UR7, UR4, URZ ;  /* 0x0000000407047290 */ /* 0x000fe4000fffe03f */
[----:B------:R-:W-:-:S04]  /*2220*/  IADD3 R0, P0, R0, UR6, RZ ;  /* 0x0000000600007c10 */ /* 0x000fc8000ff1e0ff */
[----:B------:R-:W-:Y:S02]  /*2230*/  IADD3.X R3, R3, UR4, RZ, P0, !PT ;  /* 0x0000000403037c10 */ /* 0x000fe400087fe4ff */
[----:B------:R-:W-:-:S04]  /*2240*/  ISETP.GE.U32.AND P0, PT, R0, c[0x0][0x178], PT ;  /* 0x00005e0000007a0c */ /* 0x000fc80003f06070 */
[----:B------:R-:W-:-:S13]  /*2250*/  ISETP.GE.U32.AND.EX P0, PT, R3, c[0x0][0x17c], PT, P0 ;  /* 0x00005f0003007a0c */ /* 0x000fda0003f06100 */
[----:B------:R-:W-:Y:S01]  /*2260*/  @P0 CALL.REL.NOINC `(.L_x_537) ;  /* 0x0000001000000944 */ /* 0x000fe20003c00000 */
[----:B------:R-:W-:Y:S05]  /*2270*/  BRA `(.L_x_538) ;  /* 0xffffdf2000007947 */ /* 0x000fea000383ffff */
.L_x_537:
[----:B------:R-:W-:Y:S05]  /*2280*/  EXIT ;  /* 0x000000000000794d */ /* 0x000fea0003800000 */
        .weak           $__internal_11_$__cuda_sm20_sqrt_rn_f32_slowpath
        .type           $__internal_11_$__cuda_sm20_sqrt_rn_f32_slowpath,@function
        .size           $__internal_11_$__cuda_sm20_sqrt_rn_f32_slowpath,($__internal_12_$__cuda_sm3x_div_rn_noftz_f32_slowpath - $__internal_11_$__cuda_sm20_sqrt_rn_f32_slowpath)
$__internal_11_$__cuda_sm20_sqrt_rn_f32_slowpath:
        /* <DEDUP_REMOVED lines=19> */
.L_x_539:
[----:B------:R-:W-:Y:S02]  /*23c0*/  MOV R9, R18 ;  /* 0x0000001200097202 */ /* 0x000fe40000000f00 */
[----:B------:R-:W-:Y:S02]  /*23d0*/  MOV R18, R27 ;  /* 0x0000001b00127202 */ /* 0x000fe40000000f00 */
[----:B------:R-:W-:-:S04]  /*23e0*/  MOV R19, 0x0 ;  /* 0x0000000000137802 */ /* 0x000fc80000000f00 */
[----:B------:R-:W-:Y:S05]  /*23f0*/  RET.REL.NODEC R18 `(my_solve_particle_shape_contacts_cuda_kernel_forward) ;  /* 0xffffdc0012007950 */ /* 0x000fea0003c3ffff */
        .weak           $__internal_12_$__cuda_sm3x_div_rn_noftz_f32_slowpath
        .type           $__internal_12_$__cuda_sm3x_div_rn_noftz_f32_slowpath,@function
        .size           $__internal_12_$__cuda_sm3x_div_rn_noftz_f32_slowpath,(.L_x_1203 - $__internal_12_$__cuda_sm3x_div_rn_noftz_f32_slowpath)
$__internal_12_$__cuda_sm3x_div_rn_noftz_f32_slowpath:
        /* <DEDUP_REMOVED lines=34> */
.L_x_541:
        /* <DEDUP_REMOVED lines=31> */
[C---:B------:R-:W-:Y:S02]  /*2810*/  ISETP.NE.AND P1, PT, R18.reuse, RZ, PT ;  /* 0x000000ff1200720c */ /* 0x040fe40003f25270 */
        /* <DEDUP_REMOVED lines=19> */
.L_x_548:
[----:B------:R-:W-:-:S04]  /*2950*/  LOP3.LUT R8, R8, 0x80000000, RZ, 0xc0, !PT ;  /* 0x8000000008087812 */ /* 0x000fc800078ec0ff */
[----:B------:R-:W-:Y:S01]  /*2960*/  LOP3.LUT R8, R8, 0x7f800000, RZ, 0xfc, !PT ;  /* 0x7f80000008087812 */ /* 0x000fe200078efcff */
[----:B------:R-:W-:Y:S05]  /*2970*/  BRA `(.L_x_549) ;  /* 0x0000001000007947 */ /* 0x000fea0003800000 */
.L_x_547:
[----:B------:R-:W-:Y:S02]  /*2980*/  LEA R8, R31, R8, 0x17 ;  /* 0x000000081f087211 */ /* 0x000fe400078eb8ff */
.L_x_549:
[----:B------:R-:W-:Y:S05]  /*2990*/  BSYNC B3 ;  /* 0x0000000000037941 */ /* 0x000fea0003800000 */
.L_x_546:
[----:B------:R-:W-:Y:S05]  /*29a0*/  BRA `(.L_x_550) ;  /* 0x0000008000007947 */ /* 0x000fea0003800000 */
.L_x_545:
[----:B------:R-:W-:-:S04]  /*29b0*/  LOP3.LUT R8, R9, 0x80000000, R8, 0x48, !PT ;  /* 0x8000000009087812 */ /* 0x000fc800078e4808 */
[----:B------:R-:W-:Y:S01]  /*29c0*/  LOP3.LUT R8, R8, 0x7f800000, RZ, 0xfc, !PT ;  /* 0x7f80000008087812 */ /* 0x000fe200078efcff */
[----:B------:R-:W-:Y:S05]  /*29d0*/  BRA `(.L_x_550) ;  /* 0x0000005000007947 */ /* 0x000fea0003800000 */
.L_x_544:
[----:B------:R-:W-:Y:S01]  /*29e0*/  LOP3.LUT R8, R9, 0x80000000, R8, 0x48, !PT ;  /* 0x8000000009087812 */ /* 0x000fe200078e4808 */
[----:B------:R-:W-:Y:S05]  /*29f0*/  BRA `(.L_x_550) ;  /* 0x0000003000007947 */ /* 0x000fea0003800000 */
.L_x_543:
[----:B------:R-:W0:Y:S01]  /*2a00*/  MUFU.RSQ R8, -QNAN ;  /* 0xffc0000000087908 */ /* 0x000e220000001400 */
[----:B------:R-:W-:Y:S05]  /*2a10*/  BRA `(.L_x_550) ;  /* 0x0000001000007947 */ /* 0x000fea0003800000 */
.L_x_542:
[----:B------:R-:W-:Y:S02]  /*2a20*/  FADD.FTZ R8, R8, R9 ;  /* 0x0000000908087221 */ /* 0x000fe40000010000 */
.L_x_550:
[----:B------:R-:W-:Y:S05]  /*2a30*/  BSYNC B2 ;  /* 0x0000000000027941 */ /* 0x000fea0003800000 */
.L_x_540:
[----:B0-----:R-:W-:Y:S02]  /*2a40*/  MOV R18, R8 ;  /* 0x0000000800127202 */ /* 0x001fe40000000f00 */
[----:B------:R-:W-:Y:S02]  /*2a50*/  MOV R8, R26 ;  /* 0x0000001a00087202 */ /* 0x000fe40000000f00 */
[----:B------:R-:W-:-:S04]  /*2a60*/  MOV R9, 0x0 ;  /* 0x0000000000097802 */ /* 0x000fc80000000f00 */
[----:B------:R-:W-:Y:S05]  /*2a70*/  RET.REL.NODEC R8 `(my_solve_particle_shape_contacts_cuda_kernel_forward) ;  /* 0xffffd58008007950 */ /* 0x000fea0003c3ffff */
.L_x_551:
        /* <DEDUP_REMOVED lines=16> */
.L_x_1203:


//--------------------- .text.my_solve_particle_particle_contacts_cuda_kernel_backward --------------------------
	.section	.text.my_solve_particle_particle_contacts_cuda_kernel_backward,"ax",@progbits
	.sectioninfo	@"SHI_REGISTERS=102"
	.align	128
        .global         my_solve_particle_particle_contacts_cuda_kernel_backward
        .type           my_solve_particle_particle_contacts_cuda_kernel_backward,@function
        .size           my_solve_particle_particle_contacts_cuda_kernel_backward,(.L_x_1206 - my_solve_particle_particle_contacts_cuda_kernel_backward)
        .other          my_solve_particle_particle_contacts_cuda_kernel_backward,@"STO_CUDA_ENTRY STV_DEFAULT"
my_solve_particle_particle_contacts_cuda_kernel_backward:
.text.my_solve_particle_particle_contacts_cuda_kernel_backward:
        /* <DEDUP_REMOVED lines=9> */
[----:B------:R-:W-:Y:S01]  /*0090*/  MOV R19, c[0x0][0x2a0] ;  /* 0x0000a80000137a02 */ /* 0x000fe20000000f00 */
        /* <DEDUP_REMOVED lines=23> */
.L_x_650:
[----:B------:R-:W-:Y:S02]  /*0210*/  MOV R60, c[0x0][0x180] ;  /* 0x00006000003c7a02 */ /* 0x000fe40000000f00 */
[----:B------:R-:W-:-:S06]  /*0220*/  MOV R61, c[0x0][0x184] ;  /* 0x00006100003d7a02 */ /* 0x000fcc0000000f00 */
[----:B------:R-:W2:Y:S01]  /*0230*/  LDG.E.64 R60, [R60.64+0x10] ;  /* 0x000010123c3c7981 */ /* 0x000ea2000c1e1b00 */
[----:B------:R-:W-:Y:S02]  /*0240*/  MOV R18, 0xffffffff ;  /* 0xffffffff00127802 */ /* 0x000fe40000000f00 */
[----:B--2---:R-:W-:-:S04]  /*0250*/  ISETP.NE.U32.AND P1, PT, R60, RZ, PT ;  /* 0x000000ff3c00720c */ /* 0x004fc80003f25070 */
[----:B------:R-:W-:-:S13]  /*0260*/  ISETP.NE.AND.EX P1, PT, R61, RZ, PT, P1 ;  /* 0x000000ff3d00720c */ /* 0x000fda0003f25310 */
[----:B------:R-:W-:-:S04]  /*0270*/  @P1 SHF.R.S64 R5, RZ, 0x1e, R16 ;  /* 0x0000001eff051819 */ /* 0x000fc80000001010 */
[----:B------:R-:W-:-:S04]  /*0280*/  @P1 IADD3 R4, P2, R60, R5, RZ ;  /* 0x000000053c041210 */ /* 0x000fc80007f5e0ff */
[----:B------:R-:W-:-:S05]  /*0290*/  @P1 LEA.HI.X.SX32 R5, R16, R61, 0x2, P2 ;  /* 0x0000003d10051211 */ /* 0x000fca00010f16ff */
[----:B------:R-:W2:Y:S01]  /*02a0*/  @P1 LDG.E R18, [R4.64] ;  /* 0x0000001204121981 */ /* 0x000ea2000c1e1900 */
[----:B------:R-:W-:Y:S01]  /*02b0*/  YIELD ;  /* 0x0000000000007946 */ /* 0x000fe20003800000 */
[----:B------:R-:W-:Y:S01]  /*02c0*/  ULDC.64 UR16, c[0x0][0x180] ;  /* 0x0000600000107ab9 */ /* 0x000fe20000000a00 */
[----:B------:R-:W-:Y:S01]  /*02d0*/  BSSY B1, `(.L_x_553) ;  /* 0x0000487000017945 */ /* 0x000fe20003800000 */
[----:B------:R-:W-:-:S04]  /*02e0*/  UIADD3 UR15, UP0, UR16, 0x10, URZ ;  /* 0x00000010100f7890 */ /* 0x000fc8000ff1e03f */
[----:B------:R-:W-:Y:S02]  /*02f0*/  UIADD3.X UR16, URZ, UR17, URZ, UP0, !UPT ;  /* 0x000000113f107290 */ /* 0x000fe400087fe43f */
[----:B------:R-:W-:-:S04]  /*0300*/  MOV R2, UR15 ;  /* 0x0000000f00027c02 */ /* 0x000fc80008000f00 */
[----:B------:R-:W-:Y:S01]  /*0310*/  IMAD.U32 R3, RZ, RZ, UR16 ;  /* 0x00000010ff037e24 */ /* 0x000fe2000f8e00ff */
[----:B--2---:R-:W-:-:S13]  /*0320*/  ISETP.NE.AND P1, PT, R18, -0x1, PT ;  /* 0xffffffff1200780c */ /* 0x004fda0003f25270 */
[----:B-----5:R-:W-:Y:S05]  /*0330*/  @!P1 BRA `(.L_x_554) ;  /* 0x0000480000009947 */ /* 0x020fea0003800000 */
        /* <DEDUP_REMOVED lines=9> */
[----:B------:R-:W-:Y:S05]  /*03d0*/  @P1 BRA `(.L_x_554) ;  /* 0x0000476000001947 */ /* 0x000fea0003800000 */
[----:B------:R0:W2:Y:S01]  /*03e0*/  LDG.E.64 R62, [R2.64+0x18] ;  /* 0x00001812023e7981 */ /* 0x0000a2000c1e1b00 */
[----:B------:R-:W-:Y:S01]  /*03f0*/  IMAD R5, R20, c[0x0][0x250], RZ ;  /* 0x0000940014057a24 */ /* 0x000fe200078e02ff */
[----:B------:R-:W-:Y:S02]  /*0400*/  MOV R7, c[0x0][0x250] ;  /* 0x0000940000077a02 */ /* 0x000fe40000000f00 */
[----:B------:R0:W3:Y:S01]  /*0410*/  LDG.E R21, [R2.64+0x20] ;  /* 0x0000201202157981 */ /* 0x0000e2000c1e1900 */
[C---:B------:R-:W-:Y:S01]  /*0420*/  IMAD R9, R18.reuse, UR7, R5 ;  /* 0x0000000712097c24 */ /* 0x040fe2000f8e0205 */
[----:B------:R-:W-:Y:S01]  /*0430*/  MOV R11, c[0x0][0x1a8] ;  /* 0x00006a00000b7a02 */ /* 0x000fe20000000f00 */
[----:B------:R-:W-:Y:S01]  /*0440*/  IMAD.WIDE.U32 R4, R18, R7, c[0x0][0x230] ;  /* 0x00008c0012047625 */ /* 0x000fe200078e0007 */
[----:B------:R0:W4:Y:S03]  /*0450*/  LDG.E.64 R64, [R2.64+0x8] ;  /* 0x0000081202407981 */ /* 0x000126000c1e1b00 */
[----:B------:R-:W-:Y:S01]  /*0460*/  IMAD R7, R20, c[0x0][0x1a8], RZ ;  /* 0x00006a0014077a24 */ /* 0x000fe200078e02ff */
[----:B------:R-:W-:Y:S01]  /*0470*/  IADD3 R9, R5, R9, RZ ;  /* 0x0000000905097210 */ /* 0x000fe20007ffe0ff */
[----:B------:R0:W4:Y:S01]  /*0480*/  LDG.E.64 R66, [R2.64+0x10] ;  /* 0x0000101202427981 */ /* 0x000122000c1e1b00 */
[----:B------:R-:W-:Y:S01]  /*0490*/  MOV R8, R4 ;  /* 0x0000000400087202 */ /* 0x000fe20000000f00 */
[----:B------:R-:W-:-:S02]  /*04a0*/  IMAD R5, R18, UR5, R7 ;  /* 0x0000000512057c24 */ /* 0x000fc4000f8e0207 */
[----:B------:R-:W-:Y:S01]  /*04b0*/  IMAD.WIDE.U32 R6, R18, R11, c[0x0][0x188] ;  /* 0x0000620012067625 */ /* 0x000fe200078e000b */
[----:B------:R0:W4:Y:S04]  /*04c0*/  LDG.E R4, [R2.64+-0xc] ;  /* 0xfffff41202047981 */ /* 0x000128000c1e1900 */
[----:B------:R1:W4:Y:S01]  /*04d0*/  LDG.E R22, [R8.64] ;  /* 0x0000001208167981 */ /* 0x000322000c1e1900 */
[----:B------:R-:W-:-:S05]  /*04e0*/  IMAD.IADD R7, R7, 0x1, R5 ;  /* 0x0000000107077824 */ /* 0x000fca00078e0205 */
[----:B------:R0:W4:Y:S04]  /*04f0*/  LDG.E R23, [R6.64] ;  /* 0x0000001206177981 */ /* 0x000128000c1e1900 */
[----:B------:R1:W4:Y:S04]  /*0500*/  LDG.E R24, [R6.64+0x4] ;  /* 0x0000041206187981 */ /* 0x000328000c1e1900 */
[----:B------:R1:W4:Y:S04]  /*0510*/  LDG.E R25, [R6.64+0x8] ;  /* 0x0000081206197981 */ /* 0x000328000c1e1900 */
[----:B0-----:R-:W4:Y:S01]  /*0520*/  LDG.E.64 R2, [R2.64+-0x8] ;  /* 0xfffff81202027981 */ /* 0x001f22000c1e1b00 */
[----:B--2---:R-:W-:-:S02]  /*0530*/  IABS R33, R62 ;  /* 0x0000003e00217213 */ /* 0x004fc40000000000 */
[----:B------:R-:W-:Y:S02]  /*0540*/  IABS R37, R63 ;  /* 0x0000003f00257213 */ /* 0x000fe40000000000 */
[----:B------:R-:W0:Y:S01]  /*0550*/  I2F.RP R0, R33 ;  /* 0x0000002100007306 */ /* 0x000e220000209400 */
[----:B---3--:R-:W-:-:S07]  /*0560*/  IABS R41, R21 ;  /* 0x0000001500297213 */ /* 0x008fce0000000000 */
[----:B-1----:R-:W1:Y:S08]  /*0570*/  I2F.RP R8, R37 ;  /* 0x0000002500087306 */ /* 0x002e700000209400 */
[----:B------:R-:W2:Y:S01]  /*0580*/  I2F.RP R7, R41 ;  /* 0x0000002900077306 */ /* 0x000ea20000209400 */
[----:B----4-:R-:W-:-:S07]  /*0590*/  FADD R6, R22, c[0x0][0x2b0] ;  /* 0x0000ac0016067621 */ /* 0x010fce0000000000 */
[----:B0-----:R-:W0:Y:S01]  /*05a0*/  MUFU.RCP R0, R0 ;  /* 0x0000000000007308 */ /* 0x001e220000001000 */
[----:B------:R-:W-:-:S07]  /*05b0*/  FADD R6, R6, c[0x0][0x2ac] ;  /* 0x0000ab0006067621 */ /* 0x000fce0000000000 */
[----:B-1----:R-:W1:Y:S01]  /*05c0*/  MUFU.RCP R8, R8 ;  /* 0x0000000800087308 */ /* 0x002e620000001000 */
[----:B------:R-:W-:-:S07]  /*05d0*/  FADD R5, -R6, R23 ;  /* 0x0000001706057221 */ /* 0x000fce0000000100 */
[----:B--2---:R-:W2:Y:S01]  /*05e0*/  MUFU.RCP R7, R7 ;  /* 0x0000000700077308 */ /* 0x004ea20000001000 */
[----:B0-----:R-:W-:Y:S01]  /*05f0*/  IADD3 R10, R0, 0xffffffe, RZ ;  /* 0x0ffffffe000a7810 */ /* 0x001fe20007ffe0ff */
[----:B------:R-:W-:-:S06]  /*0600*/  FMUL R5, R4, R5 ;  /* 0x0000000504057220 */ /* 0x000fcc0000400000 */
[----:B------:R-:W0:Y:S01]  /*0610*/  F2I.FTZ.U32.TRUNC.NTZ R11, R10 ;  /* 0x0000000a000b7305 */ /* 0x000e22000021f000 */
[----:B-1----:R-:W-:-:S07]  /*0620*/  IADD3 R30, R8, 0xffffffe, RZ ;  /* 0x0ffffffe081e7810 */ /* 0x002fce0007ffe0ff */
[----:B------:R-:W1:Y:S01]  /*0630*/  F2I.TRUNC.NTZ R27, R5 ;  /* 0x00000005001b7305 */ /* 0x000e62000020f100 */
[----:B--2---:R-:W-:Y:S01]  /*0640*/  IADD3 R8, R7, 0xffffffe, RZ ;  /* 0x0ffffffe07087810 */ /* 0x004fe20007ffe0ff */
[----:B------:R-:W-:-:S06]  /*0650*/  FADD R7, -R6, R24 ;  /* 0x0000001806077221 */ /* 0x000fcc0000000100 */
[----:B------:R-:W2:Y:S01]  /*0660*/  F2I.FTZ.U32.TRUNC.NTZ R31, R30 ;  /* 0x0000001e001f7305 */ /* 0x000ea2000021f000 */
[----:B------:R-:W-:Y:S01]  /*0670*/  FMUL R7, R4, R7 ;  /* 0x0000000704077220 */ /* 0x000fe20000400000 */
[----:B------:R-:W-:Y:S01]  /*0680*/  FADD R29, -R6, R25 ;  /* 0x00000019061d7221 */ /* 0x000fe20000000100 */
[----:B0-----:R-:W-:-:S03]  /*0690*/  IADD3 R12, RZ, -R11, RZ ;  /* 0x8000000bff0c7210 */ /* 0x001fc60007ffe0ff */
[----:B------:R-:W-:Y:S02]  /*06a0*/  FMUL R29, R4, R29 ;  /* 0x0000001d041d7220 */ /* 0x000fe40000400000 */
[----:B------:R2:W0:Y:S01]  /*06b0*/  F2I.FTZ.U32.TRUNC.NTZ R9, R8 ;  /* 0x0000000800097305 */ /* 0x000422000021f000 */
[----:B-1----:R-:W-:Y:S01]  /*06c0*/  IADD3 R0, R27, 0x100000, RZ ;  /* 0x001000001b007810 */ /* 0x002fe20007ffe0ff */
[----:B------:R-:W-:Y:S01]  /*06d0*/  IMAD R35, R12, R33, RZ ;  /* 0x000000210c237224 */ /* 0x000fe200078e02ff */
[----:B------:R-:W-:-:S05]  /*06e0*/  MOV R10, RZ ;  /* 0x000000ff000a7202 */ /* 0x000fca0000000f00 */
[----:B------:R1:W3:Y:S01]  /*06f0*/  F2I.TRUNC.NTZ R26, R7 ;  /* 0x00000007001a7305 */ /* 0x0002e2000020f100 */
[----:B--2---:R-:W-:Y:S02]  /*0700*/  IADD3 R8, RZ, -R31, RZ ;  /* 0x8000001fff087210 */ /* 0x004fe40007ffe0ff */
[----:B------:R-:W-:Y:S01]  /*0710*/  IMNMX R5, RZ, R0, !PT ;  /* 0x00000000ff057217 */ /* 0x000fe20007800200 */
[----:B------:R-:W-:Y:S01]  /*0720*/  IMAD.HI.U32 R10, R11, R35, R10 ;  /* 0x000000230b0a7227 */ /* 0x000fe200078e000a */
[----:B------:R-:W-:-:S03]  /*0730*/  MOV R30, RZ ;  /* 0x000000ff001e7202 */ /* 0x000fc60000000f00 */
[----:B------:R-:W2:Y:S01]  /*0740*/  F2I.TRUNC.NTZ R28, R29 ;  /* 0x0000001d001c7305 */ /* 0x000ea2000020f100 */
[----:B------:R-:W-:Y:S01]  /*0750*/  IABS R0, R62 ;  /* 0x0000003e00007213 */ /* 0x000fe20000000000 */
[----:B------:R-:W-:Y:S01]  /*0760*/  IMAD R11, R8, R37, RZ ;  /* 0x00000025080b7224 */ /* 0x000fe200078e02ff */
[----:B-1----:R-:W-:Y:S02]  /*0770*/  IABS R7, R5 ;  /* 0x0000000500077213 */ /* 0x002fe40000000000 */
[----:B------:R-:W-:Y:S01]  /*0780*/  IADD3 R8, RZ, -R0, RZ ;  /* 0x80000000ff087210 */ /* 0x000fe20007ffe0ff */
[----:B------:R-:W-:Y:S01]  /*0790*/  IMAD.HI.U32 R30, R31, R11, R30 ;  /* 0x0000000b1f1e7227 */ /* 0x000fe200078e001e */
[----:B------:R-:W-:Y:S02]  /*07a0*/  IABS R11, R63 ;  /* 0x0000003f000b7213 */ /* 0x000fe40000000000 */
[----:B0-----:R-:W-:Y:S01]  /*07b0*/  IADD3 R32, RZ, -R9, RZ ;  /* 0x80000009ff207210 */ /* 0x001fe20007ffe0ff */
[----:B------:R-:W-:Y:S01]  /*07c0*/  IMAD.HI.U32 R10, R10, R7, RZ ;  /* 0x000000070a0a7227 */ /* 0x000fe200078e00ff */
[----:B---3--:R-:W-:-:S03]  /*07d0*/  IADD3 R0, R26, 0x100000, RZ ;  /* 0x001000001a007810 */ /* 0x008fc60007ffe0ff */
[----:B------:R-:W-:Y:S01]  /*07e0*/  IMAD R10, R10, R8, R7 ;  /* 0x000000080a0a7224 */ /* 0x000fe200078e0207 */
[----:B------:R-:W-:Y:S01]  /*07f0*/  IMNMX R12, RZ, R0, !PT ;  /* 0x00000000ff0c7217 */ /* 0x000fe20007800200 */
[----:B------:R-:W-:Y:S01]  /*0800*/  IMAD.MOV R31, RZ, RZ, -R11 ;  /* 0x000000ffff1f7224 */ /* 0x000fe200078e0a0b */
[----:B------:R-:W-:Y:S01]  /*0810*/  MOV R8, RZ ;  /* 0x000000ff00087202 */ /* 0x000fe20000000f00 */
[----:B------:R-:W-:Y:S01]  /*0820*/  IMAD R11, R32, R41, RZ ;  /* 0x00000029200b7224 */ /* 0x000fe200078e02ff */
[----:B--2---:R-:W-:Y:S02]  /*0830*/  IADD3 R0, R28, 0x100000, RZ ;  /* 0x001000001c007810 */ /* 0x004fe40007ffe0ff */
[----:B------:R-:W-:Y:S01]  /*0840*/  IABS R7, R12 ;  /* 0x0000000c00077213 */ /* 0x000fe20000000000 */
[----:B------:R-:W-:Y:S01]  /*0850*/  IMAD.HI.U32 R8, R9, R11, R8 ;  /* 0x0000000b09087227 */ /* 0x000fe200078e0008 */
[----:B------:R-:W-:Y:S02]  /*0860*/  IMNMX R29, RZ, R0, !PT ;  /* 0x00000000ff1d7217 */ /* 0x000fe40007800200 */
[----:B------:R-:W-:Y:S01]  /*0870*/  IABS R11, R21 ;  /* 0x00000015000b7213 */ /* 0x000fe20000000000 */
[----:B------:R-:W-:Y:S01]  /*0880*/  IMAD.HI.U32 R30, R30, R7, RZ ;  /* 0x000000071e1e7227 */ /* 0x000fe200078e00ff */
[----:B------:R-:W-:-:S02]  /*0890*/  MOV R0, R31 ;  /* 0x0000001f00007202 */ /* 0x000fc40000000f00 */
[----:B------:R-:W-:Y:S02]  /*08a0*/  IABS R9, R29 ;  /* 0x0000001d00097213 */ /* 0x000fe40000000000 */
[----:B------:R-:W-:Y:S01]  /*08b0*/  IADD3 R11, RZ, -R11, RZ ;  /* 0x8000000bff0b7210 */ /* 0x000fe20007ffe0ff */
[----:B------:R-:W-:Y:S01]  /*08c0*/  IMAD R30, R30, R0, R7 ;  /* 0x000000001e1e7224 */ /* 0x000fe200078e0207 */
[----:B------:R-:W-:Y:S01]  /*08d0*/  ISETP.GT.U32.AND P1, PT, R33, R10, PT ;  /* 0x0000000a2100720c */ /* 0x000fe20003f24070 */
[----:B------:R-:W-:Y:S01]  /*08e0*/  IMAD.HI.U32 R8, R8, R9, RZ ;  /* 0x0000000908087227 */ /* 0x000fe200078e00ff */
[----:B------:R-:W-:Y:S02]  /*08f0*/  MOV R0, R11 ;  /* 0x0000000b00007202 */ /* 0x000fe40000000f00 */
[----:B------:R-:W-:-:S03]  /*0900*/  ISETP.GT.U32.AND P2, PT, R37, R30, PT ;  /* 0x0000001e2500720c */ /* 0x000fc60003f44070 */
[----:B------:R-:W-:-:S05]  /*0910*/  IMAD R0, R8, R0, R9 ;  /* 0x0000000008007224 */ /* 0x000fca00078e0209 */
[----:B------:R-:W-:Y:S02]  /*0920*/  ISETP.GT.U32.AND P3, PT, R41, R0, PT ;  /* 0x000000002900720c */ /* 0x000fe40003f64070 */
[----:B------:R-:W-:-:S04]  /*0930*/  @!P1 IADD3 R10, R10, -R33, RZ ;  /* 0x800000210a0a9210 */ /* 0x000fc80007ffe0ff */
[----:B------:R-:W-:Y:S01]  /*0940*/  ISETP.GT.U32.AND P4, PT, R33, R10, PT ;  /* 0x0000000a2100720c */ /* 0x000fe20003f84070 */
[----:B------:R-:W-:Y:S01]  /*0950*/  @!P2 IMAD.IADD R30, R30, 0x1, -R37 ;  /* 0x000000011e1ea824 */ /* 0x000fe200078e0a25 */
[----:B------:R-:W-:-:S05]  /*0960*/  ISETP.GE.AND P2, PT, R5, RZ, PT ;  /* 0x000000ff0500720c */ /* 0x000fca0003f46270 */
[----:B------:R-:W-:Y:S02]  /*0970*/  @!P3 IADD3 R0, R0, -R41, RZ ;  /* 0x800000290000b210 */ /* 0x000fe40007ffe0ff */
[----:B------:R-:W-:Y:S02]  /*0980*/  ISETP.GT.U32.AND P5, PT, R37, R30, PT ;  /* 0x0000001e2500720c */ /* 0x000fe40003fa4070 */
[----:B------:R-:W-:Y:S02]  /*0990*/  ISETP.NE.U32.AND P1, PT, RZ, c[0x0][0x438], PT ;  /* 0x00010e00ff007a0c */ /* 0x000fe40003f25070 */
[----:B------:R-:W-:Y:S02]  /*09a0*/  ISETP.GT.U32.AND P3, PT, R41, R0, PT ;  /* 0x000000002900720c */ /* 0x000fe40003f64070 */
[----:B------:R-:W-:Y:S02]  /*09b0*/  @!P4 IADD3 R10, R10, -R33, RZ ;  /* 0x800000210a0ac210 */ /* 0x000fe40007ffe0ff */
[----:B------:R-:W-:Y:S01]  /*09c0*/  ISETP.NE.AND.EX P1, PT, RZ, c[0x0][0x43c], PT, P1 ;  /* 0x00010f00ff007a0c */ /* 0x000fe20003f25310 */
[----:B------:R-:W-:Y:S01]  /*09d0*/  IMAD R7, R20, c[0x0][0x218], RZ ;  /* 0x0000860014077a24 */ /* 0x000fe200078e02ff */
[----:B------:R-:W-:-:S02]  /*09e0*/  MOV R9, c[0x0][0x218] ;  /* 0x0000860000097a02 */ /* 0x000fc40000000f00 */
[----:B------:R-:W-:Y:S02]  /*09f0*/  ISETP.GE.AND P4, PT, R12, RZ, PT ;  /* 0x000000ff0c00720c */ /* 0x000fe40003f86270 */
[----:B------:R-:W-:Y:S01]  /*0a00*/  @!P2 IADD3 R10, -R10, RZ, RZ ;  /* 0x000000ff0a0aa210 */ /* 0x000fe20007ffe1ff */
[----:B------:R-:W-:Y:S01]  /*0a10*/  IMAD R7, R18, UR8, R7 ;  /* 0x0000000812077c24 */ /* 0x000fe2000f8e0207 */
[----:B------:R-:W-:Y:S01]  /*0a20*/  ISETP.NE.AND P6, PT, R62, RZ, PT ;  /* 0x000000ff3e00720c */ /* 0x000fe20003fc5270 */
[----:B------:R-:W-:Y:S01]  /*0a30*/  IMAD.WIDE.U32 R8, R18, R9, c[0x0][0x1f8] ;  /* 0x00007e0012087625 */ /* 0x000fe200078e0009 */
[----:B------:R-:W-:Y:S02]  /*0a40*/  ISETP.NE.AND P2, PT, R63, RZ, PT ;  /* 0x000000ff3f00720c */ /* 0x000fe40003f45270 */
[----:B------:R-:W-:Y:S01]  /*0a50*/  @!P5 IADD3 R30, R30, -R37, RZ ;  /* 0x800000251e1ed210 */ /* 0x000fe20007ffe0ff */
[----:B------:R-:W-:Y:S01]  /*0a60*/  IMAD R5, R20, c[0x0][0x1e0], RZ ;  /* 0x0000780014057a24 */ /* 0x000fe200078e02ff */
[----:B------:R-:W-:Y:S01]  /*0a70*/  ISETP.GE.AND P5, PT, R29, RZ, PT ;  /* 0x000000ff1d00720c */ /* 0x000fe20003fa6270 */
[----:B------:R-:W-:Y:S01]  /*0a80*/  @!P3 IMAD.IADD R0, R0, 0x1, -R41 ;  /* 0x000000010000b824 */ /* 0x000fe200078e0a29 */
[----:B------:R-:W-:-:S02]  /*0a90*/  ISETP.NE.AND P3, PT, R21, RZ, PT ;  /* 0x000000ff1500720c */ /* 0x000fc40003f65270 */
[----:B------:R-:W-:Y:S01]  /*0aa0*/  IADD3 R39, R9, R7, RZ ;  /* 0x0000000709277210 */ /* 0x000fe20007ffe0ff */
[----:B------:R-:W-:Y:S01]  /*0ab0*/  IMAD R7, R18, UR6, R5 ;  /* 0x0000000612077c24 */ /* 0x000fe2000f8e0205 */
[----:B------:R-:W-:Y:S01]  /*0ac0*/  MOV R9, c[0x0][0x1e0] ;  /* 0x0000780000097a02 */ /* 0x000fe20000000f00 */
[----:B------:R-:W-:Y:S01]  /*0ad0*/  @P1 IMAD R5, R20, c[0x0][0x458], RZ ;  /* 0x0001160014051a24 */ /* 0x000fe200078e02ff */
[----:B------:R-:W-:Y:S02]  /*0ae0*/  MOV R38, R8 ;  /* 0x0000000800267202 */ /* 0x000fe40000000f00 */
[----:B------:R-:W-:Y:S01]  /*0af0*/  @!P4 IADD3 R30, -R30, RZ, RZ ;  /* 0x000000ff1e1ec210 */ /* 0x000fe20007ffe1ff */
[C---:B------:R-:W-:Y:S01]  /*0b00*/  IMAD.WIDE.U32 R8, R18.reuse, R9, c[0x0][0x1c0] ;  /* 0x0000700012087625 */ /* 0x040fe200078e0009 */
[----:B------:R-:W-:Y:S02]  /*0b10*/  @P1 MOV R37, c[0x0][0x458] ;  /* 0x0001160000251a02 */ /* 0x000fe40000000f00 */
[----:B------:R-:W-:Y:S01]  /*0b20*/  @!P6 LOP3.LUT R10, RZ, R62, RZ, 0x33, !PT ;  /* 0x0000003eff0ae212 */ /* 0x000fe200078e33ff */
[----:B------:R-:W-:Y:S01]  /*0b30*/  @P1 IMAD R11, R18, UR9, R5 ;  /* 0x00000009120b1c24 */ /* 0x000fe2000f8e0205 */
[----:B------:R-:W-:-:S02]  /*0b40*/  MOV R5, R0 ;  /* 0x0000000000057202 */ /* 0x000fc40000000f00 */
[----:B------:R-:W-:Y:S01]  /*0b50*/  @!P2 LOP3.LUT R30, RZ, R63, RZ, 0x33, !PT ;  /* 0x0000003fff1ea212 */ /* 0x000fe200078e33ff */
[----:B------:R-:W-:Y:S01]  /*0b60*/  @P1 IMAD.WIDE.U32 R36, R18, R37, c[0x0][0x438] ;  /* 0x00010e0012241625 */ /* 0x000fe200078e0025 */
[----:B------:R-:W-:Y:S01]  /*0b70*/  @!P5 IADD3 R5, -R5, RZ, RZ ;  /* 0x000000ff0505d210 */ /* 0x000fe20007ffe1ff */
[----:B------:R-:W-:Y:S01]  /*0b80*/  FADD R31, R6, R25 ;  /* 0x00000019061f7221 */ /* 0x000fe20000000000 */
[----:B------:R-:W-:Y:S01]  /*0b90*/  IADD3 R9, R9, R7, RZ ;  /* 0x0000000709097210 */ /* 0x000fe20007ffe0ff */
[C---:B------:R-:W-:Y:S01]  /*0ba0*/  IMAD R7, R62.reuse, R30, R10 ;  /* 0x0000001e3e077224 */ /* 0x040fe200078e020a */
[----:B------:R-:W-:Y:S01]  /*0bb0*/  @!P3 LOP3.LUT R5, RZ, R21, RZ, 0x33, !PT ;  /* 0x00000015ff05b212 */ /* 0x000fe200078e33ff */
[----:B------:R-:W-:Y:S01]  /*0bc0*/  IMAD R10, R62, R63, RZ ;  /* 0x0000003f3e0a7224 */ /* 0x000fe200078e02ff */
[----:B------:R-:W-:Y:S01]  /*0bd0*/  @P1 IADD3 R37, R37, R11, RZ ;  /* 0x0000000b25251210 */ /* 0x000fe20007ffe0ff */
[----:B------:R0:W5:Y:S02]  /*0be0*/  LDG.E R30, [R8.64] ;  /* 0x00000012081e7981 */ /* 0x000164000c1e1900 */
[----:B------:R-:W-:-:S02]  /*0bf0*/  IMAD R7, R5, R10, R7 ;  /* 0x0000000a05077224 */ /* 0x000fc400078e0207 */
[----:B------:R1:W2:Y:S02]  /*0c00*/  @P1 LDG.E R45, [R36.64] ;  /* 0x00000012242d1981 */ /* 0x0002a4000c1e1900 */
[C---:B------:R-:W-:Y:S02]  /*0c10*/  IMAD.WIDE R10, R7.reuse, 0x4, R64 ;  /* 0x00000004070a7825 */ /* 0x040fe400078e0240 */
[----:B------:R1:W3:Y:S04]  /*0c20*/  @P1 LDG.E R44, [R36.64+0x4] ;  /* 0x00000412242c1981 */ /* 0x0002e8000c1e1900 */
[----:B------:R1:W4:Y:S04]  /*0c30*/  @P1 LDG.E R43, [R36.64+0x8] ;  /* 0x00000812242b1981 */ /* 0x000328000c1e1900 */
[----:B------:R0:W5:Y:S01]  /*0c40*/  LD.E R76, [R10.64] ;  /* 0x000000120a4c7980 */ /* 0x000162000c101900 */
[----:B------:R-:W-:Y:S01]  /*0c50*/  IMAD.WIDE R34, R7, 0x4, R66 ;  /* 0x0000000407227825 */ /* 0x000fe200078e0242 */
[C---:B------:R-:W-:Y:S01]  /*0c60*/  FADD R5, R6.reuse, R23 ;  /* 0x0000001706057221 */ /* 0x040fe20000000000 */
[----:B------:R-:W-:Y:S01]  /*0c70*/  FADD R7, R6, R24 ;  /* 0x0000001806077221 */ /* 0x000fe20000000000 */
[----:B------:R0:W5:Y:S02]  /*0c80*/  LDG.E R29, [R8.64+0x4] ;  /* 0x00000412081d7981 */ /* 0x000164000c1e1900 */
[C---:B------:R-:W-:Y:S01]  /*0c90*/  FMUL R5, R4.reuse, R5 ;  /* 0x0000000504057220 */ /* 0x040fe20000400000 */
[C---:B------:R-:W-:Y:S01]  /*0ca0*/  FMUL R7, R4.reuse, R7 ;  /* 0x0000000704077220 */ /* 0x040fe20000400000 */
[----:B------:R-:W-:Y:S01]  /*0cb0*/  FMUL R4, R4, R31 ;  /* 0x0000001f04047220 */ /* 0x000fe20000400000 */
[----:B------:R0:W5:Y:S03]  /*0cc0*/  LDG.E R32, [R8.64+0x8] ;  /* 0x0000081208207981 */ /* 0x000166000c1e1900 */
[----:B------:R-:W0:Y:S01]  /*0cd0*/  F2I.TRUNC.NTZ R5, R5 ;  /* 0x0000000500057305 */ /* 0x000e22000020f100 */
[----:B------:R-:W-:Y:S01]  /*0ce0*/  ISETP.NE.U32.AND P2, PT, R2, RZ, PT ;  /* 0x000000ff0200720c */ /* 0x000fe20003f45070 */
[----:B------:R0:W5:Y:S01]  /*0cf0*/  LDG.E R0, [R38.64] ;  /* 0x0000001226007981 */ /* 0x000162000c1e1900 */
[----:B-1----:R-:W-:Y:S01]  /*0d00*/  CS2R R36, SRZ ;  /* 0x0000000000247805 */ /* 0x002fe2000001ff00 */
[----:B------:R-:W-:-:S02]  /*0d10*/  MOV R40, RZ ;  /* 0x000000ff00287202 */ /* 0x000fc40000000f00 */
[----:B------:R1:W5:Y:S02]  /*0d20*/  LD.E R75, [R34.64] ;  /* 0x00000012224b7980 */ /* 0x000364000c101900 */
[----:B------:R-:W1:Y:S08]  /*0d30*/  F2I.TRUNC.NTZ R7, R7 ;  /* 0x0000000700077305 */ /* 0x000e70000020f100 */
[----:B------:R-:W1:Y:S01]  /*0d40*/  F2I.TRUNC.NTZ R4, R4 ;  /* 0x0000000400047305 */ /* 0x000e62000020f100 */
[----:B------:R-:W-:-:S02]  /*0d50*/  IADD3 R6, R62, -0x1, R27 ;  /* 0xffffffff3e067810 */ /* 0x000fc40007ffe01b */
[----:B0-----:R-:W-:Y:S02]  /*0d60*/  IADD3 R8, R63, -0x1, R26 ;  /* 0xffffffff3f087810 */ /* 0x001fe40007ffe01a */
[----:B------:R-:W-:Y:S01]  /*0d70*/  IADD3 R9, R21, -0x1, R28 ;  /* 0xffffffff15097810 */ /* 0x000fe20007ffe01c */
[----:B-1----:R-:W-:Y:S01]  /*0d80*/  IMAD.MOV.U32 R35, RZ, RZ, RZ ;  /* 0x000000ffff237224 */ /* 0x002fe200078e00ff */
[----:B------:R-:W-:Y:S01]  /*0d90*/  IMNMX R31, R5, R6, PT ;  /* 0x00000006051f7217 */ /* 0x000fe20003800200 */
[----:B------:R-:W-:Y:S01]  /*0da0*/  CS2R R38, SRZ ;  /* 0x0000000000267805 */ /* 0x000fe2000001ff00 */
[----:B------:R-:W-:Y:S02]  /*0db0*/  IMNMX R33, R7, R8, PT ;  /* 0x0000000807217217 */ /* 0x000fe40003800200 */
[----:B------:R-:W-:Y:S02]  /*0dc0*/  ISETP.NE.AND.EX P2, PT, R3, RZ, PT, P2 ;  /* 0x000000ff0300720c */ /* 0x000fe40003f45320 */
[----:B------:R-:W-:Y:S01]  /*0dd0*/  IMNMX R34, R4, R9, PT ;  /* 0x0000000904227217 */ /* 0x000fe20003800200 */
[----:B--2---:R-:W-:Y:S01]  /*0de0*/  @P1 FADD R45, RZ, R45 ;  /* 0x0000002dff2d1221 */ /* 0x004fe20000000000 */
[----:B---3--:R-:W-:Y:S01]  /*0df0*/  @P1 FADD R44, RZ, R44 ;  /* 0x0000002cff2c1221 */ /* 0x008fe20000000000 */
[----:B----4-:R-:W-:Y:S01]  /*0e00*/  @P1 FADD R43, RZ, R43 ;  /* 0x0000002bff2b1221 */ /* 0x010fe20000000000 */
[----:B------:R-:W-:Y:S05]  /*0e10*/  @P1 BRA `(.L_x_555) ;  /* 0x0000010000001947 */ /* 0x000fea0003800000 */
[----:B------:R-:W-:Y:S01]  /*0e20*/  ISETP.NE.U32.AND P1, PT, RZ, c[0x0][0x2c8], PT ;  /* 0x0000b200ff007a0c */ /* 0x000fe20003f25070 */
[----:B------:R-:W-:Y:S01]  /*0e30*/  CS2R R44, SRZ ;  /* 0x00000000002c7805 */ /* 0x000fe2000001ff00 */
[----:B------:R-:W-:-:S02]  /*0e40*/  MOV R43, RZ ;  /* 0x000000ff002b7202 */ /* 0x000fc40000000f00 */
[----:B------:R-:W-:-:S13]  /*0e50*/  ISETP.NE.AND.EX P1, PT, RZ, c[0x0][0x2cc], PT, P1 ;  /* 0x0000b300ff007a0c */ /* 0x000fda0003f25310 */
[----:B------:R-:W-:Y:S05]  /*0e60*/  @!P1 BRA `(.L_x_555) ;  /* 0x000000b000009947 */ /* 0x000fea0003800000 */
[----:B------:R-:W-:Y:S01]  /*0e70*/  IMAD R3, R20, c[0x0][0x2e0], RZ ;  /* 0x0000b80014037a24 */ /* 0x000fe200078e02ff */
[----:B------:R-:W-:-:S03]  /*0e80*/  MOV R7, c[0x0][0x2e0] ;  /* 0x0000b80000077a02 */ /* 0x000fc60000000f00 */
[C---:B------:R-:W-:Y:S02]  /*0e90*/  IMAD R5, R18.reuse, UR10, R3 ;  /* 0x0000000a12057c24 */ /* 0x040fe4000f8e0203 */
[----:B------:R-:W-:-:S05]  /*0ea0*/  IMAD.WIDE.U32 R2, R18, R7, c[0x0][0x2c8] ;  /* 0x0000b20012027625 */ /* 0x000fca00078e0007 */
[----:B------:R-:W-:-:S05]  /*0eb0*/  IADD3 R3, R3, R5, RZ ;  /* 0x0000000503037210 */ /* 0x000fca0007ffe0ff */
[----:B------:R-:W2:Y:S04]  /*0ec0*/  LDG.E R45, [R2.64] ;  /* 0x00000012022d7981 */ /* 0x000ea8000c1e1900 */
[----:B------:R-:W3:Y:S04]  /*0ed0*/  LDG.E R44, [R2.64+0x4] ;  /* 0x00000412022c7981 */ /* 0x000ee8000c1e1900 */
[----:B------:R-:W4:Y:S01]  /*0ee0*/  LDG.E R43, [R2.64+0x8] ;  /* 0x00000812022b7981 */ /* 0x000f22000c1e1900 */
[----:B--2---:R-:W-:Y:S01]  /*0ef0*/  FADD R45, RZ, R45 ;  /* 0x0000002dff2d7221 */ /* 0x004fe20000000000 */
[----:B---3--:R-:W-:Y:S01]  /*0f00*/  FADD R44, RZ, R44 ;  /* 0x0000002cff2c7221 */ /* 0x008fe20000000000 */
[----:B----4-:R-:W-:Y:S01]  /*0f10*/  FADD R43, RZ, R43 ;  /* 0x0000002bff2b7221 */ /* 0x010fe20000000000 */
.L_x_555:
[----:B------:R-:W-:Y:S02]  /*0f20*/  MOV R41, RZ ;  /* 0x000000ff00297202 */ /* 0x000fe40000000f00 */
[----:B------:R-:W-:Y:S01]  /*0f30*/  MOV R42, RZ ;  /* 0x000000ff002a7202 */ /* 0x000fe20000000f00 */
[----:B------:R-:W-:Y:S05]  /*0f40*/  @!P2 BRA `(.L_x_556) ;  /* 0x000036300000a947 */ /* 0x000fea0003800000 */
[----:B------:R-:W-:Y:S01]  /*0f50*/  BSSY B0, `(.L_x_556) ;  /* 0x0000362000007945 */ /* 0x000fe20003800000 */
[----:B------:R-:W-:Y:S01]  /*0f60*/  FFMA R43, R43, c[0x0][0x2b8], RZ ;  /* 0x0000ae002b2b7a23 */ /* 0x000fe200000000ff */
[----:B------:R-:W-:Y:S01]  /*0f70*/  FFMA R44, R44, c[0x0][0x2b8], RZ ;  /* 0x0000ae002c2c7a23 */ /* 0x000fe200000000ff */
[----:B------:R-:W-:Y:S01]  /*0f80*/  FFMA R45, R45, c[0x0][0x2b8], RZ ;  /* 0x0000ae002d2d7a23 */ /* 0x000fe200000000ff */
[----:B------:R-:W-:Y:S01]  /*0f90*/  MOV R46, RZ ;  /* 0x000000ff002e7202 */ /* 0x000fe20000000f00 */
[----:B------:R-:W-:Y:S01]  /*0fa0*/  IMAD.MOV.U32 R47, RZ, RZ, R26 ;  /* 0x000000ffff2f7224 */ /* 0x000fe200078e001a */
[----:B------:R-:W-:Y:S01]  /*0fb0*/  MOV R48, R27 ;  /* 0x0000001b00307202 */ /* 0x000fe20000000f00 */
[----:B------:R-:W-:Y:S01]  /*0fc0*/  CS2R R50, SRZ ;  /* 0x0000000000327805 */ /* 0x000fe2000001ff00 */
[----:B------:R-:W-:Y:S01]  /*0fd0*/  MOV R49, RZ ;  /* 0x000000ff00317202 */ /* 0x000fe20000000f00 */
[----:B------:R-:W-:Y:S01]  /*0fe0*/  CS2R R2, SRZ ;  /* 0x0000000000027805 */ /* 0x000fe2000001ff00 */
[----:B------:R-:W-:Y:S01]  /*0ff0*/  CS2R R52, SRZ ;  /* 0x0000000000347805 */ /* 0x000fe2000001ff00 */
[----:B------:R-:W-:Y:S01]  /*1000*/  CS2R R54, SRZ ;  /* 0x0000000000367805 */ /* 0x000fe2000001ff00 */
[----:B------:R-:W-:Y:S01]  /*1010*/  MOV R56, RZ ;  /* 0x000000ff00387202 */ /* 0x000fe20000000f00 */
[----:B------:R-:W-:Y:S01]  /*1020*/  CS2R R4, SRZ ;  /* 0x0000000000047805 */ /* 0x000fe2000001ff00 */
[----:B------:R-:W-:Y:S01]  /*1030*/  CS2R R6, SRZ ;  /* 0x0000000000067805 */ /* 0x000fe2000001ff00 */
[----:B------:R-:W-:Y:S01]  /*1040*/  MOV R58, RZ ;  /* 0x000000ff003a7202 */ /* 0x000fe20000000f00 */
[----:B------:R-:W-:Y:S01]  /*1050*/  CS2R R8, SRZ ;  /* 0x0000000000087805 */ /* 0x000fe2000001ff00 */
[----:B------:R-:W-:Y:S01]  /*1060*/  CS2R R10, SRZ ;  /* 0x00000000000a7805 */ /* 0x000fe2000001ff00 */
[----:B------:R-:W-:Y:S01]  /*1070*/  MOV R12, RZ ;  /* 0x000000ff000c7202 */ /* 0x000fe20000000f00 */
[----:B------:R-:W-:Y:S01]  /*1080*/  CS2R R40, SRZ ;  /* 0x0000000000287805 */ /* 0x000fe2000001ff00 */
[----:B------:R-:W-:Y:S01]  /*1090*/  MOV R42, RZ ;  /* 0x000000ff002a7202 */ /* 0x000fe20000000f00 */
[----:B------:R-:W-:Y:S01]  /*10a0*/  CS2R R38, SRZ ;  /* 0x0000000000267805 */ /* 0x000fe2000001ff00 */
[----:B------:R-:W-:Y:S01]  /*10b0*/  CS2R R36, SRZ ;  /* 0x0000000000247805 */ /* 0x000fe2000001ff00 */
[----:B------:R-:W-:-:S02]  /*10c0*/  MOV R35, RZ ;  /* 0x000000ff00237202 */ /* 0x000fc40000000f00 */
.L_x_641:
[----:B-----5:R-:W-:Y:S01]  /*10d0*/  ISETP.GE.AND P1, PT, R76, R75, PT ;  /* 0x0000004b4c00720c */ /* 0x020fe20003f26270 */
[----:B------:R-:W-:Y:S01]  /*10e0*/  YIELD ;  /* 0x0000000000007946 */ /* 0x000fe20003800000 */
[----:B------:R-:W-:Y:S11]  /*10f0*/  BSSY B3, `(.L_x_557) ;  /* 0x0000068000037945 */ /* 0x000ff60003800000 */
[----:B0-----:R-:W-:Y:S05]  /*1100*/  @!P1 BRA `(.L_x_558) ;  /* 0x0000066000009947 */ /* 0x001fea0003800000 */
[----:B------:R-:W-:Y:S01]  /*1110*/  BSSY B4, `(.L_x_559) ;  /* 0x0000064000047945 */ /* 0x000fe20003800000 */
[----:B------:R-:W-:-:S02]  /*1120*/  ISETP.NE.AND P1, PT, R21, RZ, PT ;  /* 0x000000ff1500720c */ /* 0x000fc40003f25270 */
[----:B------:R-:W-:Y:S02]  /*1130*/  LOP3.LUT R75, RZ, R21, RZ, 0x33, !PT ;  /* 0x00000015ff4b7212 */ /* 0x000fe400078e33ff */
.L_x_561:
[-C--:B------:R-:W-:Y:S02]  /*1140*/  ISETP.GE.AND P2, PT, R48, R31.reuse, PT ;  /* 0x0000001f3000720c */ /* 0x080fe40003f46270 */
[----:B------:R-:W-:Y:S02]  /*1150*/  IADD3 R68, R47, 0x1, RZ ;  /* 0x000000012f447810 */ /* 0x000fe40007ffe0ff */
[----:B------:R-:W-:Y:S02]  /*1160*/  IADD3 R83, R28, 0x1, RZ ;  /* 0x000000011c537810 */ /* 0x000fe40007ffe0ff */
[C---:B------:R-:W-:Y:S02]  /*1170*/  ISETP.GE.AND P3, PT, R48.reuse, R31, PT ;  /* 0x0000001f3000720c */ /* 0x040fe40003f66270 */
[----:B------:R-:W-:-:S04]  /*1180*/  IADD3 R48, R48, 0x1, RZ ;  /* 0x0000000130307810 */ /* 0x000fc80007ffe0ff */
[----:B------:R-:W-:Y:S01]  /*1190*/  SEL R48, R48, R27, !P3 ;  /* 0x0000001b30307207 */ /* 0x000fe20005800000 */
[----:B------:R-:W-:-:S05]  /*11a0*/  @!P2 IMAD.MOV R68, RZ, RZ, R47 ;  /* 0x000000ffff44a224 */ /* 0x000fca00078e022f */
[----:B------:R-:W-:-:S04]  /*11b0*/  ISETP.GT.AND P2, PT, R68, R33, PT ;  /* 0x000000214400720c */ /* 0x000fc80003f44270 */
[----:B------:R-:W-:-:S09]  /*11c0*/  SEL R47, R26, R68, P2 ;  /* 0x000000441a2f7207 */ /* 0x000fd20001000000 */
[----:B------:R-:W-:-:S04]  /*11d0*/  @!P2 IADD3 R83, R28, RZ, RZ ;  /* 0x000000ff1c53a210 */ /* 0x000fc80007ffe0ff */
[----:B------:R-:W-:-:S13]  /*11e0*/  ISETP.GT.AND P4, PT, R83, R34, PT ;  /* 0x000000225300720c */ /* 0x000fda0003f84270 */
[----:B------:R-:W-:Y:S01]  /*11f0*/  @P4 BREAK B4 ;  /* 0x0000000000044942 */ /* 0x000fe20003800000 */
[----:B------:R-:W-:Y:S01]  /*1200*/  @P4 BREAK B3 ;  /* 0x0000000000034942 */ /* 0x000fe20003800000 */
[----:B------:R-:W-:Y:S05]  /*1210*/  @P4 BRA `(.L_x_560) ;  /* 0x0000335000004947 */ /* 0x000fea0003800000 */
[----:B------:R-:W-:Y:S02]  /*1220*/  IABS R79, R21 ;  /* 0x00000015004f7213 */ /* 0x000fe40000000000 */
[----:B------:R-:W-:Y:S02]  /*1230*/  IABS R76, R63 ;  /* 0x0000003f004c7213 */ /* 0x000fe40000000000 */
[----:B------:R-:W0:Y:S01]  /*1240*/  I2F.RP R85, R79 ;  /* 0x0000004f00557306 */ /* 0x000e220000209400 */
[----:B------:R-:W-:-:S07]  /*1250*/  IABS R82, R62 ;  /* 0x0000003e00527213 */ /* 0x000fce0000000000 */
[----:B------:R-:W1:Y:S08]  /*1260*/  I2F.RP R84, R76 ;  /* 0x0000004c00547306 */ /* 0x000e700000209400 */
[----:B------:R-:W2:Y:S08]  /*1270*/  I2F.RP R28, R82 ;  /* 0x00000052001c7306 */ /* 0x000eb00000209400 */
[----:B0-----:R-:W0:Y:S08]  /*1280*/  MUFU.RCP R85, R85 ;  /* 0x0000005500557308 */ /* 0x001e300000001000 */
[----:B-1----:R-:W1:Y:S08]  /*1290*/  MUFU.RCP R84, R84 ;  /* 0x0000005400547308 */ /* 0x002e700000001000 */
[----:B--2---:R-:W2:Y:S01]  /*12a0*/  MUFU.RCP R28, R28 ;  /* 0x0000001c001c7308 */ /* 0x004ea20000001000 */
[----:B0-----:R-:W-:-:S02]  /*12b0*/  IADD3 R68, R85, 0xffffffe, RZ ;  /* 0x0ffffffe55447810 */ /* 0x001fc40007ffe0ff */
[----:B-1----:R-:W-:-:S05]  /*12c0*/  IADD3 R70, R84, 0xffffffe, RZ ;  /* 0x0ffffffe54467810 */ /* 0x002fca0007ffe0ff */
[----:B------:R0:W1:Y:S01]  /*12d0*/  F2I.FTZ.U32.TRUNC.NTZ R69, R68 ;  /* 0x0000004400457305 */ /* 0x000062000021f000 */
[----:B--2---:R-:W-:-:S07]  /*12e0*/  IADD3 R80, R28, 0xffffffe, RZ ;  /* 0x0ffffffe1c507810 */ /* 0x004fce0007ffe0ff */
[----:B------:R2:W3:Y:S01]  /*12f0*/  F2I.FTZ.U32.TRUNC.NTZ R71, R70 ;  /* 0x0000004600477305 */ /* 0x0004e2000021f000 */
[----:B0-----:R-:W-:-:S07]  /*1300*/  MOV R68, RZ ;  /* 0x000000ff00447202 */ /* 0x001fce0000000f00 */
[----:B------:R0:W4:Y:S01]  /*1310*/  F2I.FTZ.U32.TRUNC.NTZ R81, R80 ;  /* 0x0000005000517305 */ /* 0x000122000021f000 */
[----:B-1----:R-:W-:Y:S02]  /*1320*/  IADD3 R28, RZ, -R69, RZ ;  /* 0x80000045ff1c7210 */ /* 0x002fe40007ffe0ff */
[----:B--2---:R-:W-:-:S03]  /*1330*/  MOV R70, RZ ;  /* 0x000000ff00467202 */ /* 0x004fc60000000f00 */
[----:B------:R-:W-:Y:S01]  /*1340*/  IMAD R89, R28, R79, RZ ;  /* 0x0000004f1c597224 */ /* 0x000fe200078e02ff */
[----:B---3--:R-:W-:Y:S01]  /*1350*/  IADD3 R87, RZ, -R71, RZ ;  /* 0x80000047ff577210 */ /* 0x008fe20007ffe0ff */
[----:B------:R-:W-:Y:S01]  /*1360*/  IMAD.MOV.U32 R28, RZ, RZ, R83 ;  /* 0x000000ffff1c7224 */ /* 0x000fe200078e0053 */
[----:B0-----:R-:W-:Y:S01]  /*1370*/  MOV R80, RZ ;  /* 0x000000ff00507202 */ /* 0x001fe20000000f00 */
[----:B------:R-:W-:Y:S01]  /*1380*/  IMAD.HI.U32 R90, R69, R89, R68 ;  /* 0x00000059455a7227 */ /* 0x000fe200078e0044 */
[----:B------:R-:W-:Y:S02]  /*1390*/  IADD3 R69, R47, 0x100000, RZ ;  /* 0x001000002f457810 */ /* 0x000fe40007ffe0ff */
[----:B------:R-:W-:Y:S01]  /*13a0*/  IABS R68, R63 ;  /* 0x0000003f00447213 */ /* 0x000fe20000000000 */
[----:B------:R-:W-:Y:S01]  /*13b0*/  IMAD R87, R87, R76, RZ ;  /* 0x0000004c57577224 */ /* 0x000fe200078e02ff */
[----:B----4-:R-:W-:Y:S02]  /*13c0*/  IADD3 R85, RZ, -R81, RZ ;  /* 0x80000051ff557210 */ /* 0x010fe40007ffe0ff */
[----:B------:R-:W-:Y:S01]  /*13d0*/  IMNMX R83, RZ, R69, !PT ;  /* 0x00000045ff537217 */ /* 0x000fe20007800200 */
[----:B------:R-:W-:Y:S01]  /*13e0*/  IMAD.HI.U32 R86, R71, R87, R70 ;  /* 0x0000005747567227 */ /* 0x000fe200078e0046 */
[----:B------:R-:W-:-:S02]  /*13f0*/  IADD3 R70, R28, 0x100000, RZ ;  /* 0x001000001c467810 */ /* 0x000fc40007ffe0ff */
[----:B------:R-:W-:Y:S01]  /*1400*/  IADD3 R88, RZ, -R68, RZ ;  /* 0x80000044ff587210 */ /* 0x000fe20007ffe0ff */
[----:B------:R-:W-:Y:S01]  /*1410*/  IMAD R85, R85, R82, RZ ;  /* 0x0000005255557224 */ /* 0x000fe200078e02ff */
[----:B------:R-:W-:Y:S02]  /*1420*/  IADD3 R68, R48, 0x100000, RZ ;  /* 0x0010000030447810 */ /* 0x000fe40007ffe0ff */
[----:B------:R-:W-:Y:S01]  /*1430*/  IABS R71, R62 ;  /* 0x0000003e00477213 */ /* 0x000fe20000000000 */
[----:B------:R-:W-:Y:S01]  /*1440*/  IMAD.HI.U32 R87, R81, R85, R80 ;  /* 0x0000005551577227 */ /* 0x000fe200078e0050 */
[----:B------:R-:W-:Y:S02]  /*1450*/  IMNMX R85, RZ, R70, !PT ;  /* 0x00000046ff557217 */ /* 0x000fe40007800200 */
[----:B------:R-:W-:Y:S02]  /*1460*/  IABS R70, R83 ;  /* 0x0000005300467213 */ /* 0x000fe40000000000 */
[----:B------:R-:W-:-:S02]  /*1470*/  IMNMX R68, RZ, R68, !PT ;  /* 0x00000044ff447217 */ /* 0x000fc40007800200 */
[----:B------:R-:W-:Y:S02]  /*1480*/  IADD3 R69, RZ, -R71, RZ ;  /* 0x80000047ff457210 */ /* 0x000fe40007ffe0ff */
[----:B------:R-:W-:Y:S02]  /*1490*/  MOV R71, R70 ;  /* 0x0000004600477202 */ /* 0x000fe40000000f00 */
[----:B------:R-:W-:Y:S02]  /*14a0*/  IABS R84, R68 ;  /* 0x0000004400547213 */ /* 0x000fe40000000000 */
[----:B------:R-:W-:Y:S01]  /*14b0*/  IABS R80, R21 ;  /* 0x0000001500507213 */ /* 0x000fe20000000000 */
[----:B------:R-:W-:Y:S01]  /*14c0*/  IMAD.HI.U32 R70, R86, R71, RZ ;  /* 0x0000004756467227 */ /* 0x000fe200078e00ff */
[----:B------:R-:W-:Y:S02]  /*14d0*/  IABS R81, R85 ;  /* 0x0000005500517213 */ /* 0x000fe40000000000 */
[----:B------:R-:W-:Y:S01]  /*14e0*/  MOV R86, R69 ;  /* 0x0000004500567202 */ /* 0x000fe20000000f00 */
[----:B------:R-:W-:Y:S01]  /*14f0*/  IMAD.HI.U32 R69, R87, R84, RZ ;  /* 0x0000005457457227 */ /* 0x000fe200078e00ff */
[----:B------:R-:W-:-:S02]  /*1500*/  IADD3 R89, RZ, -R80, RZ ;  /* 0x80000050ff597210 */ /* 0x000fc40007ffe0ff */
[----:B------:R-:W-:Y:S01]  /*1510*/  ISETP.GE.AND P5, PT, R85, RZ, PT ;  /* 0x000000ff5500720c */ /* 0x000fe20003fa6270 */
[----:B------:R-:W-:-:S04]  /*1520*/  IMAD.HI.U32 R80, R90, R81, RZ ;  /* 0x000000515a507227 */ /* 0x000fc800078e00ff */
[----:B------:R-:W-:Y:S02]  /*1530*/  IMAD R71, R70, R88, R71 ;  /* 0x0000005846477224 */ /* 0x000fe400078e0247 */
[----:B------:R-:W-:Y:S02]  /*1540*/  IMAD R69, R69, R86, R84 ;  /* 0x0000005645457224 */ /* 0x000fe400078e0254 */
[----:B------:R-:W-:Y:S01]  /*1550*/  IMAD R80, R80, R89, R81 ;  /* 0x0000005950507224 */ /* 0x000fe200078e0251 */
[----:B------:R-:W-:Y:S02]  /*1560*/  ISETP.GT.U32.AND P3, PT, R76, R71, PT ;  /* 0x000000474c00720c */ /* 0x000fe40003f64070 */
[----:B------:R-:W-:Y:S02]  /*1570*/  ISETP.GT.U32.AND P2, PT, R82, R69, PT ;  /* 0x000000455200720c */ /* 0x000fe40003f44070 */
[----:B------:R-:W-:-:S09]  /*1580*/  ISETP.GT.U32.AND P4, PT, R79, R80, PT ;  /* 0x000000504f00720c */ /* 0x000fd20003f84070 */
[----:B------:R-:W-:Y:S02]  /*1590*/  @!P3 IADD3 R71, R71, -R76, RZ ;  /* 0x8000004c4747b210 */ /* 0x000fe40007ffe0ff */
[----:B------:R-:W-:Y:S02]  /*15a0*/  @!P2 IMAD.IADD R69, R69, 0x1, -R82 ;  /* 0x000000014545a824 */ /* 0x000fe400078e0a52 */
[----:B------:R-:W-:Y:S02]  /*15b0*/  @!P4 IADD3 R80, R80, -R79, RZ ;  /* 0x8000004f5050c210 */ /* 0x000fe40007ffe0ff */
[----:B------:R-:W-:Y:S02]  /*15c0*/  ISETP.GT.U32.AND P6, PT, R76, R71, PT ;  /* 0x000000474c00720c */ /* 0x000fe40003fc4070 */
[----:B------:R-:W-:Y:S02]  /*15d0*/  ISETP.GT.U32.AND P2, PT, R79, R80, PT ;  /* 0x000000504f00720c */ /* 0x000fe40003f44070 */
[----:B------:R-:W-:-:S02]  /*15e0*/  ISETP.GT.U32.AND P3, PT, R82, R69, PT ;  /* 0x000000455200720c */ /* 0x000fc40003f64070 */
[----:B------:R-:W-:-:S07]  /*15f0*/  ISETP.GE.AND P4, PT, R83, RZ, PT ;  /* 0x000000ff5300720c */ /* 0x000fce0003f86270 */
[----:B------:R-:W-:Y:S02]  /*1600*/  @!P6 IADD3 R71, R71, -R76, RZ ;  /* 0x8000004c4747e210 */ /* 0x000fe40007ffe0ff */
[----:B------:R-:W-:Y:S01]  /*1610*/  ISETP.GE.AND P6, PT, R68, RZ, PT ;  /* 0x000000ff4400720c */ /* 0x000fe20003fc6270 */
[----:B------:R-:W-:Y:S01]  /*1620*/  IMAD R68, R62, R63, RZ ;  /* 0x0000003f3e447224 */ /* 0x000fe200078e02ff */
[----:B------:R-:W-:Y:S02]  /*1630*/  @!P2 IADD3 R80, R80, -R79, RZ ;  /* 0x8000004f5050a210 */ /* 0x000fe40007ffe0ff */
[----:B------:R-:W-:Y:S02]  /*1640*/  @!P3 IADD3 R69, R69, -R82, RZ ;  /* 0x800000524545b210 */ /* 0x000fe40007ffe0ff */
[----:B------:R-:W-:Y:S02]  /*1650*/  ISETP.NE.AND P3, PT, R63, RZ, PT ;  /* 0x000000ff3f00720c */ /* 0x000fe40003f65270 */
[----:B------:R-:W-:-:S02]  /*1660*/  ISETP.NE.AND P2, PT, R62, RZ, PT ;  /* 0x000000ff3e00720c */ /* 0x000fc40003f45270 */
[----:B------:R-:W-:Y:S02]  /*1670*/  @!P4 IADD3 R71, -R71, RZ, RZ ;  /* 0x000000ff4747c210 */ /* 0x000fe40007ffe1ff */
[----:B------:R-:W-:Y:S02]  /*1680*/  @!P5 IADD3 R80, -R80, RZ, RZ ;  /* 0x000000ff5050d210 */ /* 0x000fe40007ffe1ff */
[----:B------:R-:W-:Y:S02]  /*1690*/  @!P6 IADD3 R69, -R69, RZ, RZ ;  /* 0x000000ff4545e210 */ /* 0x000fe40007ffe1ff */
[----:B------:R-:W-:-:S03]  /*16a0*/  SEL R80, R75, R80, !P1 ;  /* 0x000000504b507207 */ /* 0x000fc60004800000 */
[----:B------:R-:W-:Y:S02]  /*16b0*/  @!P3 LOP3.LUT R71, RZ, R63, RZ, 0x33, !PT ;  /* 0x0000003fff47b212 */ /* 0x000fe400078e33ff */
[----:B------:R-:W-:-:S05]  /*16c0*/  @!P2 LOP3.LUT R69, RZ, R62, RZ, 0x33, !PT ;  /* 0x0000003eff45a212 */ /* 0x000fca00078e33ff */
[----:B------:R-:W-:-:S04]  /*16d0*/  IMAD R69, R62, R71, R69 ;  /* 0x000000473e457224 */ /* 0x000fc800078e0245 */
[----:B------:R-:W-:-:S04]  /*16e0*/  IMAD R71, R68, R80, R69 ;  /* 0x0000005044477224 */ /* 0x000fc800078e0245 */
[----:B------:R-:W-:-:S04]  /*16f0*/  IMAD.WIDE R68, R71, 0x4, R64 ;  /* 0x0000000447447825 */ /* 0x000fc800078e0240 */
[----:B------:R-:W-:Y:S01]  /*1700*/  IMAD.WIDE R70, R71, 0x4, R66 ;  /* 0x0000000447467825 */ /* 0x000fe200078e0242 */
[----:B------:R-:W2:Y:S05]  /*1710*/  LD.E R76, [R68.64] ;  /* 0x00000012444c7980 */ /* 0x000eaa000c101900 */
[----:B------:R-:W2:Y:S02]  /*1720*/  LD.E R70, [R70.64] ;  /* 0x0000001246467980 */ /* 0x000ea4000c101900 */
[----:B--2---:R-:W-:-:S13]  /*1730*/  ISETP.GE.AND P2, PT, R76, R70, PT ;  /* 0x000000464c00720c */ /* 0x004fda0003f46270 */
[----:B------:R-:W-:Y:S05]  /*1740*/  @P2 BRA `(.L_x_561) ;  /* 0xfffff9f000002947 */ /* 0x000fea000383ffff */
[----:B------:R-:W-:Y:S05]  /*1750*/  BSYNC B4 ;  /* 0x0000000000047941 */ /* 0x000fea0003800000 */
.L_x_559:
[----:B------:R-:W-:Y:S02]  /*1760*/  MOV R75, R70 ;  /* 0x00000046004b7202 */ /* 0x000fe40000000f00 */
.L_x_558:
[----:B------:R-:W-:Y:S05]  /*1770*/  BSYNC B3 ;  /* 0x0000000000037941 */ /* 0x000fea0003800000 */
.L_x_557:
[----:B------:R-:W-:-:S05]  /*1780*/  IMAD.WIDE R68, R76, 0x4, R60 ;  /* 0x000000044c447825 */ /* 0x000fca00078e023c */
[----:B------:R-:W2:Y:S01]  /*1790*/  LD.E R79, [R68.64] ;  /* 0x00000012444f7980 */ /* 0x000ea2000c101900 */
[----:B------:R-:W-:Y:S01]  /*17a0*/  IMAD.MOV.U32 R70, RZ, RZ, c[0x0][0x288] ;  /* 0x0000a200ff467624 */ /* 0x000fe200078e00ff */
[----:B--2---:R-:W-:-:S03]  /*17b0*/  SHF.R.S32.HI R80, RZ, 0x1f, R79 ;  /* 0x0000001fff507819 */ /* 0x004fc6000001144f */
[----:B------:R-:W-:-:S04]  /*17c0*/  IMAD.WIDE.U32 R70, R79, R70, c[0x0][0x268] ;  /* 0x00009a004f467625 */ /* 0x000fc800078e0046 */
[----:B------:R-:W-:-:S04]  /*17d0*/  IMAD R82, R80, c[0x0][0x288], RZ ;  /* 0x0000a20050527a24 */ /* 0x000fc800078e02ff */
[----:B------:R-:W-:-:S05]  /*17e0*/  IMAD R81, R79, UR4, R82 ;  /* 0x000000044f517c24 */ /* 0x000fca000f8e0252 */
[----:B------:R-:W-:-:S05]  /*17f0*/  IADD3 R71, R71, R81, RZ ;  /* 0x0000005147477210 */ /* 0x000fca0007ffe0ff */
[----:B------:R-:W2:Y:S01]  /*1800*/  LDG.E R70, [R70.64] ;  /* 0x0000001246467981 */ /* 0x000ea2000c1e1900 */
[----:B------:R-:W-:Y:S01]  /*1810*/  BSSY B3, `(.L_x_562) ;  /* 0x00000f7000037945 */ /* 0x000fe20003800000 */
[----:B--2---:R-:W-:-:S04]  /*1820*/  LOP3.LUT R81, R70, 0x1, RZ, 0xc0, !PT ;  /* 0x0000000146517812 */ /* 0x004fc800078ec0ff */
[----:B------:R-:W-:-:S04]  /*1830*/  ISETP.NE.U32.AND P1, PT, R81, 0x1, PT ;  /* 0x000000015100780c */ /* 0x000fc80003f25070 */
[----:B------:R-:W-:-:S13]  /*1840*/  ISETP.NE.AND P1, PT, R79, R18, !P1 ;  /* 0x000000124f00720c */ /* 0x000fda0004f25270 */
[----:B------:R-:W-:Y:S05]  /*1850*/  @!P1 BRA `(.L_x_563) ;  /* 0x00000f2000009947 */ /* 0x000fea0003800000 */
[----:B------:R-:W-:Y:S01]  /*1860*/  IMAD R10, R80, c[0x0][0x1a8], RZ ;  /* 0x00006a00500a7a24 */ /* 0x000fe200078e02ff */
[----:B------:R-:W-:-:S03]  /*1870*/  MOV R12, c[0x0][0x1a8] ;  /* 0x00006a00000c7a02 */ /* 0x000fc60000000f00 */
[C---:B------:R-:W-:Y:S02]  /*1880*/  IMAD R69, R79.reuse, UR5, R10 ;  /* 0x000000054f457c24 */ /* 0x040fe4000f8e020a */
[----:B------:R-:W-:-:S05]  /*1890*/  IMAD.WIDE.U32 R10, R79, R12, c[0x0][0x188] ;  /* 0x000062004f0a7625 */ /* 0x000fca00078e000c */
[----:B------:R-:W-:Y:S02]  /*18a0*/  IADD3 R69, R11, R69, RZ ;  /* 0x000000450b457210 */ /* 0x000fe40007ffe0ff */
[----:B------:R-:W-:-:S05]  /*18b0*/  MOV R68, R10 ;  /* 0x0000000a00447202 */ /* 0x000fca0000000f00 */
[----:B------:R-:W2:Y:S04]  /*18c0*/  LDG.E R11, [R68.64+0x4] ;  /* 0x00000412440b7981 */ /* 0x000ea8000c1e1900 */
[----:B------:R-:W3:Y:S04]  /*18d0*/  LDG.E R10, [R68.64] ;  /* 0x00000012440a7981 */ /* 0x000ee8000c1e1900 */
[----:B------:R-:W4:Y:S01]  /*18e0*/  LDG.E R12, [R68.64+0x8] ;  /* 0x00000812440c7981 */ /* 0x000f22000c1e1900 */
[----:B------:R-:W-:Y:S01]  /*18f0*/  BSSY B4, `(.L_x_564) ;  /* 0x0000014000047945 */ /* 0x000fe20003800000 */
[----:B--2---:R-:W-:Y:S01]  /*1900*/  FADD R11, R24, -R11 ;  /* 0x8000000b180b7221 */ /* 0x004fe20000000000 */
[----:B---3--:R-:W-:-:S03]  /*1910*/  FADD R10, R23, -R10 ;  /* 0x8000000a170a7221 */ /* 0x008fc60000000000 */
[----:B------:R-:W-:Y:S01]  /*1920*/  FMUL R57, R11, R11 ;  /* 0x0000000b0b397220 */ /* 0x000fe20000400000 */
[----:B----4-:R-:W-:-:S03]  /*1930*/  FADD R12, R25, -R12 ;  /* 0x8000000c190c7221 */ /* 0x010fc60000000000 */
[----:B------:R-:W-:-:S04]  /*1940*/  FFMA R57, R10, R10, R57 ;  /* 0x0000000a0a397223 */ /* 0x000fc80000000039 */
[----:B------:R-:W-:-:S04]  /*1950*/  FFMA R70, R12, R12, R57 ;  /* 0x0000000c0c467223 */ /* 0x000fc80000000039 */
[----:B------:R0:W1:Y:S01]  /*1960*/  MUFU.RSQ R71, R70 ;  /* 0x0000004600477308 */ /* 0x0000620000001400 */
[----:B------:R-:W-:-:S04]  /*1970*/  IADD3 R57, R70, -0xd000000, RZ ;  /* 0xf300000046397810 */ /* 0x000fc80007ffe0ff */
[----:B------:R-:W-:-:S13]  /*1980*/  ISETP.GT.U32.AND P0, PT, R57, 0x727fffff, PT ;  /* 0x727fffff3900780c */ /* 0x000fda0003f04070 */
[----:B------:R-:W-:Y:S05]  /*1990*/  @!P0 BRA `(.L_x_565) ;  /* 0x0000005000008947 */ /* 0x000fea0003800000 */
[----:B01----:R-:W-:Y:S02]  /*19a0*/  MOV R68, R70 ;  /* 0x0000004600447202 */ /* 0x003fe40000000f00 */
[----:B------:R-:W-:Y:S02]  /*19b0*/  MOV R91, 0x19d0 ;  /* 0x000019d0005b7802 */ /* 0x000fe40000000f00 */
[----:B------:R-:W-:Y:S05]  /*19c0*/  CALL.REL.NOINC `($__internal_14_$__cuda_sm20_sqrt_rn_f32_slowpath) ;  /* 0x0000355000007944 */ /* 0x000fea0003c00000 */
[----:B------:R-:W-:Y:S01]  /*19d0*/  MOV R57, R86 ;  /* 0x0000005600397202 */ /* 0x000fe20000000f00 */
[----:B------:R-:W-:Y:S05]  /*19e0*/  BRA `(.L_x_566) ;  /* 0x0000004000007947 */ /* 0x000fea0003800000 */
.L_x_565:
[----:B01----:R-:W-:Y:S01]  /*19f0*/  FMUL.FTZ R57, R70, R71 ;  /* 0x0000004746397220 */ /* 0x003fe20000410000 */
[----:B------:R-:W-:-:S03]  /*1a00*/  FMUL.FTZ R69, R71, 0.5 ;  /* 0x3f00000047457820 */ /* 0x000fc60000410000 */
[----:B------:R-:W-:-:S04]  /*1a10*/  FFMA R68, -R57, R57, R70 ;  /* 0x0000003939447223 */ /* 0x000fc80000000146 */
[----:B------:R-:W-:Y:S02]  /*1a20*/  FFMA R57, R68, R69, R57 ;  /* 0x0000004544397223 */ /* 0x000fe40000000039 */
.L_x_566:
[----:B------:R-:W-:Y:S05]  /*1a30*/  BSYNC B4 ;  /* 0x0000000000047941 */ /* 0x000fea0003800000 */
.L_x_564:
[C---:B------:R-:W-:Y:S01]  /*1a40*/  IMAD R68, R80.reuse, c[0x0][0x250], RZ ;  /* 0x0000940050447a24 */ /* 0x040fe200078e02ff */
[----:B------:R-:W-:Y:S01]  /*1a50*/  MOV R78, c[0x0][0x250] ;  /* 0x00009400004e7a02 */ /* 0x000fe20000000f00 */
[----:B------:R-:W-:Y:S02]  /*1a60*/  IMAD R70, R80, c[0x0][0x218], RZ ;  /* 0x0000860050467a24 */ /* 0x000fe400078e02ff */
[----:B------:R-:W-:Y:S02]  /*1a70*/  IMAD.MOV.U32 R82, RZ, RZ, c[0x0][0x218] ;  /* 0x00008600ff527624 */ /* 0x000fe400078e00ff */
[C---:B------:R-:W-:Y:S02]  /*1a80*/  IMAD R77, R79.reuse, UR7, R68 ;  /* 0x000000074f4d7c24 */ /* 0x040fe4000f8e0244 */
[C---:B------:R-:W-:Y:S02]  /*1a90*/  IMAD R81, R79.reuse, UR8, R70 ;  /* 0x000000084f517c24 */ /* 0x040fe4000f8e0246 */
[----:B------:R-:W-:-:S04]  /*1aa0*/  IMAD.WIDE.U32 R70, R79, R78, c[0x0][0x230] ;  /* 0x00008c004f467625 */ /* 0x000fc800078e004e */
[----:B------:R-:W-:Y:S01]  /*1ab0*/  IMAD.WIDE.U32 R68, R79, R82, c[0x0][0x1f8] ;  /* 0x00007e004f447625 */ /* 0x000fe200078e0052 */
[----:B------:R-:W-:-:S04]  /*1ac0*/  IADD3 R71, R71, R77, RZ ;  /* 0x0000004d47477210 */ /* 0x000fc80007ffe0ff */
[----:B------:R-:W-:Y:S01]  /*1ad0*/  IADD3 R69, R69, R81, RZ ;  /* 0x0000005145457210 */ /* 0x000fe20007ffe0ff */
[----:B------:R-:W2:Y:S05]  /*1ae0*/  LDG.E R70, [R70.64] ;  /* 0x0000001246467981 */ /* 0x000eaa000c1e1900 */
[----:B------:R-:W3:Y:S01]  /*1af0*/  LDG.E R69, [R68.64] ;  /* 0x0000001244457981 */ /* 0x000ee2000c1e1900 */
[----:B------:R-:W-:Y:S01]  /*1b00*/  FADD R81, -R22, R57 ;  /* 0x0000003916517221 */ /* 0x000fe20000000100 */
[----:B------:R-:W-:Y:S03]  /*1b10*/  BSSY B6, `(.L_x_567) ;  /* 0x00000c5000067945 */ /* 0x000fe60003800000 */
[----:B--2---:R-:W-:Y:S01]  /*1b20*/  FADD R81, R81, -R70 ;  /* 0x8000004651517221 */ /* 0x004fe20000000000 */
[C---:B---3--:R-:W-:Y:S01]  /*1b30*/  FSETP.GT.AND P0, PT, R0.reuse, -R69, PT ;  /* 0x800000450000720b */ /* 0x048fe20003f04000 */
[----:B------:R-:W-:-:S03]  /*1b40*/  FADD R77, R0, R69 ;  /* 0x00000045004d7221 */ /* 0x000fc60000000000 */
[----:B------:R-:W-:-:S13]  /*1b50*/  FSETP.LE.AND P0, PT, R81, c[0x0][0x2ac], P0 ;  /* 0x0000ab0051007a0b */ /* 0x000fda0000703000 */
        /* <DEDUP_REMOVED lines=17> */
[----:B--2---:R-:W-:Y:S01]  /*1c70*/  FADD R58, R30, -R5 ;  /* 0x800000051e3a7221 */ /* 0x004fe20000000000 */
[----:B---3--:R-:W-:Y:S01]  /*1c80*/  FADD R53, R29, -R4 ;  /* 0x800000041d357221 */ /* 0x008fe20000000000 */
[----:B----4-:R-:W-:Y:S01]  /*1c90*/  FADD R55, R32, -R55 ;  /* 0x8000003720377221 */ /* 0x010fe20000000000 */
[----:B-1----:R-:W-:Y:S05]  /*1ca0*/  @!P2 BRA `(.L_x_570) ;  /* 0x000000500000a947 */ /* 0x002fea0003800000 */
[----:B------:R-:W-:Y:S02]  /*1cb0*/  MOV R68, R10 ;  /* 0x0000000a00447202 */ /* 0x000fe40000000f00 */
[----:B------:R-:W-:Y:S02]  /*1cc0*/  MOV R69, R57 ;  /* 0x0000003900457202 */ /* 0x000fe40000000f00 */
[----:B------:R-:W-:Y:S02]  /*1cd0*/  MOV R85, 0x1cf0 ;  /* 0x00001cf000557802 */ /* 0x000fe40000000f00 */
[----:B------:R-:W-:Y:S05]  /*1ce0*/  CALL.REL.NOINC `($__internal_15_$__cuda_sm3x_div_rn_noftz_f32_slowpath) ;  /* 0x000033a000007944 */ /* 0x000fea0003c00000 */
[----:B------:R-:W-:Y:S02]  /*1cf0*/  MOV R7, R87 ;  /* 0x0000005700077202 */ /* 0x000fe40000000f00 */
.L_x_570:
[----:B------:R-:W-:Y:S05]  /*1d00*/  BSYNC B7 ;  /* 0x0000000000077941 */ /* 0x000fea0003800000 */
.L_x_569:
        /* <DEDUP_REMOVED lines=9> */
[----:B------:R-:W-:Y:S01]  /*1da0*/  IMAD.MOV.U32 R68, RZ, RZ, R11 ;  /* 0x000000ffff447224 */ /* 0x000fe200078e000b */
[----:B------:R-:W-:Y:S02]  /*1db0*/  MOV R69, R57 ;  /* 0x0000003900457202 */ /* 0x000fe40000000f00 */
[----:B------:R-:W-:Y:S02]  /*1dc0*/  MOV R85, 0x1de0 ;  /* 0x00001de000557802 */ /* 0x000fe40000000f00 */
[----:B------:R-:W-:Y:S05]  /*1dd0*/  CALL.REL.NOINC `($__internal_15_$__cuda_sm3x_div_rn_noftz_f32_slowpath) ;  /* 0x000032b000007944 */ /* 0x000fea0003c00000 */
[----:B------:R-:W-:Y:S02]  /*1de0*/  MOV R8, R87 ;  /* 0x0000005700087202 */ /* 0x000fe40000000f00 */
.L_x_572:
[----:B------:R-:W-:Y:S05]  /*1df0*/  BSYNC B7 ;  /* 0x0000000000077941 */ /* 0x000fea0003800000 */
.L_x_571:
        /* <DEDUP_REMOVED lines=12> */
[----:B------:R-:W-:Y:S05]  /*1ec0*/  CALL.REL.NOINC `($__internal_15_$__cuda_sm3x_div_rn_noftz_f32_slowpath) ;  /* 0x000031c000007944 */ /* 0x000fea0003c00000 */
[----:B------:R-:W-:Y:S02]  /*1ed0*/  MOV R9, R87 ;  /* 0x0000005700097202 */ /* 0x000fe40000000f00 */
.L_x_574:
[----:B------:R-:W-:Y:S05]  /*1ee0*/  BSYNC B7 ;  /* 0x0000000000077941 */ /* 0x000fea0003800000 */
.L_x_573:
[----:B------:R-:W-:Y:S01]  /*1ef0*/  FMUL R3, R53, R8 ;  /* 0x0000000835037220 */ /* 0x000fe20000400000 */
[----:B------:R-:W-:Y:S03]  /*1f00*/  BSSY B4, `(.L_x_575) ;  /* 0x0000018000047945 */ /* 0x000fe60003800000 */
[----:B------:R-:W-:-:S04]  /*1f10*/  FFMA R2, R58, R7, R3 ;  /* 0x000000073a027223 */ /* 0x000fc80000000003 */
[----:B------:R-:W-:-:S04]  /*1f20*/  FFMA R13, R55, R9, R2 ;  /* 0x00000009370d7223 */ /* 0x000fc80000000002 */
[-C--:B------:R-:W-:Y:S01]  /*1f30*/  FFMA R5, -R8, R13.reuse, R29 ;  /* 0x0000000d08057223 */ /* 0x080fe2000000011d */
[----:B------:R-:W-:Y:S01]  /*1f40*/  FFMA R4, -R7, R13, R30 ;  /* 0x0000000d07047223 */ /* 0x000fe2000000011e */
[C---:B------:R-:W-:Y:S01]  /*1f50*/  FFMA R6, R13.reuse, -R9, R32 ;  /* 0x800000090d067223 */ /* 0x040fe20000000020 */
[----:B------:R-:W-:Y:S01]  /*1f60*/  FSETP.GEU.AND P2, PT, |R13|, c[0x0][0x2a4], PT ;  /* 0x0000a9000d007a0b */ /* 0x000fe20003f4e200 */
[----:B------:R-:W-:-:S03]  /*1f70*/  FMUL R3, R5, R5 ;  /* 0x0000000505037220 */ /* 0x000fc60000400000 */
[----:B------:R-:W-:Y:S01]  /*1f80*/  FSEL R14, R19, c[0x0][0x2a8], P2 ;  /* 0x0000aa00130e7a08 */ /* 0x000fe20001000000 */
[----:B------:R-:W-:-:S04]  /*1f90*/  FFMA R3, R4, R4, R3 ;  /* 0x0000000404037223 */ /* 0x000fc80000000003 */
[----:B------:R-:W-:Y:S01]  /*1fa0*/  FFMA R68, R6, R6, R3 ;  /* 0x0000000606447223 */ /* 0x000fe20000000003 */
[----:B------:R-:W-:-:S03]  /*1fb0*/  FMUL R59, R81, R14 ;  /* 0x0000000e513b7220 */ /* 0x000fc60000400000 */
[----:B------:R0:W1:Y:S01]  /*1fc0*/  MUFU.RSQ R3, R68 ;  /* 0x0000004400037308 */ /* 0x0000620000001400 */
[----:B------:R-:W-:-:S04]  /*1fd0*/  IADD3 R2, R68, -0xd000000, RZ ;  /* 0xf300000044027810 */ /* 0x000fc80007ffe0ff */
[----:B------:R-:W-:-:S13]  /*1fe0*/  ISETP.GT.U32.AND P3, PT, R2, 0x727fffff, PT ;  /* 0x727fffff0200780c */ /* 0x000fda0003f64070 */
[----:B------:R-:W-:Y:S05]  /*1ff0*/  @!P3 BRA `(.L_x_576) ;  /* 0x000000400000b947 */ /* 0x000fea0003800000 */
[----:B01----:R-:W-:Y:S02]  /*2000*/  MOV R91, 0x2020 ;  /* 0x00002020005b7802 */ /* 0x003fe40000000f00 */
[----:B------:R-:W-:Y:S05]  /*2010*/  CALL.REL.NOINC `($__internal_14_$__cuda_sm20_sqrt_rn_f32_slowpath) ;  /* 0x00002f0000007944 */ /* 0x000fea0003c00000 */
[----:B------:R-:W-:Y:S01]  /*2020*/  MOV R73, R86 ;  /* 0x0000005600497202 */ /* 0x000fe20000000f00 */
[----:B------:R-:W-:Y:S05]  /*2030*/  BRA `(.L_x_577) ;  /* 0x0000004000007947 */ /* 0x000fea0003800000 */
.L_x_576:
[----:B01----:R-:W-:Y:S01]  /*2040*/  FMUL.FTZ R73, R68, R3 ;  /* 0x0000000344497220 */ /* 0x003fe20000410000 */
[----:B------:R-:W-:-:S03]  /*2050*/  FMUL.FTZ R3, R3, 0.5 ;  /* 0x3f00000003037820 */ /* 0x000fc60000410000 */
[----:B------:R-:W-:-:S04]  /*2060*/  FFMA R2, -R73, R73, R68 ;  /* 0x0000004949027223 */ /* 0x000fc80000000144 */
[----:B------:R-:W-:Y:S02]  /*2070*/  FFMA R73, R2, R3, R73 ;  /* 0x0000000302497223 */ /* 0x000fe40000000049 */
.L_x_577:
[----:B------:R-:W-:Y:S05]  /*2080*/  BSYNC B4 ;  /* 0x0000000000047941 */ /* 0x000fea0003800000 */
.L_x_575:
[----:B------:R-:W-:Y:S01]  /*2090*/  FSETP.GT.AND P3, PT, R73, RZ, PT ;  /* 0x000000ff4900720b */ /* 0x000fe20003f64000 */
[----:B------:R-:W-:Y:S01]  /*20a0*/  FADD R72, RZ, -R73 ;  /* 0x80000049ff487221 */ /* 0x000fe20000000000 */
[----:B------:R-:W-:Y:S01]  /*20b0*/  BSSY B7, `(.L_x_578) ;  /* 0x0000035000077945 */ /* 0x000fe20003800000 */
[----:B------:R-:W-:Y:S01]  /*20c0*/  MOV R52, RZ ;  /* 0x000000ff00347202 */ /* 0x000fe20000000f00 */
[----:B------:R-:W-:Y:S01]  /*20d0*/  IMAD.MOV.U32 R54, RZ, RZ, RZ ;  /* 0x000000ffff367224 */ /* 0x000fe200078e00ff */
[----:B------:R-:W-:Y:S01]  /*20e0*/  FMUL R72, R72, c[0x0][0x2b4] ;  /* 0x0000ad0048487a20 */ /* 0x000fe20000400000 */
[----:B------:R-:W-:-:S04]  /*20f0*/  MOV R56, RZ ;  /* 0x000000ff00387202 */ /* 0x000fc80000000f00 */
[----:B------:R-:W-:-:S04]  /*2100*/  FSETP.GT.AND P2, PT, R59, R72, PT ;  /* 0x000000483b00720b */ /* 0x000fc80003f44000 */
[----:B------:R-:W-:Y:S01]  /*2110*/  FSEL R15, R59, R72, P2 ;  /* 0x000000483b0f7208 */ /* 0x000fe20001000000 */
        /* <DEDUP_REMOVED lines=15> */
.L_x_581:
[----:B------:R-:W-:Y:S05]  /*2210*/  BSYNC B8 ;  /* 0x0000000000087941 */ /* 0x000fea0003800000 */
.L_x_580:
        /* <DEDUP_REMOVED lines=14> */
.L_x_583:
[----:B------:R-:W-:Y:S05]  /*2300*/  BSYNC B8 ;  /* 0x0000000000087941 */ /* 0x000fea0003800000 */
.L_x_582:
        /* <DEDUP_REMOVED lines=14> */
.L_x_584:
[----:B------:R-:W-:Y:S05]  /*23f0*/  BSYNC B8 ;  /* 0x0000000000087941 */ /* 0x000fea0003800000 */
.L_x_579:
[----:B------:R-:W-:Y:S05]  /*2400*/  BSYNC B7 ;  /* 0x0000000000077941 */ /* 0x000fea0003800000 */
.L_x_578:
[----:B------:R-:W0:Y:S01]  /*2410*/  MUFU.RCP R2, R77 ;  /* 0x0000004d00027308 */ /* 0x000e220000001000 */
[----:B------:R-:W-:Y:S01]  /*2420*/  FADD R3, -R22, R57 ;  /* 0x0000003916037221 */ /* 0x000fe20000000100 */
[----:B------:R-:W-:Y:S03]  /*2430*/  BSSY B7, `(.L_x_585) ;  /* 0x0000014000077945 */ /* 0x000fe60003800000 */
[----:B------:R-:W-:-:S04]  /*2440*/  FADD R74, R3, -R70 ;  /* 0x80000046034a7221 */ /* 0x000fc80000000000 */
[----:B------:R-:W-:-:S04]  /*2450*/  FMUL R3, R7, R74 ;  /* 0x0000004a07037220 */ /* 0x000fc80000400000 */
[----:B------:R-:W-:Y:S01]  /*2460*/  FFMA R68, R52, R15, -R3 ;  /* 0x0000000f34447223 */ /* 0x000fe20000000803 */
[----:B------:R-:W-:Y:S01]  /*2470*/  FMUL R3, R8, R74 ;  /* 0x0000004a08037220 */ /* 0x000fe20000400000 */
[----:B0-----:R-:W-:Y:S02]  /*2480*/  FFMA R49, -R77, R2, 1 ;  /* 0x3f8000004d317423 */ /* 0x001fe40000000102 */
[----:B------:R-:W0:Y:S02]  /*2490*/  FCHK P2, R68, R77 ;  /* 0x0000004d44007302 */ /* 0x000e240000040000 */
[----:B------:R-:W-:Y:S01]  /*24a0*/  FFMA R51, R2, R49, R2 ;  /* 0x0000003102337223 */ /* 0x000fe20000000002 */
[----:B------:R-:W-:-:S03]  /*24b0*/  FMUL R49, R9, R74 ;  /* 0x0000004a09317220 */ /* 0x000fc60000400000 */
[----:B------:R-:W-:-:S04]  /*24c0*/  FFMA R2, R68, R51, RZ ;  /* 0x0000003344027223 */ /* 0x000fc800000000ff */
[----:B------:R-:W-:-:S04]  /*24d0*/  FFMA R46, -R77, R2, R68 ;  /* 0x000000024d2e7223 */ /* 0x000fc80000000144 */
[----:B------:R-:W-:Y:S01]  /*24e0*/  FFMA R46, R51, R46, R2 ;  /* 0x0000002e332e7223 */ /* 0x000fe20000000002 */
[-C--:B------:R-:W-:Y:S01]  /*24f0*/  FFMA R2, R54, R15.reuse, -R3 ;  /* 0x0000000f36027223 */ /* 0x080fe20000000803 */
[----:B------:R-:W-:Y:S01]  /*2500*/  FFMA R3, R56, R15, -R49 ;  /* 0x0000000f38037223 */ /* 0x000fe20000000831 */
[----:B------:R-:W-:Y:S01]  /*2510*/  MOV R51, R68 ;  /* 0x0000004400337202 */ /* 0x000fe20000000f00 */
[----:B0-----:R-:W-:Y:S05]  /*2520*/  @!P2 BRA `(.L_x_586) ;  /* 0x000000400000a947 */ /* 0x001fea0003800000 */
[----:B------:R-:W-:Y:S02]  /*2530*/  MOV R69, R77 ;  /* 0x0000004d00457202 */ /* 0x000fe40000000f00 */
[----:B------:R-:W-:Y:S02]  /*2540*/  MOV R85, 0x2560 ;  /* 0x0000256000557802 */ /* 0x000fe40000000f00 */
[----:B------:R-:W-:Y:S05]  /*2550*/  CALL.REL.NOINC `($__internal_15_$__cuda_sm3x_div_rn_noftz_f32_slowpath) ;  /* 0x00002b3000007944 */ /* 0x000fea0003c00000 */
[----:B------:R-:W-:Y:S02]  /*2560*/  MOV R46, R87 ;  /* 0x00000057002e7202 */ /* 0x000fe40000000f00 */
.L_x_586:
[----:B------:R-:W-:Y:S05]  /*2570*/  BSYNC B7 ;  /* 0x0000000000077941 */ /* 0x000fea0003800000 */
.L_x_585:
        /* <DEDUP_REMOVED lines=13> */
[----:B------:R-:W-:Y:S02]  /*2650*/  IMAD.MOV.U32 R49, RZ, RZ, R87 ;  /* 0x000000ffff317224 */ /* 0x000fe400078e0057 */
.L_x_588:
[----:B------:R-:W-:Y:S05]  /*2660*/  BSYNC B7 ;  /* 0x0000000000077941 */ /* 0x000fea0003800000 */
.L_x_587:
        /* <DEDUP_REMOVED lines=14> */
.L_x_589:
[----:B------:R-:W-:Y:S05]  /*2750*/  BSYNC B7 ;  /* 0x0000000000077941 */ /* 0x000fea0003800000 */
.L_x_568:
[----:B------:R-:W-:Y:S05]  /*2760*/  BSYNC B6 ;  /* 0x0000000000067941 */ /* 0x000fea0003800000 */
.L_x_567:
[----:B------:R-:W-:Y:S02]  /*2770*/  FSEL R78, R14, R19, P0 ;  /* 0x000000130e4e7208 */ /* 0x000fe40000000000 */
.L_x_563:
[----:B------:R-:W-:Y:S05]  /*2780*/  BSYNC B3 ;  /* 0x0000000000037941 */ /* 0x000fea0003800000 */
.L_x_562:
[----:B------:R-:W-:Y:S01]  /*2790*/  FADD R68, RZ, R43 ;  /* 0x0000002bff447221 */ /* 0x000fe20000000000 */
[----:B------:R-:W-:Y:S01]  /*27a0*/  FADD R69, RZ, R44 ;  /* 0x0000002cff457221 */ /* 0x000fe20000000000 */
[----:B------:R-:W-:Y:S01]  /*27b0*/  FADD R70, RZ, R45 ;  /* 0x0000002dff467221 */ /* 0x000fe20000000000 */
[----:B------:R-:W-:Y:S01]  /*27c0*/  BSSY B6, `(.L_x_590) ;  /* 0x00001d9000067945 */ /* 0x000fe20003800000 */
[----:B------:R-:W-:Y:S02]  /*27d0*/  IADD3 R76, R76, 0x1, RZ ;  /* 0x000000014c4c7810 */ /* 0x000fe40007ffe0ff */
[----:B------:R-:W-:-:S02]  /*27e0*/  FSEL R19, R78, R19, P1 ;  /* 0x000000134e137208 */ /* 0x000fc40000800000 */
[----:B------:R-:W-:Y:S02]  /*27f0*/  FSEL R43, R68, RZ, !P1 ;  /* 0x000000ff442b7208 */ /* 0x000fe40004800000 */
[----:B------:R-:W-:Y:S02]  /*2800*/  FSEL R44, R69, RZ, !P1 ;  /* 0x000000ff452c7208 */ /* 0x000fe40004800000 */
[----:B------:R-:W-:Y:S01]  /*2810*/  FSEL R45, R70, RZ, !P1 ;  /* 0x000000ff462d7208 */ /* 0x000fe20004800000 */
[----:B------:R-:W-:Y:S05]  /*2820*/  @!P1 BRA `(.L_x_591) ;  /* 0x00001d2000009947 */ /* 0x000fea0003800000 */
[----:B------:R-:W-:Y:S01]  /*2830*/  MOV R88, R68 ;  /* 0x0000004400587202 */ /* 0x000fe20000000f00 */
[----:B------:R-:W-:Y:S01]  /*2840*/  BSSY B3, `(.L_x_592) ;  /* 0x0000153000037945 */ /* 0x000fe20003800000 */
[----:B------:R-:W-:Y:S01]  /*2850*/  MOV R81, R69 ;  /* 0x0000004500517202 */ /* 0x000fe20000000f00 */
[----:B------:R-:W-:Y:S01]  /*2860*/  CS2R R82, SRZ ;  /* 0x0000000000527805 */ /* 0x000fe2000001ff00 */
[----:B------:R-:W-:Y:S01]  /*2870*/  MOV R90, R70 ;  /* 0x00000046005a7202 */ /* 0x000fe20000000f00 */
[----:B------:R-:W-:Y:S01]  /*2880*/  IMAD.MOV.U32 R69, RZ, RZ, RZ ;  /* 0x000000ffff457224 */ /* 0x000fe200078e00ff */
[----:B------:R-:W-:Y:S01]  /*2890*/  @!P0 MOV R43, R88 ;  /* 0x00000058002b8202 */ /* 0x000fe20000000f00 */
[----:B------:R-:W-:Y:S01]  /*28a0*/  CS2R R70, SRZ ;  /* 0x0000000000467805 */ /* 0x000fe2000001ff00 */
[----:B------:R-:W-:-:S02]  /*28b0*/  @!P0 MOV R44, R81 ;  /* 0x00000051002c8202 */ /* 0x000fc40000000f00 */
[----:B------:R-:W-:Y:S02]  /*28c0*/  @!P0 MOV R45, R90 ;  /* 0x0000005a002d8202 */ /* 0x000fe40000000f00 */
[----:B------:R-:W-:Y:S02]  /*28d0*/  MOV R86, RZ ;  /* 0x000000ff00567202 */ /* 0x000fe40000000f00 */
[----:B------:R-:W-:Y:S02]  /*28e0*/  @!P0 MOV R88, RZ ;  /* 0x000000ff00588202 */ /* 0x000fe40000000f00 */
[----:B------:R-:W-:Y:S02]  /*28f0*/  @!P0 MOV R81, RZ ;  /* 0x000000ff00518202 */ /* 0x000fe40000000f00 */
[----:B------:R-:W-:Y:S01]  /*2900*/  @!P0 MOV R90, RZ ;  /* 0x000000ff005a8202 */ /* 0x000fe20000000f00 */
[----:B------:R-:W-:Y:S05]  /*2910*/  @!P0 BRA `(.L_x_593) ;  /* 0x0000145000008947 */ /* 0x000fea0003800000 */
[--C-:B------:R-:W-:Y:S01]  /*2920*/  FADD R83, RZ, R81.reuse ;  /* 0x00000051ff537221 */ /* 0x100fe20000000000 */
[----:B------:R-:W-:Y:S01]  /*2930*/  FMUL R87, R77, R77 ;  /* 0x0000004d4d577220 */ /* 0x000fe20000400000 */
[----:B------:R-:W-:Y:S01]  /*2940*/  FADD R69, RZ, R90 ;  /* 0x0000005aff457221 */ /* 0x000fe20000000000 */
[----:B------:R-:W-:Y:S01]  /*2950*/  FADD R71, RZ, R88 ;  /* 0x00000058ff477221 */ /* 0x000fe20000000000 */
[C---:B------:R-:W-:Y:S01]  /*2960*/  FFMA R70, R0.reuse, R83, RZ ;  /* 0x0000005300467223 */ /* 0x040fe200000000ff */
[----:B------:R-:W0:Y:S01]  /*2970*/  MUFU.RCP R85, R87 ;  /* 0x0000005700557308 */ /* 0x000e220000001000 */
[C---:B------:R-:W-:Y:S01]  /*2980*/  FFMA R82, R0.reuse, R69, RZ ;  /* 0x0000004500527223 */ /* 0x040fe200000000ff */
[----:B------:R-:W-:Y:S01]  /*2990*/  FFMA R84, R0, R71, RZ ;  /* 0x0000004700547223 */ /* 0x000fe200000000ff */
[----:B------:R-:W-:Y:S01]  /*29a0*/  FMUL R68, R2, R70 ;  /* 0x0000004602447220 */ /* 0x000fe20000400000 */
[----:B------:R-:W-:Y:S01]  /*29b0*/  FMUL R83, R49, R83 ;  /* 0x0000005331537220 */ /* 0x000fe20000400000 */
[----:B------:R-:W-:Y:S01]  /*29c0*/  BSSY B7, `(.L_x_594) ;  /* 0x0000013000077945 */ /* 0x000fe20003800000 */
[----:B------:R-:W-:Y:S01]  /*29d0*/  FADD R44, R44, R81 ;  /* 0x000000512c2c7221 */ /* 0x000fe20000000000 */
[----:B------:R-:W-:Y:S01]  /*29e0*/  FFMA R68, R51, R82, R68 ;  /* 0x0000005233447223 */ /* 0x000fe20000000044 */
[----:B------:R-:W-:Y:S01]  /*29f0*/  FFMA R83, R46, R69, R83 ;  /* 0x000000452e537223 */ /* 0x000fe20000000053 */
[----:B------:R-:W-:Y:S01]  /*2a00*/  FADD R45, R45, R90 ;  /* 0x0000005a2d2d7221 */ /* 0x000fe20000000000 */
[----:B------:R-:W-:Y:S01]  /*2a10*/  FADD R43, R43, R88 ;  /* 0x000000582b2b7221 */ /* 0x000fe20000000000 */
[----:B------:R-:W-:Y:S01]  /*2a20*/  FFMA R68, R3, R84, R68 ;  /* 0x0000005403447223 */ /* 0x000fe20000000044 */
[----:B------:R-:W-:-:S03]  /*2a30*/  FFMA R71, R50, R71, R83 ;  /* 0x0000004732477223 */ /* 0x000fc60000000053 */
        /* <DEDUP_REMOVED lines=9> */
[----:B------:R-:W-:Y:S05]  /*2ad0*/  CALL.REL.NOINC `($__internal_15_$__cuda_sm3x_div_rn_noftz_f32_slowpath) ;  /* 0x000025b000007944 */ /* 0x000fea0003c00000 */
[----:B------:R-:W-:Y:S02]  /*2ae0*/  IMAD.MOV.U32 R81, RZ, RZ, R87 ;  /* 0x000000ffff517224 */ /* 0x000fe400078e0057 */
.L_x_595:
[----:B------:R-:W-:Y:S05]  /*2af0*/  BSYNC B7 ;  /* 0x0000000000077941 */ /* 0x000fea0003800000 */
.L_x_594:
        /* <DEDUP_REMOVED lines=14> */
.L_x_597:
[----:B------:R-:W-:Y:S05]  /*2be0*/  BSYNC B7 ;  /* 0x0000000000077941 */ /* 0x000fea0003800000 */
.L_x_596:
        /* <DEDUP_REMOVED lines=15> */
.L_x_599:
[----:B------:R-:W-:Y:S05]  /*2ce0*/  BSYNC B7 ;  /* 0x0000000000077941 */ /* 0x000fea0003800000 */
.L_x_598:
        /* <DEDUP_REMOVED lines=10> */
[----:B------:R-:W-:Y:S01]  /*2d90*/  MOV R68, R84 ;  /* 0x0000005400447202 */ /* 0x000fe20000000f00 */
[----:B------:R-:W-:Y:S01]  /*2da0*/  IMAD.MOV.U32 R69, RZ, RZ, R77 ;  /* 0x000000ffff457224 */ /* 0x000fe200078e004d */
[----:B------:R-:W-:Y:S02]  /*2db0*/  MOV R85, 0x2dd0 ;  /* 0x00002dd000557802 */ /* 0x000fe40000000f00 */
[----:B------:R-:W-:Y:S05]  /*2dc0*/  CALL.REL.NOINC `($__internal_15_$__cuda_sm3x_div_rn_noftz_f32_slowpath) ;  /* 0x000022c000007944 */ /* 0x000fea0003c00000 */
[----:B------:R-:W-:Y:S02]  /*2dd0*/  MOV R68, R87 ;  /* 0x0000005700447202 */ /* 0x000fe40000000f00 */
.L_x_601:
[----:B------:R-:W-:Y:S05]  /*2de0*/  BSYNC B7 ;  /* 0x0000000000077941 */ /* 0x000fea0003800000 */
.L_x_600:
[----:B------:R-:W-:Y:S01]  /*2df0*/  FMUL R84, R4, R4 ;  /* 0x0000000404547220 */ /* 0x000fe20000400000 */
[----:B------:R-:W-:Y:S01]  /*2e00*/  FADD R42, R42, R71 ;  /* 0x000000472a2a7221 */ /* 0x000fe20000000000 */
[----:B------:R-:W-:Y:S01]  /*2e10*/  FADD R71, RZ, R68 ;  /* 0x00000044ff477221 */ /* 0x000fe20000000000 */
[----:B------:R-:W-:Y:S01]  /*2e20*/  BSSY B4, `(.L_x_602) ;  /* 0x0000016000047945 */ /* 0x000fe20003800000 */
[----:B------:R-:W-:Y:S01]  /*2e30*/  FFMA R69, R5, R5, R84 ;  /* 0x0000000505457223 */ /* 0x000fe20000000054 */
[C---:B------:R-:W-:Y:S01]  /*2e40*/  FFMA R87, R15.reuse, R82, RZ ;  /* 0x000000520f577223 */ /* 0x040fe200000000ff */
[----:B------:R-:W-:Y:S02]  /*2e50*/  FFMA R85, R15, R70, RZ ;  /* 0x000000460f557223 */ /* 0x000fe400000000ff */
[----:B------:R-:W-:Y:S01]  /*2e60*/  FFMA R88, R6, R6, R69 ;  /* 0x0000000606587223 */ /* 0x000fe20000000045 */
[----:B------:R-:W-:-:S03]  /*2e70*/  FMUL R69, R54, R70 ;  /* 0x0000004636457220 */ /* 0x000fc60000400000 */
[----:B------:R0:W1:Y:S01]  /*2e80*/  MUFU.RSQ R89, R88 ;  /* 0x0000005800597308 */ /* 0x0000620000001400 */
[----:B------:R-:W-:Y:S01]  /*2e90*/  IADD3 R83, R88, -0xd000000, RZ ;  /* 0xf300000058537810 */ /* 0x000fe20007ffe0ff */
[----:B------:R-:W-:-:S03]  /*2ea0*/  FFMA R69, R52, R82, R69 ;  /* 0x0000005234457223 */ /* 0x000fc60000000045 */
[----:B------:R-:W-:Y:S01]  /*2eb0*/  ISETP.GT.U32.AND P1, PT, R83, 0x727fffff, PT ;  /* 0x727fffff5300780c */ /* 0x000fe20003f24070 */
[-C--:B------:R-:W-:Y:S01]  /*2ec0*/  FFMA R83, R15, R71.reuse, RZ ;  /* 0x000000470f537223 */ /* 0x080fe200000000ff */
[----:B------:R-:W-:-:S11]  /*2ed0*/  FFMA R84, R56, R71, R69 ;  /* 0x0000004738547223 */ /* 0x000fd60000000045 */
[----:B------:R-:W-:Y:S05]  /*2ee0*/  @!P1 BRA `(.L_x_603) ;  /* 0x0000005000009947 */ /* 0x000fea0003800000 */
[----:B01----:R-:W-:Y:S02]  /*2ef0*/  MOV R68, R88 ;  /* 0x0000005800447202 */ /* 0x003fe40000000f00 */
[----:B------:R-:W-:Y:S02]  /*2f00*/  MOV R91, 0x2f20 ;  /* 0x00002f20005b7802 */ /* 0x000fe40000000f00 */
[----:B------:R-:W-:Y:S05]  /*2f10*/  CALL.REL.NOINC `($__internal_14_$__cuda_sm20_sqrt_rn_f32_slowpath) ;  /* 0x0000200000007944 */ /* 0x000fea0003c00000 */
[----:B------:R-:W-:Y:S01]  /*2f20*/  MOV R69, R86 ;  /* 0x0000005600457202 */ /* 0x000fe20000000f00 */
[----:B------:R-:W-:Y:S05]  /*2f30*/  BRA `(.L_x_604) ;  /* 0x0000004000007947 */ /* 0x000fea0003800000 */
.L_x_603:
[----:B01----:R-:W-:Y:S01]  /*2f40*/  FMUL.FTZ R69, R88, R89 ;  /* 0x0000005958457220 */ /* 0x003fe20000410000 */
[----:B------:R-:W-:-:S03]  /*2f50*/  FMUL.FTZ R86, R89, 0.5 ;  /* 0x3f00000059567820 */ /* 0x000fc60000410000 */
[----:B------:R-:W-:-:S04]  /*2f60*/  FFMA R68, -R69, R69, R88 ;  /* 0x0000004545447223 */ /* 0x000fc80000000158 */
[----:B------:R-:W-:Y:S02]  /*2f70*/  FFMA R69, R68, R86, R69 ;  /* 0x0000005644457223 */ /* 0x000fe40000000045 */
.L_x_604:
[----:B------:R-:W-:Y:S05]  /*2f80*/  BSYNC B4 ;  /* 0x0000000000047941 */ /* 0x000fea0003800000 */
.L_x_602:
[----:B------:R-:W-:Y:S01]  /*2f90*/  FSETP.GT.AND P1, PT, R69, RZ, PT ;  /* 0x000000ff4500720b */ /* 0x000fe20003f24000 */
[----:B------:R-:W-:Y:S01]  /*2fa0*/  BSSY B4, `(.L_x_605) ;  /* 0x0000022000047945 */ /* 0x000fe20003800000 */
[----:B------:R-:W-:Y:S02]  /*2fb0*/  MOV R89, RZ ;  /* 0x000000ff00597202 */ /* 0x000fe40000000f00 */
[----:B------:R-:W-:Y:S02]  /*2fc0*/  MOV R86, RZ ;  /* 0x000000ff00567202 */ /* 0x000fe40000000f00 */
[----:B------:R-:W-:-:S07]  /*2fd0*/  MOV R91, RZ ;  /* 0x000000ff005b7202 */ /* 0x000fce0000000f00 */
[----:B------:R-:W-:Y:S05]  /*2fe0*/  @!P1 BRA `(.L_x_606) ;  /* 0x000001d000009947 */ /* 0x000fea0003800000 */
[----:B------:R-:W-:Y:S01]  /*2ff0*/  IADD3 R68, R69, 0x1800000, RZ ;  /* 0x0180000045447810 */ /* 0x000fe20007ffe0ff */
[----:B------:R-:W-:Y:S03]  /*3000*/  BSSY B5, `(.L_x_607) ;  /* 0x000000c000057945 */ /* 0x000fe60003800000 */
[----:B------:R-:W-:-:S04]  /*3010*/  LOP3.LUT R68, R68, 0x7f800000, RZ, 0xc0, !PT ;  /* 0x7f80000044447812 */ /* 0x000fc800078ec0ff */
[----:B------:R-:W-:-:S13]  /*3020*/  ISETP.GT.U32.AND P1, PT, R68, 0x1ffffff, PT ;  /* 0x01ffffff4400780c */ /* 0x000fda0003f24070 */
[----:B------:R-:W-:Y:S05]  /*3030*/  @P1 BRA `(.L_x_608) ;  /* 0x0000004000001947 */ /* 0x000fea0003800000 */
[----:B------:R-:W-:Y:S02]  /*3040*/  MOV R90, 0x3060 ;  /* 0x00003060005a7802 */ /* 0x000fe40000000f00 */
[----:B------:R-:W-:Y:S05]  /*3050*/  CALL.REL.NOINC `($__internal_13_$__cuda_sm20_rcp_rn_f32_slowpath) ;  /* 0x00001b7000007944 */ /* 0x000fea0003c00000 */
[----:B-1----:R-:W-:Y:S01]  /*3060*/  MOV R68, R86 ;  /* 0x0000005600447202 */ /* 0x002fe20000000f00 */
[----:B------:R-:W-:Y:S05]  /*3070*/  BRA `(.L_x_609) ;  /* 0x0000004000007947 */ /* 0x000fea0003800000 */
.L_x_608:
[----:B------:R-:W0:Y:S02]  /*3080*/  MUFU.RCP R68, R69 ;  /* 0x0000004500447308 */ /* 0x000e240000001000 */
[----:B0-----:R-:W-:-:S04]  /*3090*/  FFMA R86, R68, R69, -1 ;  /* 0xbf80000044567423 */ /* 0x001fc80000000045 */
[----:B------:R-:W-:-:S04]  /*30a0*/  FADD.FTZ R89, -R86, -RZ ;  /* 0x800000ff56597221 */ /* 0x000fc80000010100 */
[----:B------:R-:W-:Y:S02]  /*30b0*/  FFMA R68, R68, R89, R68 ;  /* 0x0000005944447223 */ /* 0x000fe40000000044 */
.L_x_609:
[----:B------:R-:W-:Y:S05]  /*30c0*/  BSYNC B5 ;  /* 0x0000000000057941 */ /* 0x000fea0003800000 */
.L_x_607:
[----:B------:R-:W-:-:S04]  /*30d0*/  FMUL R69, R54, R85 ;  /* 0x0000005536457220 */ /* 0x000fc80000400000 */
[----:B------:R-:W-:-:S04]  /*30e0*/  FFMA R69, R52, R87, R69 ;  /* 0x0000005734457223 */ /* 0x000fc80000000045 */
[----:B------:R-:W-:-:S04]  /*30f0*/  FFMA R69, R56, R83, R69 ;  /* 0x0000005338457223 */ /* 0x000fc80000000045 */
[-C--:B------:R-:W-:Y:S01]  /*3100*/  FMUL R89, R52, R69.reuse ;  /* 0x0000004534597220 */ /* 0x080fe20000400000 */
[-C--:B------:R-:W-:Y:S01]  /*3110*/  FMUL R91, R54, R69.reuse ;  /* 0x00000045365b7220 */ /* 0x080fe20000400000 */
        /* <DEDUP_REMOVED lines=10> */
.L_x_606:
[----:B------:R-:W-:Y:S05]  /*31c0*/  BSYNC B4 ;  /* 0x0000000000047941 */ /* 0x000fea0003800000 */
.L_x_605:
[----:B------:R-:W-:Y:S01]  /*31d0*/  FSETP.GT.AND P2, PT, R73, RZ, PT ;  /* 0x000000ff4900720b */ /* 0x000fe20003f44000 */
[----:B------:R-:W-:Y:S01]  /*31e0*/  FADD R84, RZ, R84 ;  /* 0x00000054ff547221 */ /* 0x000fe20000000000 */
[----:B------:R-:W-:Y:S01]  /*31f0*/  FSETP.GT.AND P1, PT, R59, R72, PT ;  /* 0x000000483b00720b */ /* 0x000fe20003f24000 */
[----:B------:R-:W-:Y:S01]  /*3200*/  BSSY B7, `(.L_x_610) ;  /* 0x0000039000077945 */ /* 0x000fe20003800000 */
[----:B------:R-:W-:Y:S01]  /*3210*/  FADD R82, RZ, -R82 ;  /* 0x80000052ff527221 */ /* 0x000fe20000000000 */
[----:B------:R-:W-:Y:S01]  /*3220*/  FADD R83, RZ, -R70 ;  /* 0x80000046ff537221 */ /* 0x000fe20000000000 */
[C---:B------:R-:W-:Y:S01]  /*3230*/  FSEL R68, R84.reuse, RZ, !P1 ;  /* 0x000000ff54447208 */ /* 0x040fe20004800000 */
[----:B------:R-:W-:Y:S01]  /*3240*/  FADD R71, RZ, -R71 ;  /* 0x80000047ff477221 */ /* 0x000fe20000000000 */
[----:B------:R-:W-:-:S03]  /*3250*/  FSEL R93, R84, RZ, P1 ;  /* 0x000000ff545d7208 */ /* 0x000fc60000800000 */
[----:B------:R-:W-:Y:S02]  /*3260*/  FFMA R68, R68, c[0x0][0x2b4], RZ ;  /* 0x0000ad0044447a23 */ /* 0x000fe400000000ff */
[----:B------:R-:W-:Y:S05]  /*3270*/  @!P2 BRA `(.L_x_611) ;  /* 0x000003100000a947 */ /* 0x000fea0003800000 */
[----:B------:R-:W0:Y:S01]  /*3280*/  MUFU.RCP R70, R73 ;  /* 0x0000004900467308 */ /* 0x000e220000001000 */
[----:B------:R-:W-:Y:S07]  /*3290*/  BSSY B8, `(.L_x_612) ;  /* 0x000000e000087945 */ /* 0x000fee0003800000 */
[----:B------:R-:W1:Y:S01]  /*32a0*/  FCHK P1, R4, R73 ;  /* 0x0000004904007302 */ /* 0x000e620000020000 */
[----:B0-----:R-:W-:-:S04]  /*32b0*/  FFMA R69, -R73, R70, 1 ;  /* 0x3f80000049457423 */ /* 0x001fc80000000146 */
[----:B------:R-:W-:Y:S01]  /*32c0*/  FFMA R69, R70, R69, R70 ;  /* 0x0000004546457223 */ /* 0x000fe20000000046 */
[----:B------:R-:W-:-:S03]  /*32d0*/  FADD R70, RZ, -R68 ;  /* 0x80000044ff467221 */ /* 0x000fc60000000000 */
        /* <DEDUP_REMOVED lines=9> */
.L_x_613:
[----:B------:R-:W-:Y:S05]  /*3370*/  BSYNC B8 ;  /* 0x0000000000087941 */ /* 0x000fea0003800000 */
.L_x_612:
        /* <DEDUP_REMOVED lines=14> */
.L_x_615:
[----:B------:R-:W-:Y:S05]  /*3460*/  BSYNC B8 ;  /* 0x0000000000087941 */ /* 0x000fea0003800000 */
.L_x_614:
        /* <DEDUP_REMOVED lines=14> */
.L_x_617:
[----:B------:R-:W-:Y:S05]  /*3550*/  BSYNC B8 ;  /* 0x0000000000087941 */ /* 0x000fea0003800000 */
.L_x_616:
[C---:B------:R-:W-:Y:S01]  /*3560*/  FFMA R91, R70.reuse, R84, R91 ;  /* 0x00000054465b7223 */ /* 0x040fe2000000005b */
[C---:B------:R-:W-:Y:S01]  /*3570*/  FFMA R86, R70.reuse, R95, R86 ;  /* 0x0000005f46567223 */ /* 0x040fe20000000056 */
[----:B------:R-:W-:Y:S02]  /*3580*/  FFMA R89, R70, R68, R89 ;  /* 0x0000004446597223 */ /* 0x000fe40000000059 */
.L_x_611:
[----:B------:R-:W-:Y:S05]  /*3590*/  BSYNC B7 ;  /* 0x0000000000077941 */ /* 0x000fea0003800000 */
.L_x_610:
[----:B------:R-:W-:Y:S01]  /*35a0*/  FADD R68, RZ, -R86 ;  /* 0x80000056ff447221 */ /* 0x000fe20000000000 */
[--C-:B------:R-:W-:Y:S01]  /*35b0*/  FADD R70, RZ, -R91.reuse ;  /* 0x8000005bff467221 */ /* 0x100fe20000000000 */
[----:B------:R-:W-:Y:S01]  /*35c0*/  FADD R88, R40, R91 ;  /* 0x0000005b28587221 */ /* 0x000fe20000000000 */
[C---:B------:R-:W-:Y:S01]  /*35d0*/  FMUL R69, R8.reuse, R83 ;  /* 0x0000005308457220 */ /* 0x040fe20000400000 */
[----:B------:R-:W-:Y:S01]  /*35e0*/  FMUL R84, R8, R68 ;  /* 0x0000004408547220 */ /* 0x000fe20000400000 */
[--C-:B------:R-:W-:Y:S01]  /*35f0*/  FADD R40, RZ, -R89.reuse ;  /* 0x80000059ff287221 */ /* 0x100fe20000000000 */
[----:B------:R-:W-:Y:S01]  /*3600*/  FADD R90, R38, R89 ;  /* 0x00000059265a7221 */ /* 0x000fe20000000000 */
[C---:B------:R-:W-:Y:S01]  /*3610*/  FFMA R38, R7.reuse, R82, R69 ;  /* 0x0000005207267223 */ /* 0x040fe20000000045 */
[-C--:B------:R-:W-:Y:S01]  /*3620*/  FFMA R84, R7, R70.reuse, R84 ;  /* 0x0000004607547223 */ /* 0x080fe20000000054 */
[----:B------:R-:W-:Y:S01]  /*3630*/  ISETP.NE.U32.AND P1, PT, RZ, c[0x0][0x338], PT ;  /* 0x0000ce00ff007a0c */ /* 0x000fe20003f25070 */
[----:B------:R-:W-:Y:S01]  /*3640*/  FADD R85, R39, R86 ;  /* 0x0000005627557221 */ /* 0x000fe20000000000 */
[----:B------:R-:W-:Y:S01]  /*3650*/  FFMA R39, R13, R70, RZ ;  /* 0x000000460d277223 */ /* 0x000fe200000000ff */
[C---:B------:R-:W-:Y:S01]  /*3660*/  FFMA R84, R9.reuse, R40, R84 ;  /* 0x0000002809547223 */ /* 0x040fe20000000054 */
[----:B------:R-:W-:Y:S01]  /*3670*/  FFMA R70, R9, R71, R38 ;  /* 0x0000004709467223 */ /* 0x000fe20000000026 */
[----:B------:R-:W-:Y:S01]  /*3680*/  ISETP.NE.AND.EX P1, PT, RZ, c[0x0][0x33c], PT, P1 ;  /* 0x0000cf00ff007a0c */ /* 0x000fe20003f25310 */
[C---:B------:R-:W-:Y:S01]  /*3690*/  FFMA R68, R13.reuse, R68, RZ ;  /* 0x000000440d447223 */ /* 0x040fe200000000ff */
[----:B------:R-:W-:Y:S01]  /*36a0*/  FADD R38, RZ, R84 ;  /* 0x00000054ff267221 */ /* 0x000fe20000000000 */
[----:B------:R-:W-:Y:S01]  /*36b0*/  FFMA R40, R13, R40, RZ ;  /* 0x000000280d287223 */ /* 0x000fe200000000ff */
[----:B------:R-:W-:-:S02]  /*36c0*/  FFMA R93, R14, R93, RZ ;  /* 0x0000005d0e5d7223 */ /* 0x000fc400000000ff */
[-C--:B------:R-:W-:Y:S01]  /*36d0*/  FFMA R39, R58, R38.reuse, R39 ;  /* 0x000000263a277223 */ /* 0x080fe20000000027 */
[-C--:B------:R-:W-:Y:S01]  /*36e0*/  FFMA R68, R53, R38.reuse, R68 ;  /* 0x0000002635447223 */ /* 0x080fe20000000044 */
[----:B------:R-:W-:Y:S01]  /*36f0*/  FFMA R40, R55, R38, R40 ;  /* 0x0000002637287223 */ /* 0x000fe20000000028 */
[----:B------:R-:W-:Y:S01]  /*3700*/  FADD R70, R93, R70 ;  /* 0x000000465d467221 */ /* 0x000fe20000000000 */
[C---:B------:R-:W-:Y:S01]  /*3710*/  FFMA R86, R74.reuse, R82, R39 ;  /* 0x000000524a567223 */ /* 0x040fe20000000027 */
[----:B------:R-:W-:Y:S01]  /*3720*/  FFMA R82, R74, R83, R68 ;  /* 0x000000534a527223 */ /* 0x000fe20000000044 */
[-C--:B------:R-:W-:Y:S01]  /*3730*/  FFMA R39, R7, R38.reuse, RZ ;  /* 0x0000002607277223 */ /* 0x080fe200000000ff */
[-C--:B------:R-:W-:Y:S01]  /*3740*/  FFMA R68, R8, R38.reuse, RZ ;  /* 0x0000002608447223 */ /* 0x080fe200000000ff */
[----:B------:R-:W-:Y:S01]  /*3750*/  FFMA R69, R9, R38, RZ ;  /* 0x0000002609457223 */ /* 0x000fe200000000ff */
[----:B------:R-:W-:Y:S01]  /*3760*/  FFMA R84, R74, R71, R40 ;  /* 0x000000474a547223 */ /* 0x000fe20000000028 */
[----:B------:R-:W-:Y:S01]  /*3770*/  FADD R40, R39, R88 ;  /* 0x0000005827287221 */ /* 0x000fe20000000000 */
[----:B------:R-:W-:Y:S01]  /*3780*/  FADD R83, RZ, -R39 ;  /* 0x80000027ff537221 */ /* 0x000fe20000000000 */
[----:B------:R-:W-:Y:S01]  /*3790*/  FADD R39, R68, R85 ;  /* 0x0000005544277221 */ /* 0x000fe20000000000 */
[----:B------:R-:W-:Y:S01]  /*37a0*/  FADD R70, RZ, R70 ;  /* 0x00000046ff467221 */ /* 0x000fe20000000000 */
[----:B------:R-:W-:Y:S01]  /*37b0*/  FADD R38, R69, R90 ;  /* 0x0000005a45267221 */ /* 0x000fe20000000000 */
[----:B------:R-:W-:Y:S01]  /*37c0*/  FADD R85, RZ, -R68 ;  /* 0x80000044ff557221 */ /* 0x000fe20000000000 */
[----:B------:R-:W-:Y:S01]  /*37d0*/  FADD R87, RZ, -R69 ;  /* 0x80000045ff577221 */ /* 0x000fe20000000000 */
        /* <DEDUP_REMOVED lines=10> */
.L_x_618:
        /* <DEDUP_REMOVED lines=11> */
.L_x_619:
[----:B0-----:R-:W-:Y:S01]  /*3930*/  FMUL R85, R57, R57 ;  /* 0x0000003939557220 */ /* 0x001fe20000400000 */
[----:B------:R-:W-:Y:S01]  /*3940*/  FMUL R69, R11, R82 ;  /* 0x000000520b457220 */ /* 0x000fe20000400000 */
[----:B------:R-:W-:Y:S02]  /*3950*/  BSSY B7, `(.L_x_620) ;  /* 0x000000f000077945 */ /* 0x000fe40003800000 */
[----:B------:R-:W0:Y:S01]  /*3960*/  MUFU.RCP R71, R85 ;  /* 0x0000005500477308 */ /* 0x000e220000001000 */
[----:B------:R-:W-:-:S04]  /*3970*/  FFMA R69, R10, R86, R69 ;  /* 0x000000560a457223 */ /* 0x000fc80000000045 */
[----:B------:R-:W-:-:S04]  /*3980*/  FFMA R68, R12, R84, R69 ;  /* 0x000000540c447223 */ /* 0x000fc80000000045 */
        /* <DEDUP_REMOVED lines=10> */
[----:B------:R-:W-:Y:S02]  /*3a30*/  MOV R83, R87 ;  /* 0x0000005700537202 */ /* 0x000fe40000000f00 */
.L_x_621:
[----:B------:R-:W-:Y:S05]  /*3a40*/  BSYNC B7 ;  /* 0x0000000000077941 */ /* 0x000fea0003800000 */
.L_x_620:
        /* <DEDUP_REMOVED lines=14> */
.L_x_623:
[----:B------:R-:W-:Y:S05]  /*3b30*/  BSYNC B7 ;  /* 0x0000000000077941 */ /* 0x000fea0003800000 */
.L_x_622:
        /* <DEDUP_REMOVED lines=15> */
.L_x_625:
[----:B------:R-:W-:Y:S05]  /*3c30*/  BSYNC B7 ;  /* 0x0000000000077941 */ /* 0x000fea0003800000 */
.L_x_624:
        /* <DEDUP_REMOVED lines=15> */
.L_x_627:
[----:B------:R-:W-:Y:S05]  /*3d30*/  BSYNC B7 ;  /* 0x0000000000077941 */ /* 0x000fea0003800000 */
.L_x_626:
[----:B------:R-:W-:Y:S01]  /*3d40*/  FADD R82, RZ, R82 ;  /* 0x00000052ff527221 */ /* 0x000fe20000000000 */
[----:B------:R-:W-:Y:S01]  /*3d50*/  FADD R83, RZ, -R83 ;  /* 0x80000053ff537221 */ /* 0x000fe20000000000 */
[----:B------:R-:W-:Y:S02]  /*3d60*/  FADD R69, RZ, -R81 ;  /* 0x80000051ff457221 */ /* 0x000fe40000000000 */
.L_x_593:
[----:B------:R-:W-:Y:S05]  /*3d70*/  BSYNC B3 ;  /* 0x0000000000037941 */ /* 0x000fea0003800000 */
.L_x_592:
[----:B------:R-:W-:Y:S01]  /*3d80*/  ISETP.NE.U32.AND P1, PT, RZ, c[0x0][0x370], PT ;  /* 0x0000dc00ff007a0c */ /* 0x000fe20003f25070 */
[----:B------:R-:W-:Y:S01]  /*3d90*/  FADD R42, R69, R42 ;  /* 0x0000002a452a7221 */ /* 0x000fe20000000000 */
[----:B------:R-:W-:Y:S02]  /*3da0*/  FADD R85, RZ, R69 ;  /* 0x00000045ff557221 */ /* 0x000fe40000000000 */
[----:B------:R-:W-:-:S13]  /*3db0*/  ISETP.NE.AND.EX P1, PT, RZ, c[0x0][0x374], PT, P1 ;  /* 0x0000dd00ff007a0c */ /* 0x000fda0003f25310 */
[----:B------:R-:W-:Y:S05]  /*3dc0*/  @!P1 BRA `(.L_x_628) ;  /* 0x0000007000009947 */ /* 0x000fea0003800000 */
[----:B------:R-:W-:Y:S02]  /*3dd0*/  IMAD R68, R80, c[0x0][0x390], RZ ;  /* 0x0000e40050447a24 */ /* 0x000fe400078e02ff */
[----:B------:R-:W-:Y:S02]  /*3de0*/  IMAD.MOV.U32 R84, RZ, RZ, c[0x0][0x390] ;  /* 0x0000e400ff547624 */ /* 0x000fe400078e00ff */
[C---:B------:R-:W-:Y:S02]  /*3df0*/  IMAD R81, R79.reuse, UR11, R68 ;  /* 0x0000000b4f517c24 */ /* 0x040fe4000f8e0244 */
[----:B------:R-:W-:-:S05]  /*3e00*/  IMAD.WIDE.U32 R68, R79, R84, c[0x0][0x370] ;  /* 0x0000dc004f447625 */ /* 0x000fca00078e0054 */
[----:B------:R-:W-:-:S05]  /*3e10*/  IADD3 R69, R69, R81, RZ ;  /* 0x0000005145457210 */ /* 0x000fca0007ffe0ff */
[----:B------:R0:W-:Y:S01]  /*3e20*/  RED.E.ADD.F32.FTZ.RN.STRONG.GPU [R68.64], R85 ;  /* 0x000000554400798e */ /* 0x0001e2000c10e792 */
[----:B------:R-:W-:Y:S05]  /*3e30*/  BRA `(.L_x_629) ;  /* 0x0000009000007947 */ /* 0x000fea0003800000 */
.L_x_628:
        /* <DEDUP_REMOVED lines=9> */
.L_x_629:
[----:B------:R-:W-:Y:S01]  /*3ed0*/  ISETP.NE.U32.AND P1, PT, RZ, c[0x0][0x3a8], PT ;  /* 0x0000ea00ff007a0c */ /* 0x000fe20003f25070 */
[----:B0-----:R-:W-:-:S03]  /*3ee0*/  FADD R85, RZ, -R70 ;  /* 0x80000046ff557221 */ /* 0x001fc60000000000 */
[----:B------:R-:W-:-:S13]  /*3ef0*/  ISETP.NE.AND.EX P1, PT, RZ, c[0x0][0x3ac], PT, P1 ;  /* 0x0000eb00ff007a0c */ /* 0x000fda0003f25310 */
        /* <DEDUP_REMOVED lines=8> */
.L_x_630:
        /* <DEDUP_REMOVED lines=9> */
.L_x_631:
[----:B------:R-:W-:Y:S01]  /*4010*/  FSETP.GT.AND P1, PT, R57, RZ, PT ;  /* 0x000000ff3900720b */ /* 0x000fe20003f24000 */
[----:B------:R-:W-:Y:S01]  /*4020*/  FADD R70, RZ, R70 ;  /* 0x00000046ff467221 */ /* 0x000fe20000000000 */
[----:B------:R-:W-:Y:S03]  /*4030*/  BSSY B3, `(.L_x_632) ;  /* 0x0000034000037945 */ /* 0x000fe60003800000 */
[----:B------:R-:W-:Y:S01]  /*4040*/  FADD R81, R70, R83 ;  /* 0x0000005346517221 */ /* 0x000fe20000000000 */
[----:B------:R-:W-:-:S07]  /*4050*/  FADD R41, R41, -R70 ;  /* 0x8000004629297221 */ /* 0x000fce0000000000 */
[----:B------:R-:W-:Y:S05]  /*4060*/  @!P1 BRA `(.L_x_633) ;  /* 0x0000030000009947 */ /* 0x000fea0003800000 */
[----:B0-----:R-:W0:Y:S01]  /*4070*/  MUFU.RCP R68, R57 ;  /* 0x0000003900447308 */ /* 0x001e220000001000 */
        /* <DEDUP_REMOVED lines=13> */
.L_x_635:
[----:B------:R-:W-:Y:S05]  /*4150*/  BSYNC B7 ;  /* 0x0000000000077941 */ /* 0x000fea0003800000 */
.L_x_634:
        /* <DEDUP_REMOVED lines=14> */
.L_x_637:
[----:B------:R-:W-:Y:S05]  /*4240*/  BSYNC B7 ;  /* 0x0000000000077941 */ /* 0x000fea0003800000 */
.L_x_636:
        /* <DEDUP_REMOVED lines=14> */
.L_x_639:
[----:B------:R-:W-:Y:S05]  /*4330*/  BSYNC B7 ;  /* 0x0000000000077941 */ /* 0x000fea0003800000 */
.L_x_638:
[C---:B------:R-:W-:Y:S01]  /*4340*/  FFMA R86, R81.reuse, R70, R86 ;  /* 0x0000004651567223 */ /* 0x040fe20000000056 */
[C---:B------:R-:W-:Y:S01]  /*4350*/  FFMA R71, R81.reuse, R84, R71 ;  /* 0x0000005451477223 */ /* 0x040fe20000000047 */
[----:B------:R-:W-:Y:S02]  /*4360*/  FFMA R82, R81, R69, R82 ;  /* 0x0000004551527223 */ /* 0x000fe40000000052 */
.L_x_633:
[----:B------:R-:W-:Y:S05]  /*4370*/  BSYNC B3 ;  /* 0x0000000000037941 */ /* 0x000fea0003800000 */
.L_x_632:
[----:B------:R-:W-:Y:S01]  /*4380*/  ISETP.NE.U32.AND P1, PT, RZ, c[0x0][0x300], PT ;  /* 0x0000c000ff007a0c */ /* 0x000fe20003f25070 */
[----:B------:R-:W-:Y:S01]  /*4390*/  FADD R37, R37, R86 ;  /* 0x0000005625257221 */ /* 0x000fe20000000000 */
[--C-:B------:R-:W-:Y:S01]  /*43a0*/  FADD R36, R36, R71.reuse ;  /* 0x0000004724247221 */ /* 0x100fe20000000000 */
[----:B------:R-:W-:Y:S01]  /*43b0*/  FADD R35, R35, R82 ;  /* 0x0000005223237221 */ /* 0x000fe20000000000 */
[----:B------:R-:W-:Y:S01]  /*43c0*/  ISETP.NE.AND.EX P1, PT, RZ, c[0x0][0x304], PT, P1 ;  /* 0x0000c100ff007a0c */ /* 0x000fe20003f25310 */
[----:B------:R-:W-:Y:S01]  /*43d0*/  FADD R81, RZ, -R86 ;  /* 0x80000056ff517221 */ /* 0x000fe20000000000 */
[----:B------:R-:W-:Y:S01]  /*43e0*/  FADD R83, RZ, -R71 ;  /* 0x80000047ff537221 */ /* 0x000fe20000000000 */
[----:B0-----:R-:W-:-:S10]  /*43f0*/  FADD R85, RZ, -R82 ;  /* 0x80000052ff557221 */ /* 0x001fd40000000000 */
        /* <DEDUP_REMOVED lines=10> */
.L_x_640:
        /* <DEDUP_REMOVED lines=11> */
.L_x_591:
[----:B------:R-:W-:Y:S05]  /*4550*/  BSYNC B6 ;  /* 0x0000000000067941 */ /* 0x000fea0003800000 */
.L_x_590:
[----:B------:R-:W-:Y:S05]  /*4560*/  BRA `(.L_x_641) ;  /* 0xffffcb6000007947 */ /* 0x000fea000383ffff */
.L_x_560:
[----:B------:R-:W-:Y:S05]  /*4570*/  BSYNC B0 ;  /* 0x0000000000007941 */ /* 0x000fea0003800000 */
.L_x_556:
[----:B------:R-:W-:Y:S01]  /*4580*/  ISETP.NE.U32.AND P1, PT, RZ, c[0x0][0x370], PT ;  /* 0x0000dc00ff007a0c */ /* 0x000fe20003f25070 */
[----:B------:R-:W-:Y:S01]  /*4590*/  FADD R41, RZ, R41 ;  /* 0x00000029ff297221 */ /* 0x000fe20000000000 */
[----:B------:R-:W-:-:S02]  /*45a0*/  FADD R7, RZ, R42 ;  /* 0x0000002aff077221 */ /* 0x000fc40000000000 */
        /* <DEDUP_REMOVED lines=9> */
.L_x_642:
[----:B------:R-:W-:-:S04]  /*4640*/  ISETP.NE.U32.AND P1, PT, RZ, c[0x0][0x200], PT ;  /* 0x00008000ff007a0c */ /* 0x000fc80003f25070 */
[----:B------:R-:W-:-:S13]  /*4650*/  ISETP.NE.AND.EX P1, PT, RZ, c[0x0][0x204], PT, P1 ;  /* 0x00008100ff007a0c */ /* 0x000fda0003f25310 */
[----:B------:R-:W-:Y:S05]  /*4660*/  @!P1 BRA `(.L_x_643) ;  /* 0x0000006000009947 */ /* 0x000fea0003800000 */
[----:B------:R-:W-:Y:S01]  /*4670*/  MOV R3, c[0x0][0x218] ;  /* 0x0000860000037a02 */ /* 0x000fe20000000f00 */
[----:B------:R-:W-:-:S04]  /*4680*/  IMAD R5, R20, c[0x0][0x218], RZ ;  /* 0x0000860014057a24 */ /* 0x000fc800078e02ff */
[C---:B------:R-:W-:Y:S02]  /*4690*/  IMAD R5, R18.reuse, UR8, R5 ;  /* 0x0000000812057c24 */ /* 0x040fe4000f8e0205 */
[----:B------:R-:W-:-:S04]  /*46a0*/  IMAD.WIDE.U32 R2, R18, R3, c[0x0][0x200] ;  /* 0x0000800012027625 */ /* 0x000fc800078e0003 */
[----:B------:R-:W-:-:S05]  /*46b0*/  IMAD.IADD R3, R5, 0x1, R3 ;  /* 0x0000000105037824 */ /* 0x000fca00078e0203 */
[----:B------:R0:W-:Y:S02]  /*46c0*/  RED.E.ADD.F32.FTZ.RN.STRONG.GPU [R2.64], R7 ;  /* 0x000000070200798e */ /* 0x0001e4000c10e792 */
.L_x_643:
        /* <DEDUP_REMOVED lines=8> */
[----:B------:R0:W-:Y:S01]  /*4750*/  RED.E.ADD.F32.FTZ.RN.STRONG.GPU [R2.64], R41 ;  /* 0x000000290200798e */ /* 0x0001e2000c10e792 */
[----:B------:R-:W-:Y:S05]  /*4760*/  BRA `(.L_x_645) ;  /* 0x0000009000007947 */ /* 0x000fea0003800000 */
.L_x_644:
        /* <DEDUP_REMOVED lines=8> */
[----:B------:R0:W-:Y:S02]  /*47f0*/  RED.E.ADD.F32.FTZ.RN.STRONG.GPU [R2.64], R41 ;  /* 0x000000290200798e */ /* 0x0001e4000c10e792 */
.L_x_645:
        /* <DEDUP_REMOVED lines=15> */
.L_x_646:
        /* <DEDUP_REMOVED lines=8> */
[----:B------:R0:W-:Y:S04]  /*4970*/  RED.E.ADD.F32.FTZ.RN.STRONG.GPU [R2.64], R7 ;  /* 0x000000070200798e */ /* 0x0001e8000c10e792 */
[----:B------:R0:W-:Y:S04]  /*4980*/  RED.E.ADD.F32.FTZ.RN.STRONG.GPU [R2.64+0x4], R39 ;  /* 0x000004270200798e */ /* 0x0001e8000c10e792 */
[----:B------:R0:W-:Y:S02]  /*4990*/  RED.E.ADD.F32.FTZ.RN.STRONG.GPU [R2.64+0x8], R9 ;  /* 0x000008090200798e */ /* 0x0001e4000c10e792 */
.L_x_647:
[----:B------:R-:W-:Y:S01]  /*49a0*/  ISETP.NE.U32.AND P1, PT, RZ, c[0x0][0x300], PT ;  /* 0x0000c000ff007a0c */ /* 0x000fe20003f25070 */
[----:B------:R-:W-:Y:S01]  /*49b0*/  FADD R37, RZ, R37 ;  /* 0x00000025ff257221 */ /* 0x000fe20000000000 */
[----:B0-----:R-:W-:Y:S01]  /*49c0*/  FADD R7, RZ, R36 ;  /* 0x00000024ff077221 */ /* 0x001fe20000000000 */
        /* <DEDUP_REMOVED lines=12> */
.L_x_648:
        /* <DEDUP_REMOVED lines=11> */
.L_x_554:
[----:B------:R-:W-:Y:S05]  /*4b40*/  BSYNC B1 ;  /* 0x0000000000017941 */ /* 0x000fea0003800000 */
.L_x_553:
[----:B0-----:R-:W-:-:S05]  /*4b50*/  MOV R3, c[0x0][0x0] ;  /* 0x0000000000037a02 */ /* 0x001fca0000000f00 */
[----:B------:R-:W-:-:S05]  /*4b60*/  IMAD.WIDE.U32 R16, R3, c[0x0][0xc], R16 ;  /* 0x0000030003107a25 */ /* 0x000fca00078e0010 */
[----:B------:R-:W-:-:S04]  /*4b70*/  ISETP.GE.U32.AND P1, PT, R16, c[0x0][0x178], PT ;  /* 0x00005e0010007a0c */ /* 0x000fc80003f26070 */
[----:B------:R-:W-:-:S13]  /*4b80*/  ISETP.GE.U32.AND.EX P1, PT, R17, c[0x0][0x17c], PT, P1 ;  /* 0x00005f0011007a0c */ /* 0x000fda0003f26110 */
[----:B------:R-:W-:Y:S01]  /*4b90*/  @P1 CALL.REL.NOINC `(.L_x_649) ;  /* 0x0000001000001944 */ /* 0x000fe20003c00000 */
[----:B------:R-:W-:Y:S05]  /*4ba0*/  BRA `(.L_x_650) ;  /* 0xffffb66000007947 */ /* 0x000fea000383ffff */
.L_x_649:
[----:B------:R-:W-:Y:S05]  /*4bb0*/  BSYNC B2 ;  /* 0x0000000000027941 */ /* 0x000fea0003800000 */
.L_x_552:
[----:B------:R-:W-:Y:S05]  /*4bc0*/  EXIT ;  /* 0x000000000000794d */ /* 0x000fea0003800000 */
        .weak           $__internal_13_$__cuda_sm20_rcp_rn_f32_slowpath
        .type           $__internal_13_$__cuda_sm20_rcp_rn_f32_slowpath,@function
        .size           $__internal_13_$__cuda_sm20_rcp_rn_f32_slowpath,($__internal_14_$__cuda_sm20_sqrt_rn_f32_slowpath - $__internal_13_$__cuda_sm20_rcp_rn_f32_slowpath)
$__internal_13_$__cuda_sm20_rcp_rn_f32_slowpath:
        /* <DEDUP_REMOVED lines=15> */
.L_x_652:
[----:B------:R-:W-:-:S04]  /*4cc0*/  IADD3 R94, R92, -0xfd, RZ ;  /* 0xffffff035c5e7810 */ /* 0x000fc80007ffe0ff */
[----:B------:R-:W-:-:S13]  /*4cd0*/  ISETP.GT.U32.AND P1, PT, R94, 0x1, PT ;  /* 0x000000015e00780c */ /* 0x000fda0003f24070 */
[----:B------:R-:W-:Y:S05]  /*4ce0*/  @P1 BRA `(.L_x_654) ;  /* 0x000001e000001947 */ /* 0x000fea0003800000 */
[----:B------:R-:W-:Y:S01]  /*4cf0*/  LOP3.LUT R68, R69, 0x7fffff, RZ, 0xc0, !PT ;  /* 0x007fffff45447812 */ /* 0x000fe200078ec0ff */
[----:B------:R-:W-:-:S03]  /*4d00*/  IMAD.MOV.U32 R91, RZ, RZ, 0x3 ;  /* 0x00000003ff5b7424 */ /* 0x000fc600078e00ff */
        /* <DEDUP_REMOVED lines=28> */
.L_x_654:
[----:B------:R0:W1:Y:S02]  /*4ed0*/  MUFU.RCP R86, R69 ;  /* 0x0000004500567308 */ /* 0x0000640000001000 */
.L_x_653:
[----:B------:R-:W-:Y:S05]  /*4ee0*/  BSYNC B7 ;  /* 0x0000000000077941 */ /* 0x000fea0003800000 */
.L_x_651:
[----:B------:R-:W-:Y:S02]  /*4ef0*/  MOV R68, R90 ;  /* 0x0000005a00447202 */ /* 0x000fe40000000f00 */
[----:B0-----:R-:W-:-:S04]  /*4f00*/  MOV R69, 0x0 ;  /* 0x0000000000457802 */ /* 0x001fc80000000f00 */
[----:B------:R-:W-:Y:S05]  /*4f10*/  RET.REL.NODEC R68 `(my_solve_particle_particle_contacts_cuda_kernel_backward) ;  /* 0xffffb0e044007950 */ /* 0x000fea0003c3ffff */
        .weak           $__internal_14_$__cuda_sm20_sqrt_rn_f32_slowpath
        .type           $__internal_14_$__cuda_sm20_sqrt_rn_f32_slowpath,@function
        .size           $__internal_14_$__cuda_sm20_sqrt_rn_f32_slowpath,($__internal_15_$__cuda_sm3x_div_rn_noftz_f32_slowpath - $__internal_14_$__cuda_sm20_sqrt_rn_f32_slowpath)
$__internal_14_$__cuda_sm20_sqrt_rn_f32_slowpath:
        /* <DEDUP_REMOVED lines=14> */
[----:B------:R-:W-:Y:S02]  /*5000*/  @!P2 IMAD.MOV.U32 R69, RZ, RZ, R68 ;  /* 0x000000ffff45a224 */ /* 0x000fe400078e0044 */
[----:B------:R-:W-:-:S04]  /*5010*/  @P2 FADD.FTZ R88, -R89, -RZ ;  /* 0x800000ff59582221 */ /* 0x000fc80000010100 */
[----:B------:R-:W-:-:S04]  /*5020*/  @P2 FFMA R88, R89, R88, R86 ;  /* 0x0000005859582223 */ /* 0x000fc80000000056 */
[----:B------:R-:W-:-:S04]  /*5030*/  @P2 FFMA R88, R88, R90, R89 ;  /* 0x0000005a58582223 */ /* 0x000fc80000000059 */
[----:B------:R-:W-:-:S05]  /*5040*/  @P2 FMUL.FTZ R69, R88, 2.3283064365386962891e-10 ;  /* 0x2f80000058452820 */ /* 0x000fca0000410000 */
.L_x_655:
[----:B------:R-:W-:Y:S02]  /*5050*/  MOV R86, R69 ;  /* 0x0000004500567202 */ /* 0x000fe40000000f00 */
[----:B------:R-:W-:Y:S02]  /*5060*/  MOV R68, R91 ;  /* 0x0000005b00447202 */ /* 0x000fe40000000f00 */
[----:B------:R-:W-:-:S04]  /*5070*/  MOV R69, 0x0 ;  /* 0x0000000000457802 */ /* 0x000fc80000000f00 */
[----:B------:R-:W-:Y:S05]  /*5080*/  RET.REL.NODEC R68 `(my_solve_particle_particle_contacts_cuda_kernel_backward) ;  /* 0xffffaf7044007950 */ /* 0x000fea0003c3ffff */
        .weak           $__internal_15_$__cuda_sm3x_div_rn_noftz_f32_slowpath
        .type           $__internal_15_$__cuda_sm3x_div_rn_noftz_f32_slowpath,@function
        .size           $__internal_15_$__cuda_sm3x_div_rn_noftz_f32_slowpath,(.L_x_1206 - $__internal_15_$__cuda_sm3x_div_rn_noftz_f32_slowpath)
$__internal_15_$__cuda_sm3x_div_rn_noftz_f32_slowpath:
        /* <DEDUP_REMOVED lines=34> */
.L_x_657:
[----:B------:R-:W-:Y:S01]  /*52b0*/  LEA R90, R88, 0xc0800000, 0x17 ;  /* 0xc0800000585a7811 */ /* 0x000fe200078eb8ff */
[----:B------:R-:W-:Y:S01]  /*52c0*/  BSSY B5, `(.L_x_662) ;  /* 0x0000036000057945 */ /* 0x000fe20003800000 */
[----:B------:R-:W-:Y:S02]  /*52d0*/  IADD3 R97, R97, -0x7f, RZ ;  /* 0xffffff8161617810 */ /* 0x000fe40007ffe0ff */
[----:B------:R-:W-:-:S03]  /*52e0*/  IADD3 R90, -R90, R69, RZ ;  /* 0x000000455a5a7210 */ /* 0x000fc60007ffe1ff */
[C---:B------:R-:W-:Y:S01]  /*52f0*/  IMAD R68, R97.reuse, -0x800000, R68 ;  /* 0xff80000061447824 */ /* 0x040fe200078e0244 */
[----:B------:R0:W1:Y:S01]  /*5300*/  MUFU.RCP R69, R90 ;  /* 0x0000005a00457308 */ /* 0x0000620000001000 */
[----:B------:R-:W-:Y:S01]  /*5310*/  FADD.FTZ R99, -R90, -RZ ;  /* 0x800000ff5a637221 */ /* 0x000fe20000010100 */
[----:B0-----:R-:W-:-:S05]  /*5320*/  IADD3 R90, R97, 0x7f, -R88 ;  /* 0x0000007f615a7810 */ /* 0x001fca0007ffe858 */
[----:B------:R-:W-:Y:S01]  /*5330*/  IMAD.IADD R87, R90, 0x1, R87 ;  /* 0x000000015a577824 */ /* 0x000fe200078e0257 */
[----:B-1----:R-:W-:-:S04]  /*5340*/  FFMA R92, R69, R99, 1 ;  /* 0x3f800000455c7423 */ /* 0x002fc80000000063 */
        /* <DEDUP_REMOVED lines=19> */
[CCC-:B------:R-:W-:Y:S01]  /*5480*/  FFMA.RZ R87, R69.reuse, R99.reuse, R94.reuse ;  /* 0x0000006345577223 */ /* 0x1c0fe2000000c05e */
[-CC-:B------:R-:W-:Y:S01]  /*5490*/  FFMA.RM R88, R69, R99.reuse, R94.reuse ;  /* 0x0000006345587223 */ /* 0x180fe2000000405e */
[C---:B------:R-:W-:Y:S02]  /*54a0*/  ISETP.NE.AND P4, PT, R92.reuse, RZ, PT ;  /* 0x000000ff5c00720c */ /* 0x040fe40003f85270 */
[C---:B------:R-:W-:Y:S02]  /*54b0*/  ISETP.NE.AND P3, PT, R92.reuse, RZ, PT ;  /* 0x000000ff5c00720c */ /* 0x040fe40003f65270 */
[----:B------:R-:W-:Y:S01]  /*54c0*/  LOP3.LUT R90, R87, 0x7fffff, RZ, 0xc0, !PT ;  /* 0x007fffff575a7812 */ /* 0x000fe200078ec0ff */
[----:B------:R-:W-:Y:S01]  /*54d0*/  FFMA.RP R87, R69, R99, R94 ;  /* 0x0000006345577223 */ /* 0x000fe2000000805e */
        /* <DEDUP_REMOVED lines=16> */
.L_x_664:
[----:B------:R-:W-:-:S04]  /*55e0*/  LOP3.LUT R68, R68, 0x80000000, RZ, 0xc0, !PT ;  /* 0x8000000044447812 */ /* 0x000fc800078ec0ff */
[----:B------:R-:W-:Y:S01]  /*55f0*/  LOP3.LUT R68, R68, 0x7f800000, RZ, 0xfc, !PT ;  /* 0x7f80000044447812 */ /* 0x000fe200078efcff */
[----:B------:R-:W-:Y:S05]  /*5600*/  BRA `(.L_x_665) ;  /* 0x0000001000007947 */ /* 0x000fea0003800000 */
.L_x_663:
[----:B------:R-:W-:Y:S02]  /*5610*/  LEA R68, R87, R68, 0x17 ;  /* 0x0000004457447211 */ /* 0x000fe400078eb8ff */
.L_x_665:
[----:B------:R-:W-:Y:S05]  /*5620*/  BSYNC B5 ;  /* 0x0000000000057941 */ /* 0x000fea0003800000 */
.L_x_662:
[----:B------:R-:W-:Y:S05]  /*5630*/  BRA `(.L_x_666) ;  /* 0x0000008000007947 */ /* 0x000fea0003800000 */
.L_x_661:
[----:B------:R-:W-:-:S04]  /*5640*/  LOP3.LUT R68, R69, 0x80000000, R68, 0x48, !PT ;  /* 0x8000000045447812 */ /* 0x000fc800078e4844 */
[----:B------:R-:W-:Y:S01]  /*5650*/  LOP3.LUT R68, R68, 0x7f800000, RZ, 0xfc, !PT ;  /* 0x7f80000044447812 */ /* 0x000fe200078efcff */
[----:B------:R-:W-:Y:S05]  /*5660*/  BRA `(.L_x_666) ;  /* 0x0000005000007947 */ /* 0x000fea0003800000 */
.L_x_660:
[----:B------:R-:W-:Y:S01]  /*5670*/  LOP3.LUT R68, R69, 0x80000000, R68, 0x48, !PT ;  /* 0x8000000045447812 */ /* 0x000fe200078e4844 */
[----:B------:R-:W-:Y:S05]  /*5680*/  BRA `(.L_x_666) ;  /* 0x0000003000007947 */ /* 0x000fea0003800000 */
.L_x_659:
[----:B------:R-:W0:Y:S01]  /*5690*/  MUFU.RSQ R68, -QNAN ;  /* 0xffc0000000447908 */ /* 0x000e220000001400 */
[----:B------:R-:W-:Y:S05]  /*56a0*/  BRA `(.L_x_666) ;  /* 0x0000001000007947 */ /* 0x000fea0003800000 */
.L_x_658:
[----:B------:R-:W-:Y:S02]  /*56b0*/  FADD.FTZ R68, R68, R69 ;  /* 0x0000004544447221 */ /* 0x000fe40000010000 */
.L_x_666:
[----:B------:R-:W-:Y:S05]  /*56c0*/  BSYNC B4 ;  /* 0x0000000000047941 */ /* 0x000fea0003800000 */
.L_x_656:
[----:B0-----:R-:W-:Y:S02]  /*56d0*/  MOV R87, R68 ;  /* 0x0000004400577202 */ /* 0x001fe40000000f00 */
[----:B------:R-:W-:Y:S02]  /*56e0*/  MOV R68, R85 ;  /* 0x0000005500447202 */ /* 0x000fe40000000f00 */
[----:B------:R-:W-:-:S04]  /*56f0*/  MOV R69, 0x0 ;  /* 0x0000000000457802 */ /* 0x000fc80000000f00 */
[----:B------:R-:W-:Y:S05]  /*5700*/  RET.REL.NODEC R68 `(my_solve_particle_particle_contacts_cuda_kernel_backward) ;  /* 0xffffa8f044007950 */ /* 0x000fea0003c3ffff */
.L_x_667:
        /* <DEDUP_REMOVED lines=15> */
.L_x_1206:


//--------------------- .text.my_solve_particle_particle_contacts_cuda_kernel_forward --------------------------
	.section	.text.my_solve_particle_particle_contacts_cuda_kernel_forward,"ax",@progbits
	.sectioninfo	@"SHI_REGISTERS=59"
	.align	128
        .global         my_solve_particle_particle_contacts_cuda_kernel_forward
        .type           my_solve_particle_particle_contacts_cuda_kernel_forward,@function
        .size           my_solve_particle_particle_contacts_cuda_kernel_forward,(.L_x_1208 - my_solve_particle_particle_contacts_cuda_kernel_forward)
        .other          my_solve_particle_particle_contacts_cuda_kernel_forward,@"STO_CUDA_ENTRY STV_DEFAULT"
my_solve_particle_particle_contacts_cuda_kernel_forward:
.text.my_solve_particle_particle_contacts_cuda_kernel_forward:
        /* <DEDUP_REMOVED lines=8> */
[----:B------:R-:W-:Y:S01]  /*0080*/  ULDC UR6, c[0x0][0x0] ;  /* 0x0000000000067ab9 */ /* 0x000fe20000000800 */
[----:B------:R-:W-:Y:S01]  /*0090*/  IMAD.MOV.U32 R18, RZ, RZ, c[0x0][0x2a0] ;  /* 0x0000a800ff127624 */ /* 0x000fe200078e00ff */
[----:B------:R-:W-:Y:S02]  /*00a0*/  ULDC UR7, c[0x0][0xc] ;  /* 0x0000030000077ab9 */ /* 0x000fe40000000800 */
[----:B------:R-:W-:Y:S02]  /*00b0*/  UIMAD.WIDE.U32 UR6, UR6, UR7, URZ ;  /* 0x00000007060672a5 */ /* 0x000fe4000f8e003f */
[----:B------:R-:W-:Y:S02]  /*00c0*/  ULDC UR5, c[0x0][0x288] ;  /* 0x0000a20000057ab9 */ /* 0x000fe40000000800 */
[----:B------:R-:W-:Y:S02]  /*00d0*/  ULDC UR8, c[0x0][0x1a8] ;  /* 0x00006a0000087ab9 */ /* 0x000fe40000000800 */
[----:B------:R-:W-:-:S02]  /*00e0*/  ULDC UR9, c[0x0][0x1e0] ;  /* 0x0000780000097ab9 */ /* 0x000fc40000000800 */
[----:B------:R-:W-:Y:S02]  /*00f0*/  ULDC UR10, c[0x0][0x250] ;  /* 0x00009400000a7ab9 */ /* 0x000fe40000000800 */
[----:B------:R-:W-:Y:S02]  /*0100*/  ULDC UR11, c[0x0][0x218] ;  /* 0x00008600000b7ab9 */ /* 0x000fe40000000800 */
[----:B------:R-:W-:Y:S02]  /*0110*/  ULDC UR12, c[0x0][0x2e0] ;  /* 0x0000b800000c7ab9 */ /* 0x000fe40000000800 */
[----:B------:R-:W-:Y:S02]  /*0120*/  UMOV UR4, URZ ;  /* 0x0000003f00047c82 */ /* 0x000fe40008000000 */
        /* <DEDUP_REMOVED lines=8> */
.L_x_705:
[----:B------:R-:W-:Y:S01]  /*01b0*/  MOV R8, c[0x0][0x180] ;  /* 0x0000600000087a02 */ /* 0x000fe20000000f00 */
[----:B------:R-:W-:-:S06]  /*01c0*/  IMAD.MOV.U32 R9, RZ, RZ, c[0x0][0x184] ;  /* 0x00006100ff097624 */ /* 0x000fcc00078e00ff */
[----:B------:R-:W2:Y:S01]  /*01d0*/  LDG.E.64 R8, [R8.64+0x10] ;  /* 0x0000101008087981 */ /* 0x000ea2000c1e1b00 */
[----:B------:R-:W-:Y:S02]  /*01e0*/  MOV R19, 0xffffffff ;  /* 0xffffffff00137802 */ /* 0x000fe40000000f00 */
[----:B--2---:R-:W-:-:S04]  /*01f0*/  ISETP.NE.U32.AND P0, PT, R8, RZ, PT ;  /* 0x000000ff0800720c */ /* 0x004fc80003f05070 */
[----:B------:R-:W-:-:S13]  /*0200*/  ISETP.NE.AND.EX P0, PT, R9, RZ, PT, P0 ;  /* 0x000000ff0900720c */ /* 0x000fda0003f05300 */
[----:B0-----:R-:W-:-:S04]  /*0210*/  @P0 SHF.R.S64 R3, RZ, 0x1e, R16 ;  /* 0x0000001eff030819 */ /* 0x001fc80000001010 */
[----:B------:R-:W-:-:S04]  /*0220*/  @P0 IADD3 R2, P1, R8, R3, RZ ;  /* 0x0000000308020210 */ /* 0x000fc80007f3e0ff */
[----:B------:R-:W-:-:S05]  /*0230*/  @P0 LEA.HI.X.SX32 R3, R16, R9, 0x2, P1 ;  /* 0x0000000910030211 */ /* 0x000fca00008f16ff */
[----:B------:R-:W2:Y:S01]  /*0240*/  @P0 LDG.E R19, [R2.64] ;  /* 0x0000001002130981 */ /* 0x000ea2000c1e1900 */
[----:B------:R-:W-:Y:S01]  /*0250*/  YIELD ;  /* 0x0000000000007946 */ /* 0x000fe20003800000 */
[----:B------:R-:W-:Y:S02]  /*0260*/  ULDC.64 UR14, c[0x0][0x180] ;  /* 0x00006000000e7ab9 */ /* 0x000fe40000000a00 */
[----:B------:R-:W-:-:S04]  /*0270*/  UIADD3 UR13, UP0, UR14, 0x10, URZ ;  /* 0x000000100e0d7890 */ /* 0x000fc8000ff1e03f */
[----:B------:R-:W-:Y:S02]  /*0280*/  UIADD3.X UR14, URZ, UR15, URZ, UP0, !UPT ;  /* 0x0000000f3f0e7290 */ /* 0x000fe400087fe43f */
[----:B------:R-:W-:-:S04]  /*0290*/  IMAD.U32 R4, RZ, RZ, UR13 ;  /* 0x0000000dff047e24 */ /* 0x000fc8000f8e00ff */
[----:B------:R-:W-:Y:S02]  /*02a0*/  MOV R5, UR14 ;  /* 0x0000000e00057c02 */ /* 0x000fe40008000f00 */
[----:B--2---:R-:W-:-:S13]  /*02b0*/  ISETP.NE.AND P0, PT, R19, -0x1, PT ;  /* 0xffffffff1300780c */ /* 0x004fda0003f05270 */
[----:B------:R-:W-:Y:S05]  /*02c0*/  @!P0 EXIT ;  /* 0x000000000000894d */ /* 0x000fea0003800000 */
[----:B------:R-:W-:Y:S01]  /*02d0*/  SHF.R.S32.HI R20, RZ, 0x1f, R19 ;  /* 0x0000001fff147819 */ /* 0x000fe20000011413 */
[----:B------:R-:W-:-:S04]  /*02e0*/  IMAD.MOV.U32 R2, RZ, RZ, c[0x0][0x288] ;  /* 0x0000a200ff027624 */ /* 0x000fc800078e00ff */
        /* <DEDUP_REMOVED lines=8> */
[----:B------:R-:W2:Y:S01]  /*0370*/  LDG.E.64 R12, [R4.64+-0x8] ;  /* 0xfffff810040c7981 */ /* 0x000ea2000c1e1b00 */
[----:B------:R-:W-:Y:S01]  /*0380*/  IMAD R0, R20, c[0x0][0x1a8], RZ ;  /* 0x00006a0014007a24 */ /* 0x000fe200078e02ff */
[----:B------:R-:W-:Y:S01]  /*0390*/  MOV R10, c[0x0][0x250] ;  /* 0x00009400000a7a02 */ /* 0x000fe20000000f00 */
[----:B------:R-:W-:Y:S01]  /*03a0*/  IMAD.MOV.U32 R30, RZ, RZ, c[0x0][0x1a8] ;  /* 0x00006a00ff1e7624 */ /* 0x000fe200078e00ff */
[----:B------:R-:W-:Y:S01]  /*03b0*/  CS2R R22, SRZ ;  /* 0x0000000000167805 */ /* 0x000fe2000001ff00 */
[C---:B------:R-:W-:Y:S02]  /*03c0*/  IMAD R3, R19.reuse, UR8, R0 ;  /* 0x0000000813037c24 */ /* 0x040fe4000f8e0200 */
[----:B------:R-:W-:-:S04]  /*03d0*/  IMAD.WIDE.U32 R30, R19, R30, c[0x0][0x188] ;  /* 0x00006200131e7625 */ /* 0x000fc800078e001e */
[C---:B------:R-:W-:Y:S01]  /*03e0*/  IMAD R2, R20.reuse, c[0x0][0x250], RZ ;  /* 0x0000940014027a24 */ /* 0x040fe200078e02ff */
[----:B------:R-:W-:Y:S01]  /*03f0*/  IADD3 R31, R31, R3, RZ ;  /* 0x000000031f1f7210 */ /* 0x000fe20007ffe0ff */
[----:B------:R-:W-:Y:S02]  /*0400*/  IMAD R6, R20, c[0x0][0x218], RZ ;  /* 0x0000860014067a24 */ /* 0x000fe400078e02ff */
[----:B------:R-:W-:Y:S02]  /*0410*/  IMAD.MOV.U32 R0, RZ, RZ, c[0x0][0x218] ;  /* 0x00008600ff007624 */ /* 0x000fe400078e00ff */
[C---:B------:R-:W-:Y:S02]  /*0420*/  IMAD R33, R19.reuse, UR10, R2 ;  /* 0x0000000a13217c24 */ /* 0x040fe4000f8e0202 */
[C---:B------:R-:W-:Y:S02]  /*0430*/  IMAD R11, R19.reuse, UR11, R6 ;  /* 0x0000000b130b7c24 */ /* 0x040fe4000f8e0206 */
[----:B------:R-:W-:-:S04]  /*0440*/  IMAD.WIDE.U32 R2, R19, R10, c[0x0][0x230] ;  /* 0x00008c0013027625 */ /* 0x000fc800078e000a */
[----:B------:R-:W-:Y:S01]  /*0450*/  IMAD.WIDE.U32 R6, R19, R0, c[0x0][0x1f8] ;  /* 0x00007e0013067625 */ /* 0x000fe200078e0000 */
[----:B------:R-:W-:-:S03]  /*0460*/  MOV R32, R2 ;  /* 0x0000000200207202 */ /* 0x000fc60000000f00 */
[----:B------:R-:W-:Y:S01]  /*0470*/  IMAD.IADD R33, R3, 0x1, R33 ;  /* 0x0000000103217824 */ /* 0x000fe200078e0221 */
[----:B------:R-:W-:Y:S01]  /*0480*/  IADD3 R3, R7, R11, RZ ;  /* 0x0000000b07037210 */ /* 0x000fe20007ffe0ff */
[----:B------:R-:W-:Y:S02]  /*0490*/  IMAD.MOV.U32 R21, RZ, RZ, RZ ;  /* 0x000000ffff157224 */ /* 0x000fe400078e00ff */
[----:B------:R-:W-:Y:S01]  /*04a0*/  IMAD.MOV.U32 R2, RZ, RZ, R6 ;  /* 0x000000ffff027224 */ /* 0x000fe200078e0006 */
[----:B--2---:R-:W-:-:S04]  /*04b0*/  ISETP.NE.U32.AND P0, PT, R12, RZ, PT ;  /* 0x000000ff0c00720c */ /* 0x004fc80003f05070 */
[----:B------:R-:W-:-:S13]  /*04c0*/  ISETP.NE.AND.EX P0, PT, R13, RZ, PT, P0 ;  /* 0x000000ff0d00720c */ /* 0x000fda0003f05300 */
[----:B------:R-:W-:Y:S05]  /*04d0*/  @!P0 BRA `(.L_x_668) ;  /* 0x00001f7000008947 */ /* 0x000fea0003800000 */
[----:B------:R-:W2:Y:S04]  /*04e0*/  LDG.E.64 R6, [R4.64+0x18] ;  /* 0x0000181004067981 */ /* 0x000ea8000c1e1b00 */
[----:B------:R-:W3:Y:S04]  /*04f0*/  LDG.E R24, [R4.64+0x20] ;  /* 0x0000201004187981 */ /* 0x000ee8000c1e1900 */
[----:B------:R-:W4:Y:S04]  /*0500*/  LDG.E R25, [R32.64] ;  /* 0x0000001020197981 */ /* 0x000f28000c1e1900 */
[----:B------:R-:W4:Y:S04]  /*0510*/  LDG.E R26, [R30.64+0x4] ;  /* 0x000004101e1a7981 */ /* 0x000f28000c1e1900 */
[----:B------:R-:W4:Y:S04]  /*0520*/  LDG.E R0, [R4.64+-0xc] ;  /* 0xfffff41004007981 */ /* 0x000f28000c1e1900 */
[----:B------:R0:W4:Y:S04]  /*0530*/  LDG.E R27, [R30.64] ;  /* 0x000000101e1b7981 */ /* 0x000128000c1e1900 */
[----:B------:R0:W4:Y:S04]  /*0540*/  LDG.E R28, [R30.64+0x8] ;  /* 0x000008101e1c7981 */ /* 0x000128000c1e1900 */
[----:B------:R1:W4:Y:S04]  /*0550*/  LDG.E.64 R10, [R4.64+0x8] ;  /* 0x00000810040a7981 */ /* 0x000328000c1e1b00 */
[----:B------:R1:W4:Y:S01]  /*0560*/  LDG.E.64 R12, [R4.64+0x10] ;  /* 0x00001010040c7981 */ /* 0x000322000c1e1b00 */
[----:B--2---:R-:W-:-:S02]  /*0570*/  IABS R35, R7 ;  /* 0x0000000700237213 */ /* 0x004fc40000000000 */
[----:B------:R-:W-:Y:S02]  /*0580*/  IABS R34, R6 ;  /* 0x0000000600227213 */ /* 0x000fe40000000000 */
[----:B------:R-:W2:Y:S01]  /*0590*/  I2F.RP R36, R35 ;  /* 0x0000002300247306 */ /* 0x000ea20000209400 */
[----:B---3--:R-:W-:Y:S02]  /*05a0*/  IABS R14, R24 ;  /* 0x00000018000e7213 */ /* 0x008fe40000000000 */
[----:B------:R-:W-:Y:S01]  /*05b0*/  IABS R38, R6 ;  /* 0x0000000600267213 */ /* 0x000fe20000000000 */
[----:B----4-:R-:W-:-:S04]  /*05c0*/  FADD R21, R25, c[0x0][0x2b0] ;  /* 0x0000ac0019157621 */ /* 0x010fc80000000000 */
[----:B------:R-:W3:Y:S01]  /*05d0*/  I2F.RP R37, R34 ;  /* 0x0000002200257306 */ /* 0x000ee20000209400 */
[----:B------:R-:W-:-:S04]  /*05e0*/  FADD R21, R21, c[0x0][0x2ac] ;  /* 0x0000ab0015157621 */ /* 0x000fc80000000000 */
[----:B------:R-:W-:-:S03]  /*05f0*/  FADD R29, -R21, R26 ;  /* 0x0000001a151d7221 */ /* 0x000fc60000000100 */
[----:B0-----:R-:W0:Y:S01]  /*0600*/  I2F.RP R31, R14 ;  /* 0x0000000e001f7306 */ /* 0x001e220000209400 */
[----:B------:R-:W-:Y:S01]  /*0610*/  FMUL R30, R0, R29 ;  /* 0x0000001d001e7220 */ /* 0x000fe20000400000 */
[----:B------:R-:W-:-:S04]  /*0620*/  FADD R29, -R21, R27 ;  /* 0x0000001b151d7221 */ /* 0x000fc80000000100 */
[----:B------:R-:W-:Y:S02]  /*0630*/  FMUL R29, R0, R29 ;  /* 0x0000001d001d7220 */ /* 0x000fe40000400000 */
[----:B--2---:R-:W2:Y:S08]  /*0640*/  MUFU.RCP R36, R36 ;  /* 0x0000002400247308 */ /* 0x004eb00000001000 */
[----:B---3--:R-:W1:Y:S08]  /*0650*/  MUFU.RCP R37, R37 ;  /* 0x0000002500257308 */ /* 0x008e700000001000 */
[----:B0-----:R-:W0:Y:S01]  /*0660*/  MUFU.RCP R31, R31 ;  /* 0x0000001f001f7308 */ /* 0x001e220000001000 */
[----:B--2---:R-:W-:-:S02]  /*0670*/  IADD3 R22, R36, 0xffffffe, RZ ;  /* 0x0ffffffe24167810 */ /* 0x004fc40007ffe0ff */
[----:B------:R-:W-:-:S04]  /*0680*/  IABS R36, R7 ;  /* 0x0000000700247213 */ /* 0x000fc80000000000 */
[----:B------:R-:W-:Y:S01]  /*0690*/  IADD3 R36, RZ, -R36, RZ ;  /* 0x80000024ff247210 */ /* 0x000fe20007ffe0ff */
[----:B------:R2:W3:Y:S01]  /*06a0*/  F2I.FTZ.U32.TRUNC.NTZ R23, R22 ;  /* 0x0000001600177305 */ /* 0x0004e2000021f000 */
[----:B-1----:R-:W-:-:S07]  /*06b0*/  IADD3 R4, R37, 0xffffffe, RZ ;  /* 0x0ffffffe25047810 */ /* 0x002fce0007ffe0ff */
[----:B------:R3:W1:Y:S01]  /*06c0*/  F2I.FTZ.U32.TRUNC.NTZ R5, R4 ;  /* 0x0000000400057305 */ /* 0x000662000021f000 */
[----:B0-----:R-:W-:Y:S01]  /*06d0*/  IADD3 R32, R31, 0xffffffe, RZ ;  /* 0x0ffffffe1f207810 */ /* 0x001fe20007ffe0ff */
[----:B------:R-:W-:Y:S01]  /*06e0*/  FADD R31, -R21, R28 ;  /* 0x0000001c151f7221 */ /* 0x000fe20000000100 */
[----:B--2---:R-:W-:-:S03]  /*06f0*/  IMAD.MOV.U32 R22, RZ, RZ, RZ ;  /* 0x000000ffff167224 */ /* 0x004fc600078e00ff */
[----:B------:R-:W-:Y:S02]  /*0700*/  FMUL R31, R0, R31 ;  /* 0x0000001f001f7220 */ /* 0x000fe40000400000 */
[----:B------:R-:W0:Y:S01]  /*0710*/  F2I.FTZ.U32.TRUNC.NTZ R33, R32 ;  /* 0x0000002000217305 */ /* 0x000e22000021f000 */
[----:B---3--:R-:W-:-:S05]  /*0720*/  IADD3 R4, RZ, -R23, RZ ;  /* 0x80000017ff047210 */ /* 0x008fca0007ffe0ff */
[----:B------:R-:W-:Y:S01]  /*0730*/  IMAD R37, R4, R35, RZ ;  /* 0x0000002304257224 */ /* 0x000fe200078e02ff */
[----:B------:R-:W-:Y:S01]  /*0740*/  MOV R4, RZ ;  /* 0x000000ff00047202 */ /* 0x000fe20000000f00 */
[----:B------:R-:W2:Y:S01]  /*0750*/  F2I.TRUNC.NTZ R30, R30 ;  /* 0x0000001e001e7305 */ /* 0x000ea2000020f100 */
[----:B-1----:R-:W-:Y:S02]  /*0760*/  IMAD.MOV R39, RZ, RZ, -R5 ;  /* 0x000000ffff277224 */ /* 0x002fe400078e0a05 */
[----:B------:R-:W-:-:S04]  /*0770*/  IMAD.HI.U32 R22, R23, R37, R22 ;  /* 0x0000002517167227 */ /* 0x000fc800078e0016 */
[----:B------:R-:W-:Y:S01]  /*0780*/  IMAD R39, R39, R34, RZ ;  /* 0x0000002227277224 */ /* 0x000fe200078e02ff */
[----:B------:R-:W1:Y:S01]  /*0790*/  F2I.TRUNC.NTZ R29, R29 ;  /* 0x0000001d001d7305 */ /* 0x000e62000020f100 */
[----:B0-----:R-:W-:Y:S01]  /*07a0*/  IADD3 R41, RZ, -R33, RZ ;  /* 0x80000021ff297210 */ /* 0x001fe20007ffe0ff */
[----:B------:R-:W-:Y:S02]  /*07b0*/  IMAD.MOV.U32 R32, RZ, RZ, RZ ;  /* 0x000000ffff207224 */ /* 0x000fe400078e00ff */
[----:B------:R-:W-:-:S04]  /*07c0*/  IMAD.HI.U32 R23, R5, R39, R4 ;  /* 0x0000002705177227 */ /* 0x000fc800078e0004 */
[----:B------:R-:W0:Y:S01]  /*07d0*/  F2I.TRUNC.NTZ R31, R31 ;  /* 0x0000001f001f7305 */ /* 0x000e22000020f100 */
[----:B--2---:R-:W-:Y:S01]  /*07e0*/  IADD3 R4, R30, 0x100000, RZ ;  /* 0x001000001e047810 */ /* 0x004fe20007ffe0ff */
[----:B------:R-:W-:Y:S01]  /*07f0*/  IMAD R37, R41, R14, RZ ;  /* 0x0000000e29257224 */ /* 0x000fe200078e02ff */
[----:B------:R-:W-:Y:S01]  /*0800*/  IABS R41, R24 ;  /* 0x0000001800297213 */ /* 0x000fe20000000000 */
[----:B------:R-:W-:Y:S01]  /*0810*/  IMAD.MOV R39, RZ, RZ, -R38 ;  /* 0x000000ffff277224 */ /* 0x000fe200078e0a26 */
[----:B------:R-:W-:Y:S01]  /*0820*/  IMNMX R4, RZ, R4, !PT ;  /* 0x00000004ff047217 */ /* 0x000fe20007800200 */
[----:B------:R-:W-:Y:S01]  /*0830*/  IMAD.HI.U32 R33, R33, R37, R32 ;  /* 0x0000002521217227 */ /* 0x000fe200078e0020 */
[----:B------:R-:W-:Y:S02]  /*0840*/  IADD3 R41, RZ, -R41, RZ ;  /* 0x80000029ff297210 */ /* 0x000fe40007ffe0ff */
[----:B-1----:R-:W-:Y:S02]  /*0850*/  IADD3 R5, R29, 0x100000, RZ ;  /* 0x001000001d057810 */ /* 0x002fe40007ffe0ff */
[----:B------:R-:W-:-:S02]  /*0860*/  IABS R37, R4 ;  /* 0x0000000400257213 */ /* 0x000fc40000000000 */
[----:B------:R-:W-:Y:S02]  /*0870*/  IMNMX R5, RZ, R5, !PT ;  /* 0x00000005ff057217 */ /* 0x000fe40007800200 */
[----:B0-----:R-:W-:Y:S01]  /*0880*/  IADD3 R32, R31, 0x100000, RZ ;  /* 0x001000001f207810 */ /* 0x001fe20007ffe0ff */
[----:B------:R-:W-:Y:S01]  /*0890*/  IMAD.HI.U32 R22, R22, R37, RZ ;  /* 0x0000002516167227 */ /* 0x000fe200078e00ff */
[----:B------:R-:W-:Y:S02]  /*08a0*/  IABS R38, R5 ;  /* 0x0000000500267213 */ /* 0x000fe40000000000 */
[----:B------:R-:W-:Y:S01]  /*08b0*/  IMNMX R32, RZ, R32, !PT ;  /* 0x00000020ff207217 */ /* 0x000fe20007800200 */
[----:B------:R-:W-:Y:S01]  /*08c0*/  IMAD R22, R22, R36, R37 ;  /* 0x0000002416167224 */ /* 0x000fe200078e0225 */
[----:B------:R-:W-:Y:S01]  /*08d0*/  MOV R37, R41 ;  /* 0x0000002900257202 */ /* 0x000fe20000000f00 */
[----:B------:R-:W-:Y:S01]  /*08e0*/  IMAD.MOV.U32 R36, RZ, RZ, R39 ;  /* 0x000000ffff247224 */ /* 0x000fe200078e0027 */
[----:B------:R-:W-:Y:S01]  /*08f0*/  IABS R40, R32 ;  /* 0x0000002000287213 */ /* 0x000fe20000000000 */
[----:B------:R-:W-:Y:S01]  /*0900*/  IMAD.HI.U32 R23, R23, R38, RZ ;  /* 0x0000002617177227 */ /* 0x000fe200078e00ff */
[----:B------:R-:W-:-:S03]  /*0910*/  ISETP.GT.U32.AND P0, PT, R35, R22, PT ;  /* 0x000000162300720c */ /* 0x000fc60003f04070 */
[----:B------:R-:W-:-:S04]  /*0920*/  IMAD.HI.U32 R33, R33, R40, RZ ;  /* 0x0000002821217227 */ /* 0x000fc800078e00ff */
[----:B------:R-:W-:Y:S02]  /*0930*/  IMAD R23, R23, R36, R38 ;  /* 0x0000002417177224 */ /* 0x000fe400078e0226 */
[----:B------:R-:W-:-:S03]  /*0940*/  IMAD R33, R33, R37, R40 ;  /* 0x0000002521217224 */ /* 0x000fc600078e0228 */
[----:B------:R-:W-:Y:S01]  /*0950*/  ISETP.GT.U32.AND P1, PT, R34, R23, PT ;  /* 0x000000172200720c */ /* 0x000fe20003f24070 */
[----:B------:R-:W-:Y:S01]  /*0960*/  @!P0 IMAD.IADD R22, R22, 0x1, -R35 ;  /* 0x0000000116168824 */ /* 0x000fe200078e0a23 */
[----:B------:R-:W-:Y:S02]  /*0970*/  ISETP.GT.U32.AND P3, PT, R14, R33, PT ;  /* 0x000000210e00720c */ /* 0x000fe40003f64070 */
[----:B------:R-:W-:Y:S01]  /*0980*/  ISETP.GE.AND P0, PT, R4, RZ, PT ;  /* 0x000000ff0400720c */ /* 0x000fe20003f06270 */
[----:B------:R-:W-:Y:S01]  /*0990*/  IMAD R4, R20, c[0x0][0x1e0], RZ ;  /* 0x0000780014047a24 */ /* 0x000fe200078e02ff */
[----:B------:R-:W-:-:S07]  /*09a0*/  ISETP.GT.U32.AND P2, PT, R35, R22, PT ;  /* 0x000000162300720c */ /* 0x000fce0003f44070 */
[----:B------:R-:W-:Y:S02]  /*09b0*/  @!P1 IADD3 R23, R23, -R34, RZ ;  /* 0x8000002217179210 */ /* 0x000fe40007ffe0ff */
[----:B------:R-:W-:Y:S01]  /*09c0*/  @!P3 IMAD.IADD R33, R33, 0x1, -R14 ;  /* 0x000000012121b824 */ /* 0x000fe200078e0a0e */
[----:B------:R-:W-:Y:S02]  /*09d0*/  ISETP.GE.AND P1, PT, R5, RZ, PT ;  /* 0x000000ff0500720c */ /* 0x000fe40003f26270 */
[----:B------:R-:W-:Y:S02]  /*09e0*/  ISETP.GT.U32.AND P5, PT, R34, R23, PT ;  /* 0x000000172200720c */ /* 0x000fe40003fa4070 */
[----:B------:R-:W-:Y:S02]  /*09f0*/  ISETP.GT.U32.AND P4, PT, R14, R33, PT ;  /* 0x000000210e00720c */ /* 0x000fe40003f84070 */
[----:B------:R-:W-:Y:S01]  /*0a00*/  @!P2 IADD3 R22, R22, -R35, RZ ;  /* 0x800000231616a210 */ /* 0x000fe20007ffe0ff */
[----:B------:R-:W-:Y:S01]  /*0a10*/  IMAD R35, R19, UR9, R4 ;  /* 0x0000000913237c24 */ /* 0x000fe2000f8e0204 */
[----:B------:R-:W-:-:S02]  /*0a20*/  ISETP.NE.AND P3, PT, R7, RZ, PT ;  /* 0x000000ff0700720c */ /* 0x000fc40003f65270 */
[----:B------:R-:W-:Y:S01]  /*0a30*/  ISETP.NE.AND P2, PT, R6, RZ, PT ;  /* 0x000000ff0600720c */ /* 0x000fe20003f45270 */
[----:B------:R-:W-:-:S04]  /*0a40*/  @!P0 IMAD.MOV R22, RZ, RZ, -R22 ;  /* 0x000000ffff168224 */ /* 0x000fc800078e0a16 */
[----:B------:R-:W-:Y:S01]  /*0a50*/  @!P5 IMAD.IADD R23, R23, 0x1, -R34 ;  /* 0x000000011717d824 */ /* 0x000fe200078e0a22 */
[----:B------:R-:W-:Y:S02]  /*0a60*/  ISETP.GE.AND P5, PT, R32, RZ, PT ;  /* 0x000000ff2000720c */ /* 0x000fe40003fa6270 */
[----:B------:R-:W-:Y:S01]  /*0a70*/  @!P4 IADD3 R33, R33, -R14, RZ ;  /* 0x8000000e2121c210 */ /* 0x000fe20007ffe0ff */
[----:B------:R-:W-:Y:S01]  /*0a80*/  IMAD.MOV.U32 R14, RZ, RZ, c[0x0][0x1e0] ;  /* 0x00007800ff0e7624 */ /* 0x000fe200078e00ff */
[----:B------:R-:W-:Y:S01]  /*0a90*/  ISETP.NE.AND P4, PT, R24, RZ, PT ;  /* 0x000000ff1800720c */ /* 0x000fe20003f85270 */
[----:B------:R0:W5:Y:S01]  /*0aa0*/  LDG.E R32, [R2.64] ;  /* 0x0000001002207981 */ /* 0x000162000c1e1900 */
[----:B------:R-:W-:Y:S01]  /*0ab0*/  @!P1 IADD3 R23, -R23, RZ, RZ ;  /* 0x000000ff17179210 */ /* 0x000fe20007ffe1ff */
[----:B------:R-:W-:Y:S01]  /*0ac0*/  IMAD.WIDE.U32 R4, R19, R14, c[0x0][0x1c0] ;  /* 0x0000700013047625 */ /* 0x000fe200078e000e */
[-C--:B------:R-:W-:Y:S02]  /*0ad0*/  @!P3 LOP3.LUT R22, RZ, R7.reuse, RZ, 0x33, !PT ;  /* 0x00000007ff16b212 */ /* 0x080fe400078e33ff */
[----:B------:R-:W-:Y:S01]  /*0ae0*/  @!P2 LOP3.LUT R23, RZ, R6, RZ, 0x33, !PT ;  /* 0x00000006ff17a212 */ /* 0x000fe200078e33ff */
[----:B------:R-:W-:-:S02]  /*0af0*/  IMAD R14, R6, R7, RZ ;  /* 0x00000007060e7224 */ /* 0x000fc400078e02ff */
[----:B------:R-:W-:Y:S01]  /*0b00*/  @!P5 IADD3 R33, -R33, RZ, RZ ;  /* 0x000000ff2121d210 */ /* 0x000fe20007ffe1ff */
[----:B------:R-:W-:Y:S02]  /*0b10*/  IMAD.IADD R5, R5, 0x1, R35 ;  /* 0x0000000105057824 */ /* 0x000fe400078e0223 */
[----:B------:R-:W-:Y:S01]  /*0b20*/  IMAD R23, R6, R22, R23 ;  /* 0x0000001606177224 */ /* 0x000fe200078e0217 */
[----:B------:R-:W-:Y:S02]  /*0b30*/  @!P4 LOP3.LUT R33, RZ, R24, RZ, 0x33, !PT ;  /* 0x00000018ff21c212 */ /* 0x000fe400078e33ff */
[----:B------:R1:W5:Y:S03]  /*0b40*/  LDG.E R34, [R4.64+0x4] ;  /* 0x0000041004227981 */ /* 0x000366000c1e1900 */
[----:B------:R-:W-:Y:S01]  /*0b50*/  IMAD R23, R14, R33, R23 ;  /* 0x000000210e177224 */ /* 0x000fe200078e0217 */
[----:B------:R1:W5:Y:S04]  /*0b60*/  LDG.E R35, [R4.64+0x8] ;  /* 0x0000081004237981 */ /* 0x000368000c1e1900 */
[----:B------:R1:W5:Y:S01]  /*0b70*/  LDG.E R33, [R4.64] ;  /* 0x0000001004217981 */ /* 0x000362000c1e1900 */
[C---:B------:R-:W-:Y:S01]  /*0b80*/  FADD R41, R21.reuse, R26 ;  /* 0x0000001a15297221 */ /* 0x040fe20000000000 */
[C---:B0-----:R-:W-:Y:S01]  /*0b90*/  FADD R3, R21.reuse, R27 ;  /* 0x0000001b15037221 */ /* 0x041fe20000000000 */
[----:B------:R-:W-:-:S02]  /*0ba0*/  FADD R21, R21, R28 ;  /* 0x0000001c15157221 */ /* 0x000fc40000000000 */
[C---:B------:R-:W-:Y:S01]  /*0bb0*/  FMUL R41, R0.reuse, R41 ;  /* 0x0000002900297220 */ /* 0x040fe20000400000 */
[C---:B------:R-:W-:Y:S01]  /*0bc0*/  FMUL R3, R0.reuse, R3 ;  /* 0x0000000300037220 */ /* 0x040fe20000400000 */
[----:B------:R-:W-:-:S04]  /*0bd0*/  FMUL R21, R0, R21 ;  /* 0x0000001500157220 */ /* 0x000fc80000400000 */
[----:B------:R-:W-:Y:S01]  /*0be0*/  F2I.TRUNC.NTZ R41, R41 ;  /* 0x0000002900297305 */ /* 0x000fe2000020f100 */
[----:B------:R-:W-:-:S07]  /*0bf0*/  IMAD.WIDE R38, R23, 0x4, R10 ;  /* 0x0000000417267825 */ /* 0x000fce00078e020a */
[----:B------:R-:W0:Y:S08]  /*0c00*/  F2I.TRUNC.NTZ R3, R3 ;  /* 0x0000000300037305 */ /* 0x000e30000020f100 */
[----:B------:R-:W2:Y:S01]  /*0c10*/  F2I.TRUNC.NTZ R21, R21 ;  /* 0x0000001500157305 */ /* 0x000ea2000020f100 */
[----:B------:R-:W-:Y:S01]  /*0c20*/  IMAD.WIDE R22, R23, 0x4, R12 ;  /* 0x0000000417167825 */ /* 0x000fe200078e020c */
[----:B------:R3:W5:Y:S01]  /*0c30*/  LD.E R37, [R38.64] ;  /* 0x0000001026257980 */ /* 0x000762000c101900 */
[----:B------:R-:W-:-:S02]  /*0c40*/  IADD3 R0, R6, -0x1, R29 ;  /* 0xffffffff06007810 */ /* 0x000fc40007ffe01d */
[----:B------:R-:W-:Y:S01]  /*0c50*/  IADD3 R40, R24, -0x1, R31 ;  /* 0xffffffff18287810 */ /* 0x000fe20007ffe01f */
[----:B------:R-:W-:Y:S01]  /*0c60*/  BSSY B0, `(.L_x_668) ;  /* 0x000017e000007945 */ /* 0x000fe20003800000 */
[----:B------:R4:W5:Y:S01]  /*0c70*/  LD.E R36, [R22.64] ;  /* 0x0000001016247980 */ /* 0x000962000c101900 */
[--C-:B---3--:R-:W-:Y:S01]  /*0c80*/  IADD3 R38, R7, -0x1, R30.reuse ;  /* 0xffffffff07267810 */ /* 0x108fe20007ffe01e */
[----:B------:R-:W-:Y:S01]  /*0c90*/  IMAD.MOV.U32 R49, RZ, RZ, RZ ;  /* 0x000000ffff317224 */ /* 0x000fe200078e00ff */
[----:B0-----:R-:W-:Y:S01]  /*0ca0*/  IMNMX R39, R3, R0, PT ;  /* 0x0000000003277217 */ /* 0x001fe20003800200 */
[----:B------:R-:W-:Y:S01]  /*0cb0*/  IMAD.MOV.U32 R46, RZ, RZ, RZ ;  /* 0x000000ffff2e7224 */ /* 0x000fe200078e00ff */
[----:B------:R-:W-:Y:S01]  /*0cc0*/  IMNMX R38, R41, R38, PT ;  /* 0x0000002629267217 */ /* 0x000fe20003800200 */
[----:B------:R-:W-:Y:S01]  /*0cd0*/  CS2R R44, SRZ ;  /* 0x00000000002c7805 */ /* 0x000fe2000001ff00 */
[----:B--2---:R-:W-:Y:S01]  /*0ce0*/  IMNMX R40, R21, R40, PT ;  /* 0x0000002815287217 */ /* 0x004fe20003800200 */
[----:B----4-:R-:W-:Y:S01]  /*0cf0*/  IMAD.MOV.U32 R22, RZ, RZ, RZ ;  /* 0x000000ffff167224 */ /* 0x010fe200078e00ff */
[----:B------:R-:W-:Y:S01]  /*0d00*/  MOV R0, RZ ;  /* 0x000000ff00007202 */ /* 0x000fe20000000f00 */
[----:B------:R-:W-:Y:S01]  /*0d10*/  IMAD.MOV.U32 R41, RZ, RZ, R30 ;  /* 0x000000ffff297224 */ /* 0x000fe200078e001e */
[----:B------:R-:W-:-:S02]  /*0d20*/  MOV R14, RZ ;  /* 0x000000ff000e7202 */ /* 0x000fc40000000f00 */
[----:B------:R-:W-:Y:S02]  /*0d30*/  MOV R23, RZ ;  /* 0x000000ff00177202 */ /* 0x000fe40000000f00 */
[----:B------:R-:W-:Y:S02]  /*0d40*/  MOV R21, RZ ;  /* 0x000000ff00157202 */ /* 0x000fe40000000f00 */
[----:B-1----:R-:W-:Y:S02]  /*0d50*/  MOV R42, R29 ;  /* 0x0000001d002a7202 */ /* 0x002fe40000000f00 */
.L_x_703:
[----:B-----5:R-:W-:Y:S01]  /*0d60*/  ISETP.GE.AND P0, PT, R37, R36, PT ;  /* 0x000000242500720c */ /* 0x020fe20003f06270 */
[----:B------:R-:W-:-:S12]  /*0d70*/  BSSY B1, `(.L_x_669) ;  /* 0x0000066000017945 */ /* 0x000fd80003800000 */
[----:B------:R-:W-:Y:S05]  /*0d80*/  @!P0 BRA `(.L_x_670) ;  /* 0x0000064000008947 */ /* 0x000fea0003800000 */
[----:B------:R-:W-:Y:S01]  /*0d90*/  BSSY B2, `(.L_x_671) ;  /* 0x0000062000027945 */ /* 0x000fe20003800000 */
[----:B------:R-:W-:Y:S02]  /*0da0*/  ISETP.NE.AND P0, PT, R24, RZ, PT ;  /* 0x000000ff1800720c */ /* 0x000fe40003f05270 */
[----:B------:R-:W-:Y:S02]  /*0db0*/  LOP3.LUT R36, RZ, R24, RZ, 0x33, !PT ;  /* 0x00000018ff247212 */ /* 0x000fe400078e33ff */
.L_x_673:
[CC--:B------:R-:W-:Y:S02]  /*0dc0*/  ISETP.GE.AND P1, PT, R42.reuse, R39.reuse, PT ;  /* 0x000000272a00720c */ /* 0x0c0fe40003f26270 */
        /* <DEDUP_REMOVED lines=16> */
[----:B------:R-:W-:Y:S02]  /*0ed0*/  IABS R52, R6 ;  /* 0x0000000600347213 */ /* 0x000fe40000000000 */
[----:B------:R-:W-:-:S05]  /*0ee0*/  ISETP.NE.AND P6, PT, R7, RZ, PT ;  /* 0x000000ff0700720c */ /* 0x000fca0003fc5270 */
[----:B------:R-:W1:Y:S08]  /*0ef0*/  I2F.RP R50, R4 ;  /* 0x0000000400327306 */ /* 0x000e700000209400 */
[----:B0-----:R-:W0:Y:S08]  /*0f00*/  MUFU.RCP R31, R31 ;  /* 0x0000001f001f7308 */ /* 0x001e300000001000 */
[----:B-1----:R-:W-:Y:S01]  /*0f10*/  MUFU.RCP R50, R50 ;  /* 0x0000003200327308 */ /* 0x002fe20000001000 */
[----:B0-----:R-:W-:-:S07]  /*0f20*/  IADD3 R2, R31, 0xffffffe, RZ ;  /* 0x0ffffffe1f027810 */ /* 0x001fce0007ffe0ff */
[----:B------:R0:W1:Y:S02]  /*0f30*/  F2I.FTZ.U32.TRUNC.NTZ R3, R2 ;  /* 0x0000000200037305 */ /* 0x000064000021f000 */
[----:B0-----:R-:W-:Y:S01]  /*0f40*/  MOV R2, RZ ;  /* 0x000000ff00027202 */ /* 0x001fe20000000f00 */
[----:B-1----:R-:W-:-:S04]  /*0f50*/  IMAD.MOV R48, RZ, RZ, -R3 ;  /* 0x000000ffff307224 */ /* 0x002fc800078e0a03 */
[----:B------:R-:W-:-:S04]  /*0f60*/  IMAD R47, R48, R5, RZ ;  /* 0x00000005302f7224 */ /* 0x000fc800078e02ff */
[----:B------:R-:W-:Y:S01]  /*0f70*/  IMAD.HI.U32 R48, R3, R47, R2 ;  /* 0x0000002f03307227 */ /* 0x000fe200078e0002 */
[----:B------:R-:W-:Y:S02]  /*0f80*/  IADD3 R3, R50, 0xffffffe, RZ ;  /* 0x0ffffffe32037810 */ /* 0x000fe40007ffe0ff */
[----:B------:R-:W-:Y:S02]  /*0f90*/  IADD3 R47, R41, 0x100000, RZ ;  /* 0x00100000292f7810 */ /* 0x000fe40007ffe0ff */
[----:B------:R-:W-:Y:S02]  /*0fa0*/  IABS R2, R7 ;  /* 0x0000000700027213 */ /* 0x000fe40000000000 */
[----:B------:R-:W0:Y:S01]  /*0fb0*/  F2I.FTZ.U32.TRUNC.NTZ R3, R3 ;  /* 0x0000000300037305 */ /* 0x000e22000021f000 */
[----:B------:R-:W-:Y:S02]  /*0fc0*/  IMNMX R47, RZ, R47, !PT ;  /* 0x0000002fff2f7217 */ /* 0x000fe40007800200 */
[----:B------:R-:W-:-:S02]  /*0fd0*/  IMAD.MOV R2, RZ, RZ, -R2 ;  /* 0x000000ffff027224 */ /* 0x000fc400078e0a02 */
[----:B------:R-:W-:Y:S02]  /*0fe0*/  IABS R31, R47 ;  /* 0x0000002f001f7213 */ /* 0x000fe40000000000 */
[----:B------:R-:W-:-:S03]  /*0ff0*/  ISETP.GE.AND P2, PT, R47, RZ, PT ;  /* 0x000000ff2f00720c */ /* 0x000fc60003f46270 */
[----:B------:R-:W-:-:S04]  /*1000*/  IMAD.HI.U32 R48, R48, R31, RZ ;  /* 0x0000001f30307227 */ /* 0x000fc800078e00ff */
[----:B------:R-:W-:Y:S01]  /*1010*/  IMAD R48, R48, R2, R31 ;  /* 0x0000000230307224 */ /* 0x000fe200078e021f */
[----:B0-----:R-:W-:Y:S01]  /*1020*/  IADD3 R31, RZ, -R3, RZ ;  /* 0x80000003ff1f7210 */ /* 0x001fe20007ffe0ff */
[----:B------:R-:W-:-:S03]  /*1030*/  IMAD.MOV.U32 R2, RZ, RZ, RZ ;  /* 0x000000ffff027224 */ /* 0x000fc600078e00ff */
[----:B------:R-:W-:Y:S01]  /*1040*/  ISETP.GT.U32.AND P1, PT, R5, R48, PT ;  /* 0x000000300500720c */ /* 0x000fe20003f24070 */
[----:B------:R-:W-:-:S04]  /*1050*/  IMAD R31, R31, R4, RZ ;  /* 0x000000041f1f7224 */ /* 0x000fc800078e02ff */
[----:B------:R-:W-:Y:S01]  /*1060*/  IMAD.HI.U32 R3, R3, R31, R2 ;  /* 0x0000001f03037227 */ /* 0x000fe200078e0002 */
[----:B------:R-:W-:Y:S02]  /*1070*/  MOV R31, R37 ;  /* 0x00000025001f7202 */ /* 0x000fe40000000f00 */
[----:B------:R-:W-:Y:S02]  /*1080*/  IABS R37, R24 ;  /* 0x0000001800257213 */ /* 0x000fe40000000000 */
[----:B------:R-:W-:-:S03]  /*1090*/  IADD3 R50, R31, 0x100000, RZ ;  /* 0x001000001f327810 */ /* 0x000fc60007ffe0ff */
[----:B------:R-:W-:Y:S01]  /*10a0*/  @!P1 IADD3 R48, R48, -R5, RZ ;  /* 0x8000000530309210 */ /* 0x000fe20007ffe0ff */
[----:B------:R-:W-:Y:S01]  /*10b0*/  IMAD.MOV R51, RZ, RZ, -R37 ;  /* 0x000000ffff337224 */ /* 0x000fe200078e0a25 */
[----:B------:R-:W-:Y:S02]  /*10c0*/  IMNMX R50, RZ, R50, !PT ;  /* 0x00000032ff327217 */ /* 0x000fe40007800200 */
[----:B------:R-:W-:Y:S02]  /*10d0*/  ISETP.GT.U32.AND P3, PT, R5, R48, PT ;  /* 0x000000300500720c */ /* 0x000fe40003f64070 */
[----:B------:R-:W-:Y:S02]  /*10e0*/  IABS R2, R50 ;  /* 0x0000003200027213 */ /* 0x000fe40000000000 */
[----:B------:R-:W-:-:S03]  /*10f0*/  ISETP.GE.AND P1, PT, R50, RZ, PT ;  /* 0x000000ff3200720c */ /* 0x000fc60003f26270 */
[----:B------:R-:W-:-:S04]  /*1100*/  IMAD.HI.U32 R37, R3, R2, RZ ;  /* 0x0000000203257227 */ /* 0x000fc800078e00ff */
[----:B------:R-:W-:Y:S02]  /*1110*/  IMAD R37, R37, R51, R2 ;  /* 0x0000003325257224 */ /* 0x000fe400078e0202 */
[----:B------:R-:W0:Y:S01]  /*1120*/  I2F.RP R51, R52 ;  /* 0x0000003400337306 */ /* 0x000e220000209400 */
[----:B------:R-:W-:Y:S02]  /*1130*/  @!P3 IADD3 R48, R48, -R5, RZ ;  /* 0x800000053030b210 */ /* 0x000fe40007ffe0ff */
[----:B------:R-:W-:-:S03]  /*1140*/  ISETP.GT.U32.AND P4, PT, R4, R37, PT ;  /* 0x000000250400720c */ /* 0x000fc60003f84070 */
[----:B------:R-:W-:Y:S01]  /*1150*/  @!P2 IMAD.MOV R48, RZ, RZ, -R48 ;  /* 0x000000ffff30a224 */ /* 0x000fe200078e0a30 */
[----:B------:R-:W-:Y:S01]  /*1160*/  @!P6 LOP3.LUT R48, RZ, R7, RZ, 0x33, !PT ;  /* 0x00000007ff30e212 */ /* 0x000fe200078e33ff */
[----:B0-----:R-:W0:Y:S08]  /*1170*/  MUFU.RCP R51, R51 ;  /* 0x0000003300337308 */ /* 0x001e300000001000 */
[----:B------:R-:W-:-:S05]  /*1180*/  @!P4 IMAD.IADD R37, R37, 0x1, -R4 ;  /* 0x000000012525c824 */ /* 0x000fca00078e0a04 */
[----:B------:R-:W-:Y:S02]  /*1190*/  ISETP.GT.U32.AND P5, PT, R4, R37, PT ;  /* 0x000000250400720c */ /* 0x000fe40003fa4070 */
[----:B0-----:R-:W-:-:S11]  /*11a0*/  IADD3 R2, R51, 0xffffffe, RZ ;  /* 0x0ffffffe33027810 */ /* 0x001fd60007ffe0ff */
[----:B------:R-:W-:Y:S01]  /*11b0*/  @!P5 IMAD.IADD R37, R37, 0x1, -R4 ;  /* 0x000000012525d824 */ /* 0x000fe200078e0a04 */
[----:B------:R0:W1:Y:S01]  /*11c0*/  F2I.FTZ.U32.TRUNC.NTZ R3, R2 ;  /* 0x0000000200037305 */ /* 0x000062000021f000 */
[C---:B------:R-:W-:Y:S01]  /*11d0*/  ISETP.NE.AND P5, PT, R6.reuse, RZ, PT ;  /* 0x000000ff0600720c */ /* 0x040fe20003fa5270 */
[----:B------:R-:W-:Y:S02]  /*11e0*/  IMAD R4, R6, R7, RZ ;  /* 0x0000000706047224 */ /* 0x000fe400078e02ff */
[----:B------:R-:W-:Y:S02]  /*11f0*/  @!P1 IMAD.MOV R37, RZ, RZ, -R37 ;  /* 0x000000ffff259224 */ /* 0x000fe400078e0a25 */
[----:B0-----:R-:W-:-:S03]  /*1200*/  IMAD.MOV.U32 R2, RZ, RZ, RZ ;  /* 0x000000ffff027224 */ /* 0x001fc600078e00ff */
[----:B------:R-:W-:Y:S01]  /*1210*/  SEL R37, R36, R37, !P0 ;  /* 0x0000002524257207 */ /* 0x000fe20004000000 */
[----:B-1----:R-:W-:-:S04]  /*1220*/  IMAD.MOV R47, RZ, RZ, -R3 ;  /* 0x000000ffff2f7224 */ /* 0x002fc800078e0a03 */
[----:B------:R-:W-:-:S04]  /*1230*/  IMAD R5, R47, R52, RZ ;  /* 0x000000342f057224 */ /* 0x000fc800078e02ff */
[----:B------:R-:W-:Y:S01]  /*1240*/  IMAD.HI.U32 R3, R3, R5, R2 ;  /* 0x0000000503037227 */ /* 0x000fe200078e0002 */
[----:B------:R-:W-:Y:S02]  /*1250*/  IADD3 R2, R42, 0x100000, RZ ;  /* 0x001000002a027810 */ /* 0x000fe40007ffe0ff */
[----:B------:R-:W-:Y:S02]  /*1260*/  IABS R5, R6 ;  /* 0x0000000600057213 */ /* 0x000fe40000000000 */
[----:B------:R-:W-:Y:S02]  /*1270*/  IMNMX R2, RZ, R2, !PT ;  /* 0x00000002ff027217 */ /* 0x000fe40007800200 */
[----:B------:R-:W-:Y:S02]  /*1280*/  IADD3 R5, RZ, -R5, RZ ;  /* 0x80000005ff057210 */ /* 0x000fe40007ffe0ff */
[----:B------:R-:W-:Y:S02]  /*1290*/  IABS R50, R2 ;  /* 0x0000000200327213 */ /* 0x000fe40000000000 */
[----:B------:R-:W-:-:S03]  /*12a0*/  ISETP.GE.AND P4, PT, R2, RZ, PT ;  /* 0x000000ff0200720c */ /* 0x000fc60003f86270 */
[----:B------:R-:W-:-:S04]  /*12b0*/  IMAD.HI.U32 R3, R3, R50, RZ ;  /* 0x0000003203037227 */ /* 0x000fc800078e00ff */
[----:B------:R-:W-:-:S05]  /*12c0*/  IMAD R3, R3, R5, R50 ;  /* 0x0000000503037224 */ /* 0x000fca00078e0232 */
[----:B------:R-:W-:-:S13]  /*12d0*/  ISETP.GT.U32.AND P3, PT, R52, R3, PT ;  /* 0x000000033400720c */ /* 0x000fda0003f64070 */
[----:B------:R-:W-:-:S04]  /*12e0*/  @!P3 IADD3 R3, R3, -R52, RZ ;  /* 0x800000340303b210 */ /* 0x000fc80007ffe0ff */
[----:B------:R-:W-:-:S13]  /*12f0*/  ISETP.GT.U32.AND P3, PT, R52, R3, PT ;  /* 0x000000033400720c */ /* 0x000fda0003f64070 */
[----:B------:R-:W-:-:S04]  /*1300*/  @!P3 IADD3 R3, R3, -R52, RZ ;  /* 0x800000340303b210 */ /* 0x000fc80007ffe0ff */
[----:B------:R-:W-:Y:S02]  /*1310*/  @!P4 IADD3 R3, -R3, RZ, RZ ;  /* 0x000000ff0303c210 */ /* 0x000fe40007ffe1ff */
[----:B------:R-:W-:-:S05]  /*1320*/  @!P5 LOP3.LUT R3, RZ, R6, RZ, 0x33, !PT ;  /* 0x00000006ff03d212 */ /* 0x000fca00078e33ff */
[----:B------:R-:W-:-:S04]  /*1330*/  IMAD R2, R6, R48, R3 ;  /* 0x0000003006027224 */ /* 0x000fc800078e0203 */
[----:B------:R-:W-:-:S04]  /*1340*/  IMAD R37, R4, R37, R2 ;  /* 0x0000002504257224 */ /* 0x000fc800078e0202 */
[----:B------:R-:W-:-:S04]  /*1350*/  IMAD.WIDE R4, R37, 0x4, R12 ;  /* 0x0000000425047825 */ /* 0x000fc800078e020c */
[----:B------:R-:W-:Y:S02]  /*1360*/  IMAD.WIDE R2, R37, 0x4, R10 ;  /* 0x0000000425027825 */ /* 0x000fe400078e020a */
[----:B------:R-:W2:Y:S04]  /*1370*/  LD.E R4, [R4.64] ;  /* 0x0000001004047980 */ /* 0x000ea8000c101900 */
[----:B------:R-:W2:Y:S02]  /*1380*/  LD.E R37, [R2.64] ;  /* 0x0000001002257980 */ /* 0x000ea4000c101900 */
[----:B--2---:R-:W-:-:S13]  /*1390*/  ISETP.GE.AND P1, PT, R37, R4, PT ;  /* 0x000000042500720c */ /* 0x004fda0003f26270 */
[----:B------:R-:W-:Y:S05]  /*13a0*/  @P1 BRA `(.L_x_673) ;  /* 0xfffffa1000001947 */ /* 0x000fea000383ffff */
[----:B------:R-:W-:Y:S05]  /*13b0*/  BSYNC B2 ;  /* 0x0000000000027941 */ /* 0x000fea0003800000 */
.L_x_671:
[----:B------:R-:W-:Y:S02]  /*13c0*/  MOV R36, R4 ;  /* 0x0000000400247202 */ /* 0x000fe40000000f00 */
.L_x_670:
[----:B------:R-:W-:Y:S05]  /*13d0*/  BSYNC B1 ;  /* 0x0000000000017941 */ /* 0x000fea0003800000 */
.L_x_669:
[----:B------:R-:W-:-:S05]  /*13e0*/  IMAD.WIDE R2, R37, 0x4, R8 ;  /* 0x0000000425027825 */ /* 0x000fca00078e0208 */
[----:B------:R-:W2:Y:S01]  /*13f0*/  LD.E R48, [R2.64] ;  /* 0x0000001002307980 */ /* 0x000ea2000c101900 */
[----:B------:R-:W-:Y:S01]  /*1400*/  IMAD.MOV.U32 R53, RZ, RZ, c[0x0][0x288] ;  /* 0x0000a200ff357624 */ /* 0x000fe200078e00ff */
[----:B--2---:R-:W-:-:S05]  /*1410*/  SHF.R.S32.HI R47, RZ, 0x1f, R48 ;  /* 0x0000001fff2f7819 */ /* 0x004fca0000011430 */
[----:B------:R-:W-:-:S04]  /*1420*/  IMAD R5, R47, c[0x0][0x288], RZ ;  /* 0x0000a2002f057a24 */ /* 0x000fc800078e02ff */
[C---:B------:R-:W-:Y:S02]  /*1430*/  IMAD R51, R48.reuse, UR5, R5 ;  /* 0x0000000530337c24 */ /* 0x040fe4000f8e0205 */
[----:B------:R-:W-:-:S05]  /*1440*/  IMAD.WIDE.U32 R4, R48, R53, c[0x0][0x268] ;  /* 0x00009a0030047625 */ /* 0x000fca00078e0035 */
[----:B------:R-:W-:-:S05]  /*1450*/  IADD3 R5, R5, R51, RZ ;  /* 0x0000003305057210 */ /* 0x000fca0007ffe0ff */
[----:B------:R-:W2:Y:S01]  /*1460*/  LDG.E R4, [R4.64] ;  /* 0x0000001004047981 */ /* 0x000ea2000c1e1900 */
[----:B------:R-:W-:Y:S01]  /*1470*/  BSSY B1, `(.L_x_674) ;  /* 0x00000f6000017945 */ /* 0x000fe20003800000 */
[----:B--2---:R-:W-:-:S04]  /*1480*/  LOP3.LUT R50, R4, 0x1, RZ, 0xc0, !PT ;  /* 0x0000000104327812 */ /* 0x004fc800078ec0ff */
[----:B------:R-:W-:-:S04]  /*1490*/  ISETP.NE.U32.AND P0, PT, R50, 0x1, PT ;  /* 0x000000013200780c */ /* 0x000fc80003f05070 */
[----:B------:R-:W-:-:S13]  /*14a0*/  ISETP.NE.AND P0, PT, R48, R19, !P0 ;  /* 0x000000133000720c */ /* 0x000fda0004705270 */
[----:B------:R-:W-:Y:S05]  /*14b0*/  @!P0 BRA `(.L_x_675) ;  /* 0x00000f1000008947 */ /* 0x000fea0003800000 */
[----:B------:R-:W-:Y:S02]  /*14c0*/  IMAD R3, R47, c[0x0][0x1a8], RZ ;  /* 0x00006a002f037a24 */ /* 0x000fe400078e02ff */
[----:B------:R-:W-:Y:S02]  /*14d0*/  IMAD.MOV.U32 R15, RZ, RZ, c[0x0][0x1a8] ;  /* 0x00006a00ff0f7624 */ /* 0x000fe400078e00ff */
[C---:B------:R-:W-:Y:S02]  /*14e0*/  IMAD R5, R48.reuse, UR8, R3 ;  /* 0x0000000830057c24 */ /* 0x040fe4000f8e0203 */
[----:B------:R-:W-:-:S04]  /*14f0*/  IMAD.WIDE.U32 R2, R48, R15, c[0x0][0x188] ;  /* 0x0000620030027625 */ /* 0x000fc800078e000f */
[----:B------:R-:W-:Y:S01]  /*1500*/  IMAD.MOV.U32 R4, RZ, RZ, R2 ;  /* 0x000000ffff047224 */ /* 0x000fe200078e0002 */
[----:B------:R-:W-:-:S05]  /*1510*/  IADD3 R5, R3, R5, RZ ;  /* 0x0000000503057210 */ /* 0x000fca0007ffe0ff */
        /* <DEDUP_REMOVED lines=16> */
[----:B------:R-:W-:Y:S05]  /*1620*/  CALL.REL.NOINC `($__internal_16_$__cuda_sm20_sqrt_rn_f32_slowpath) ;  /* 0x00000f4000007944 */ /* 0x000fea0003c00000 */
[----:B------:R-:W-:Y:S05]  /*1630*/  BRA `(.L_x_678) ;  /* 0x0000004000007947 */ /* 0x000fea0003800000 */
.L_x_677:
[----:B01----:R-:W-:Y:S01]  /*1640*/  FMUL.FTZ R49, R50, R15 ;  /* 0x0000000f32317220 */ /* 0x003fe20000410000 */
[----:B------:R-:W-:-:S03]  /*1650*/  FMUL.FTZ R5, R15, 0.5 ;  /* 0x3f0000000f057820 */ /* 0x000fc60000410000 */
[----:B------:R-:W-:-:S04]  /*1660*/  FFMA R4, -R49, R49, R50 ;  /* 0x0000003131047223 */ /* 0x000fc80000000132 */
[----:B------:R-:W-:Y:S02]  /*1670*/  FFMA R49, R4, R5, R49 ;  /* 0x0000000504317223 */ /* 0x000fe40000000031 */
.L_x_678:
[----:B------:R-:W-:Y:S05]  /*1680*/  BSYNC B2 ;  /* 0x0000000000027941 */ /* 0x000fea0003800000 */
.L_x_676:
[----:B------:R-:W-:Y:S02]  /*1690*/  IMAD R5, R47, c[0x0][0x250], RZ ;  /* 0x000094002f057a24 */ /* 0x000fe400078e02ff */
[----:B------:R-:W-:Y:S02]  /*16a0*/  IMAD.MOV.U32 R51, RZ, RZ, c[0x0][0x250] ;  /* 0x00009400ff337624 */ /* 0x000fe400078e00ff */
[C---:B------:R-:W-:Y:S02]  /*16b0*/  IMAD R15, R48.reuse, UR10, R5 ;  /* 0x0000000a300f7c24 */ /* 0x040fe4000f8e0205 */
[----:B------:R-:W-:-:S04]  /*16c0*/  IMAD.WIDE.U32 R4, R48, R51, c[0x0][0x230] ;  /* 0x00008c0030047625 */ /* 0x000fc800078e0033 */
[----:B------:R-:W-:Y:S01]  /*16d0*/  IMAD.MOV.U32 R53, RZ, RZ, c[0x0][0x218] ;  /* 0x00008600ff357624 */ /* 0x000fe200078e00ff */
[----:B------:R-:W-:Y:S01]  /*16e0*/  IADD3 R5, R5, R15, RZ ;  /* 0x0000000f05057210 */ /* 0x000fe20007ffe0ff */
[----:B------:R-:W-:-:S04]  /*16f0*/  IMAD R15, R47, c[0x0][0x218], RZ ;  /* 0x000086002f0f7a24 */ /* 0x000fc800078e02ff */
[C---:B------:R-:W-:Y:S01]  /*1700*/  IMAD R51, R48.reuse, UR11, R15 ;  /* 0x0000000b30337c24 */ /* 0x040fe2000f8e020f */
[----:B------:R-:W2:Y:S01]  /*1710*/  LDG.E R5, [R4.64] ;  /* 0x0000001004057981 */ /* 0x000ea2000c1e1900 */
[----:B------:R-:W-:-:S05]  /*1720*/  IMAD.WIDE.U32 R14, R48, R53, c[0x0][0x1f8] ;  /* 0x00007e00300e7625 */ /* 0x000fca00078e0035 */
[----:B------:R-:W-:-:S06]  /*1730*/  IADD3 R15, R15, R51, RZ ;  /* 0x000000330f0f7210 */ /* 0x000fcc0007ffe0ff */
[----:B------:R-:W3:Y:S01]  /*1740*/  LDG.E R15, [R14.64] ;  /* 0x000000100e0f7981 */ /* 0x000ee2000c1e1900 */
[----:B------:R-:W-:Y:S01]  /*1750*/  FADD R50, -R25, R49 ;  /* 0x0000003119327221 */ /* 0x000fe20000000100 */
[----:B------:R-:W-:Y:S03]  /*1760*/  BSSY B2, `(.L_x_679) ;  /* 0x00000c2000027945 */ /* 0x000fe60003800000 */
[----:B--2---:R-:W-:Y:S01]  /*1770*/  FADD R50, R50, -R5 ;  /* 0x8000000532327221 */ /* 0x004fe20000000000 */
[----:B---3--:R-:W-:-:S04]  /*1780*/  FSETP.GT.AND P1, PT, R32, -R15, PT ;  /* 0x8000000f2000720b */ /* 0x008fc80003f24000 */
[----:B------:R-:W-:-:S13]  /*1790*/  FSETP.LE.AND P1, PT, R50, c[0x0][0x2ac], P1 ;  /* 0x0000ab0032007a0b */ /* 0x000fda0000f23000 */
[----:B------:R-:W-:Y:S05]  /*17a0*/  @!P1 BRA `(.L_x_680) ;  /* 0x00000bd000009947 */ /* 0x000fea0003800000 */
[----:B------:R-:W-:Y:S02]  /*17b0*/  IMAD R47, R47, c[0x0][0x1e0], RZ ;  /* 0x000078002f2f7a24 */ /* 0x000fe400078e02ff */
[----:B------:R-:W-:Y:S02]  /*17c0*/  IMAD.MOV.U32 R5, RZ, RZ, c[0x0][0x1e0] ;  /* 0x00007800ff057624 */ /* 0x000fe400078e00ff */
        /* <DEDUP_REMOVED lines=14> */
[----:B--2---:R-:W-:Y:S01]  /*18b0*/  FADD R43, R33, -R44 ;  /* 0x8000002c212b7221 */ /* 0x004fe20000000000 */
[----:B---3--:R-:W-:Y:S01]  /*18c0*/  FADD R48, R34, -R45 ;  /* 0x8000002d22307221 */ /* 0x008fe20000000000 */
[----:B----4-:R-:W-:Y:S01]  /*18d0*/  FADD R47, R35, -R46 ;  /* 0x8000002e232f7221 */ /* 0x010fe20000000000 */
[----:B-1----:R-:W-:Y:S05]  /*18e0*/  @!P2 BRA `(.L_x_682) ;  /* 0x000000400000a947 */ /* 0x002fea0003800000 */
[----:B------:R-:W-:Y:S01]  /*18f0*/  IMAD.MOV.U32 R4, RZ, RZ, R49 ;  /* 0x000000ffff047224 */ /* 0x000fe200078e0031 */
[----:B------:R-:W-:Y:S02]  /*1900*/  MOV R46, 0x1920 ;  /* 0x00001920002e7802 */ /* 0x000fe40000000f00 */
[----:B------:R-:W-:Y:S05]  /*1910*/  CALL.REL.NOINC `($__internal_17_$__cuda_sm3x_div_rn_noftz_f32_slowpath) ;  /* 0x00000dc000007944 */ /* 0x000fea0003c00000 */
[----:B0-----:R-:W-:Y:S02]  /*1920*/  MOV R14, R3 ;  /* 0x00000003000e7202 */ /* 0x001fe40000000f00 */
.L_x_682:
[----:B------:R-:W-:Y:S05]  /*1930*/  BSYNC B5 ;  /* 0x0000000000057941 */ /* 0x000fea0003800000 */
.L_x_681:
        /* <DEDUP_REMOVED lines=9> */
[----:B------:R-:W-:Y:S01]  /*19d0*/  IMAD.MOV.U32 R3, RZ, RZ, R2 ;  /* 0x000000ffff037224 */ /* 0x000fe200078e0002 */
[----:B------:R-:W-:Y:S02]  /*19e0*/  MOV R4, R49 ;  /* 0x0000003100047202 */ /* 0x000fe40000000f00 */
[----:B------:R-:W-:Y:S02]  /*19f0*/  MOV R46, 0x1a10 ;  /* 0x00001a10002e7802 */ /* 0x000fe40000000f00 */
[----:B------:R-:W-:Y:S05]  /*1a00*/  CALL.REL.NOINC `($__internal_17_$__cuda_sm3x_div_rn_noftz_f32_slowpath) ;  /* 0x00000cd000007944 */ /* 0x000fea0003c00000 */
[----:B0-----:R-:W-:Y:S02]  /*1a10*/  IMAD.MOV.U32 R45, RZ, RZ, R3 ;  /* 0x000000ffff2d7224 */ /* 0x001fe400078e0003 */
.L_x_684:
[----:B------:R-:W-:Y:S05]  /*1a20*/  BSYNC B5 ;  /* 0x0000000000057941 */ /* 0x000fea0003800000 */
.L_x_683:
        /* <DEDUP_REMOVED lines=9> */
[----:B------:R-:W-:Y:S01]  /*1ac0*/  MOV R3, R0 ;  /* 0x0000000000037202 */ /* 0x000fe20000000f00 */
[----:B------:R-:W-:Y:S01]  /*1ad0*/  IMAD.MOV.U32 R4, RZ, RZ, R49 ;  /* 0x000000ffff047224 */ /* 0x000fe200078e0031 */
[----:B------:R-:W-:Y:S02]  /*1ae0*/  MOV R46, 0x1b00 ;  /* 0x00001b00002e7802 */ /* 0x000fe40000000f00 */
[----:B------:R-:W-:Y:S05]  /*1af0*/  CALL.REL.NOINC `($__internal_17_$__cuda_sm3x_div_rn_noftz_f32_slowpath) ;  /* 0x00000be000007944 */ /* 0x000fea0003c00000 */
[----:B0-----:R-:W-:Y:S02]  /*1b00*/  MOV R44, R3 ;  /* 0x00000003002c7202 */ /* 0x001fe40000000f00 */
.L_x_686:
[----:B------:R-:W-:Y:S05]  /*1b10*/  BSYNC B5 ;  /* 0x0000000000057941 */ /* 0x000fea0003800000 */
.L_x_685:
[----:B------:R-:W-:Y:S01]  /*1b20*/  FMUL R48, R48, R45 ;  /* 0x0000002d30307220 */ /* 0x000fe20000400000 */
[----:B------:R-:W-:Y:S03]  /*1b30*/  BSSY B3, `(.L_x_687) ;  /* 0x0000017000037945 */ /* 0x000fe60003800000 */
[----:B------:R-:W-:-:S04]  /*1b40*/  FFMA R48, R43, R14, R48 ;  /* 0x0000000e2b307223 */ /* 0x000fc80000000030 */
[----:B------:R-:W-:-:S04]  /*1b50*/  FFMA R47, R47, R44, R48 ;  /* 0x0000002c2f2f7223 */ /* 0x000fc80000000030 */
[C---:B------:R-:W-:Y:S01]  /*1b60*/  FFMA R0, R47.reuse, -R45, R34 ;  /* 0x8000002d2f007223 */ /* 0x040fe20000000022 */
[C---:B------:R-:W-:Y:S01]  /*1b70*/  FFMA R2, R47.reuse, -R14, R33 ;  /* 0x8000000e2f027223 */ /* 0x040fe20000000021 */
[C---:B------:R-:W-:Y:S01]  /*1b80*/  FFMA R3, R47.reuse, -R44, R35 ;  /* 0x8000002c2f037223 */ /* 0x040fe20000000023 */
[----:B------:R-:W-:Y:S01]  /*1b90*/  FSETP.GEU.AND P2, PT, |R47|, c[0x0][0x2a4], PT ;  /* 0x0000a9002f007a0b */ /* 0x000fe20003f4e200 */
[----:B------:R-:W-:-:S04]  /*1ba0*/  FMUL R5, R0, R0 ;  /* 0x0000000000057220 */ /* 0x000fc80000400000 */
[----:B------:R-:W-:-:S04]  /*1bb0*/  FFMA R4, R2, R2, R5 ;  /* 0x0000000202047223 */ /* 0x000fc80000000005 */
[----:B------:R-:W-:-:S04]  /*1bc0*/  FFMA R4, R3, R3, R4 ;  /* 0x0000000303047223 */ /* 0x000fc80000000004 */
[----:B------:R0:W1:Y:S01]  /*1bd0*/  MUFU.RSQ R5, R4 ;  /* 0x0000000400057308 */ /* 0x0000620000001400 */
[----:B------:R-:W-:-:S04]  /*1be0*/  IADD3 R43, R4, -0xd000000, RZ ;  /* 0xf3000000042b7810 */ /* 0x000fc80007ffe0ff */
[----:B------:R-:W-:Y:S02]  /*1bf0*/  ISETP.GT.U32.AND P3, PT, R43, 0x727fffff, PT ;  /* 0x727fffff2b00780c */ /* 0x000fe40003f64070 */
[----:B------:R-:W-:-:S11]  /*1c00*/  FSEL R43, R18, c[0x0][0x2a8], P2 ;  /* 0x0000aa00122b7a08 */ /* 0x000fd60001000000 */
[----:B------:R-:W-:Y:S05]  /*1c10*/  @!P3 BRA `(.L_x_688) ;  /* 0x000000400000b947 */ /* 0x000fea0003800000 */
[----:B01----:R-:W-:Y:S02]  /*1c20*/  MOV R51, 0x1c40 ;  /* 0x00001c4000337802 */ /* 0x003fe40000000f00 */
[----:B------:R-:W-:Y:S05]  /*1c30*/  CALL.REL.NOINC `($__internal_16_$__cuda_sm20_sqrt_rn_f32_slowpath) ;  /* 0x0000093000007944 */ /* 0x000fea0003c00000 */
[----:B------:R-:W-:Y:S01]  /*1c40*/  IMAD.MOV.U32 R47, RZ, RZ, R49 ;  /* 0x000000ffff2f7224 */ /* 0x000fe200078e0031 */
[----:B------:R-:W-:Y:S05]  /*1c50*/  BRA `(.L_x_689) ;  /* 0x0000004000007947 */ /* 0x000fea0003800000 */
.L_x_688:
[----:B01----:R-:W-:Y:S01]  /*1c60*/  FMUL.FTZ R47, R4, R5 ;  /* 0x00000005042f7220 */ /* 0x003fe20000410000 */
[----:B------:R-:W-:-:S03]  /*1c70*/  FMUL.FTZ R5, R5, 0.5 ;  /* 0x3f00000005057820 */ /* 0x000fc60000410000 */
[----:B------:R-:W-:-:S04]  /*1c80*/  FFMA R4, -R47, R47, R4 ;  /* 0x0000002f2f047223 */ /* 0x000fc80000000104 */
[----:B------:R-:W-:Y:S02]  /*1c90*/  FFMA R47, R4, R5, R47 ;  /* 0x00000005042f7223 */ /* 0x000fe4000000002f */
.L_x_689:
[----:B------:R-:W-:Y:S05]  /*1ca0*/  BSYNC B3 ;  /* 0x0000000000037941 */ /* 0x000fea0003800000 */
.L_x_687:
[----:B------:R-:W-:Y:S01]  /*1cb0*/  FSETP.GT.AND P2, PT, R47, RZ, PT ;  /* 0x000000ff2f00720b */ /* 0x000fe20003f44000 */
[----:B------:R-:W-:Y:S01]  /*1cc0*/  BSSY B5, `(.L_x_690) ;  /* 0x0000030000057945 */ /* 0x000fe20003800000 */
[----:B------:R-:W-:Y:S01]  /*1cd0*/  MOV R4, RZ ;  /* 0x000000ff00047202 */ /* 0x000fe20000000f00 */
        /* <DEDUP_REMOVED lines=12> */
[----:B------:R-:W-:Y:S02]  /*1da0*/  MOV R46, 0x1dc0 ;  /* 0x00001dc0002e7802 */ /* 0x000fe40000000f00 */
[----:B------:R-:W-:Y:S05]  /*1db0*/  CALL.REL.NOINC `($__internal_17_$__cuda_sm3x_div_rn_noftz_f32_slowpath) ;  /* 0x0000092000007944 */ /* 0x000fea0003c00000 */
[----:B0-----:R-:W-:Y:S02]  /*1dc0*/  MOV R48, R3 ;  /* 0x0000000300307202 */ /* 0x001fe40000000f00 */
.L_x_693:
[----:B------:R-:W-:Y:S05]  /*1dd0*/  BSYNC B6 ;  /* 0x0000000000067941 */ /* 0x000fea0003800000 */
.L_x_692:
        /* <DEDUP_REMOVED lines=14> */
.L_x_695:
[----:B------:R-:W-:Y:S05]  /*1ec0*/  BSYNC B6 ;  /* 0x0000000000067941 */ /* 0x000fea0003800000 */
.L_x_694:
        /* <DEDUP_REMOVED lines=14> */
.L_x_696:
[----:B------:R-:W-:Y:S05]  /*1fb0*/  BSYNC B6 ;  /* 0x0000000000067941 */ /* 0x000fea0003800000 */
.L_x_691:
[----:B------:R-:W-:Y:S05]  /*1fc0*/  BSYNC B5 ;  /* 0x0000000000057941 */ /* 0x000fea0003800000 */
.L_x_690:
[----:B------:R-:W-:Y:S01]  /*1fd0*/  FADD R47, RZ, -R47 ;  /* 0x8000002fff2f7221 */ /* 0x000fe20000000000 */
[----:B------:R-:W-:Y:S01]  /*1fe0*/  FADD R15, R32, R15 ;  /* 0x0000000f200f7221 */ /* 0x000fe20000000000 */
[C---:B------:R-:W-:Y:S01]  /*1ff0*/  FMUL R0, R50.reuse, R43 ;  /* 0x0000002b32007220 */ /* 0x040fe20000400000 */
[----:B------:R-:W-:Y:S01]  /*2000*/  FMUL R14, R50, R14 ;  /* 0x0000000e320e7220 */ /* 0x000fe20000400000 */
[----:B------:R-:W-:Y:S01]  /*2010*/  FMUL R47, R47, c[0x0][0x2b4] ;  /* 0x0000ad002f2f7a20 */ /* 0x000fe20000400000 */
[----:B------:R-:W0:Y:S01]  /*2020*/  MUFU.RCP R2, R15 ;  /* 0x0000000f00027308 */ /* 0x000e220000001000 */
[----:B------:R-:W-:Y:S03]  /*2030*/  BSSY B5, `(.L_x_697) ;  /* 0x0000013000057945 */ /* 0x000fe60003800000 */
[----:B------:R-:W-:-:S04]  /*2040*/  FSETP.GT.AND P2, PT, R0, R47, PT ;  /* 0x0000002f0000720b */ /* 0x000fc80003f44000 */
[----:B------:R-:W-:Y:S01]  /*2050*/  FSEL R47, R0, R47, P2 ;  /* 0x0000002f002f7208 */ /* 0x000fe20001000000 */
[----:B------:R-:W-:-:S04]  /*2060*/  FMUL R0, R50, R45 ;  /* 0x0000002d32007220 */ /* 0x000fc80000400000 */
[C---:B------:R-:W-:Y:S01]  /*2070*/  FFMA R3, R47.reuse, R4, -R14 ;  /* 0x000000042f037223 */ /* 0x040fe2000000080e */
[----:B------:R-:W-:Y:S01]  /*2080*/  FFMA R0, R47, R49, -R0 ;  /* 0x000000312f007223 */ /* 0x000fe20000000800 */
[----:B0-----:R-:W-:Y:S02]  /*2090*/  FFMA R5, -R15, R2, 1 ;  /* 0x3f8000000f057423 */ /* 0x001fe40000000102 */
[----:B------:R-:W0:Y:S02]  /*20a0*/  FCHK P2, R3, R15 ;  /* 0x0000000f03007302 */ /* 0x000e240000040000 */
[----:B------:R-:W-:Y:S01]  /*20b0*/  FFMA R14, R2, R5, R2 ;  /* 0x00000005020e7223 */ /* 0x000fe20000000002 */
[----:B------:R-:W-:-:S03]  /*20c0*/  FMUL R5, R50, R44 ;  /* 0x0000002c32057220 */ /* 0x000fc60000400000 */
[----:B------:R-:W-:Y:S01]  /*20d0*/  FFMA R51, R3, R14, RZ ;  /* 0x0000000e03337223 */ /* 0x000fe200000000ff */
[----:B------:R-:W-:-:S03]  /*20e0*/  FFMA R2, R47, R48, -R5 ;  /* 0x000000302f027223 */ /* 0x000fc60000000805 */
[----:B------:R-:W-:-:S04]  /*20f0*/  FFMA R4, -R15, R51, R3 ;  /* 0x000000330f047223 */ /* 0x000fc80000000103 */
[----:B------:R-:W-:Y:S01]  /*2100*/  FFMA R14, R14, R4, R51 ;  /* 0x000000040e0e7223 */ /* 0x000fe20000000033 */
[----:B0-----:R-:W-:Y:S05]  /*2110*/  @!P2 BRA `(.L_x_698) ;  /* 0x000000400000a947 */ /* 0x001fea0003800000 */
[----:B------:R-:W-:Y:S01]  /*2120*/  IMAD.MOV.U32 R4, RZ, RZ, R15 ;  /* 0x000000ffff047224 */ /* 0x000fe200078e000f */
[----:B------:R-:W-:Y:S02]  /*2130*/  MOV R46, 0x2150 ;  /* 0x00002150002e7802 */ /* 0x000fe40000000f00 */
[----:B------:R-:W-:Y:S05]  /*2140*/  CALL.REL.NOINC `($__internal_17_$__cuda_sm3x_div_rn_noftz_f32_slowpath) ;  /* 0x0000059000007944 */ /* 0x000fea0003c00000 */
[----:B0-----:R-:W-:Y:S02]  /*2150*/  MOV R14, R3 ;  /* 0x00000003000e7202 */ /* 0x001fe40000000f00 */
.L_x_698:
[----:B------:R-:W-:Y:S05]  /*2160*/  BSYNC B5 ;  /* 0x0000000000057941 */ /* 0x000fea0003800000 */
.L_x_697:
        /* <DEDUP_REMOVED lines=12> */
[----:B------:R-:W-:Y:S05]  /*2230*/  CALL.REL.NOINC `($__internal_17_$__cuda_sm3x_div_rn_noftz_f32_slowpath) ;  /* 0x000004a000007944 */ /* 0x000fea0003c00000 */
[----:B0-----:R-:W-:Y:S02]  /*2240*/  IMAD.MOV.U32 R45, RZ, RZ, R3 ;  /* 0x000000ffff2d7224 */ /* 0x001fe400078e0003 */
.L_x_700:
[----:B------:R-:W-:Y:S05]  /*2250*/  BSYNC B5 ;  /* 0x0000000000057941 */ /* 0x000fea0003800000 */
.L_x_699:
        /* <DEDUP_REMOVED lines=12> */
[----:B------:R-:W-:Y:S05]  /*2320*/  CALL.REL.NOINC `($__internal_17_$__cuda_sm3x_div_rn_noftz_f32_slowpath) ;  /* 0x000003b000007944 */ /* 0x000fea0003c00000 */
[----:B0-----:R-:W-:Y:S02]  /*2330*/  MOV R0, R3 ;  /* 0x0000000300007202 */ /* 0x001fe40000000f00 */
.L_x_702:
[----:B------:R-:W-:Y:S05]  /*2340*/  BSYNC B5 ;  /* 0x0000000000057941 */ /* 0x000fea0003800000 */
.L_x_701:
[C---:B------:R-:W-:Y:S01]  /*2350*/  FFMA R46, R32.reuse, R14, R23 ;  /* 0x0000000e202e7223 */ /* 0x040fe20000000017 */
[C---:B------:R-:W-:Y:S01]  /*2360*/  FFMA R45, R32.reuse, R45, R22 ;  /* 0x0000002d202d7223 */ /* 0x040fe20000000016 */
[----:B------:R-:W-:Y:S02]  /*2370*/  FFMA R44, R32, R0, R21 ;  /* 0x00000000202c7223 */ /* 0x000fe40000000015 */
.L_x_680:
[----:B------:R-:W-:Y:S05]  /*2380*/  BSYNC B2 ;  /* 0x0000000000027941 */ /* 0x000fea0003800000 */
.L_x_679:
[----:B------:R-:W-:Y:S02]  /*2390*/  FSEL R15, R43, R18, P1 ;  /* 0x000000122b0f7208 */ /* 0x000fe40000800000 */
[----:B------:R-:W-:Y:S02]  /*23a0*/  FSEL R14, R44, R21, P1 ;  /* 0x000000152c0e7208 */ /* 0x000fe40000800000 */
[----:B------:R-:W-:Y:S02]  /*23b0*/  FSEL R49, R45, R22, P1 ;  /* 0x000000162d317208 */ /* 0x000fe40000800000 */
[----:B------:R-:W-:-:S02]  /*23c0*/  FSEL R0, R46, R23, P1 ;  /* 0x000000172e007208 */ /* 0x000fc40000800000 */
.L_x_675:
[----:B------:R-:W-:Y:S05]  /*23d0*/  BSYNC B1 ;  /* 0x0000000000017941 */ /* 0x000fea0003800000 */
.L_x_674:
[----:B------:R-:W-:Y:S02]  /*23e0*/  FSEL R18, R15, R18, P0 ;  /* 0x000000120f127208 */ /* 0x000fe40000000000 */
[----:B------:R-:W-:-:S02]  /*23f0*/  FSEL R21, R14, R21, P0 ;  /* 0x000000150e157208 */ /* 0x000fc40000000000 */
[----:B------:R-:W-:Y:S02]  /*2400*/  FSEL R22, R49, R22, P0 ;  /* 0x0000001631167208 */ /* 0x000fe40000000000 */
[----:B------:R-:W-:Y:S02]  /*2410*/  FSEL R23, R0, R23, P0 ;  /* 0x0000001700177208 */ /* 0x000fe40000000000 */
[----:B------:R-:W-:Y:S01]  /*2420*/  IADD3 R37, R37, 0x1, RZ ;  /* 0x0000000125257810 */ /* 0x000fe20007ffe0ff */
[----:B------:R-:W-:Y:S05]  /*2430*/  BRA `(.L_x_703) ;  /* 0xffffe92000007947 */ /* 0x000fea000383ffff */
.L_x_672:
[----:B------:R-:W-:Y:S05]  /*2440*/  BSYNC B0 ;  /* 0x0000000000007941 */ /* 0x000fea0003800000 */
.L_x_668:
[----:B------:R-:W-:Y:S01]  /*2450*/  IADD3 R16, P0, R16, UR6, RZ ;  /* 0x0000000610107c10 */ /* 0x000fe2000ff1e0ff */
[----:B------:R-:W-:Y:S01]  /*2460*/  IMAD R20, R20, c[0x0][0x2e0], RZ ;  /* 0x0000b80014147a24 */ /* 0x000fe200078e02ff */
[----:B------:R-:W-:Y:S01]  /*2470*/  FMUL R23, R23, c[0x0][0x2b8] ;  /* 0x0000ae0017177a20 */ /* 0x000fe20000400000 */
[----:B------:R-:W-:Y:S01]  /*2480*/  IMAD.MOV.U32 R2, RZ, RZ, c[0x0][0x2e0] ;  /* 0x0000b800ff027624 */ /* 0x000fe200078e00ff */
[----:B------:R-:W-:Y:S01]  /*2490*/  IADD3.X R17, R17, UR4, RZ, P0, !PT ;  /* 0x0000000411117c10 */ /* 0x000fe200087fe4ff */
[C---:B------:R-:W-:Y:S01]  /*24a0*/  IMAD R5, R19.reuse, UR12, R20 ;  /* 0x0000000c13057c24 */ /* 0x040fe2000f8e0214 */
[----:B------:R-:W-:Y:S01]  /*24b0*/  ISETP.GE.U32.AND P0, PT, R16, c[0x0][0x178], PT ;  /* 0x00005e0010007a0c */ /* 0x000fe20003f06070 */
[----:B------:R-:W-:Y:S01]  /*24c0*/  IMAD.WIDE.U32 R2, R19, R2, c[0x0][0x2c0] ;  /* 0x0000b00013027625 */ /* 0x000fe200078e0002 */
[----:B------:R-:W-:-:S02]  /*24d0*/  FMUL R21, R21, c[0x0][0x2b8] ;  /* 0x0000ae0015157a20 */ /* 0x000fc40000400000 */
[----:B------:R-:W-:Y:S02]  /*24e0*/  ISETP.GE.U32.AND.EX P0, PT, R17, c[0x0][0x17c], PT, P0 ;  /* 0x00005f0011007a0c */ /* 0x000fe40003f06100 */
[----:B------:R-:W-:Y:S01]  /*24f0*/  IADD3 R3, R3, R5, RZ ;  /* 0x0000000503037210 */ /* 0x000fe20007ffe0ff */
[----:B------:R-:W-:-:S04]  /*2500*/  FMUL R5, R22, c[0x0][0x2b8] ;  /* 0x0000ae0016057a20 */ /* 0x000fc80000400000 */
[----:B------:R0:W-:Y:S04]  /*2510*/  RED.E.ADD.F32.FTZ.RN.STRONG.GPU [R2.64], R23 ;  /* 0x000000170200798e */ /* 0x0001e8000c10e790 */
[----:B------:R0:W-:Y:S04]  /*2520*/  RED.E.ADD.F32.FTZ.RN.STRONG.GPU [R2.64+0x4], R5 ;  /* 0x000004050200798e */ /* 0x0001e8000c10e790 */
[----:B------:R0:W-:Y:S01]  /*2530*/  RED.E.ADD.F32.FTZ.RN.STRONG.GPU [R2.64+0x8], R21 ;  /* 0x000008150200798e */ /* 0x0001e2000c10e790 */
[----:B------:R-:W-:Y:S01]  /*2540*/  @P0 CALL.REL.NOINC `(.L_x_704) ;  /* 0x0000001000000944 */ /* 0x000fe20003c00000 */
[----:B------:R-:W-:Y:S05]  /*2550*/  BRA `(.L_x_705) ;  /* 0xffffdc5000007947 */ /* 0x000fea000383ffff */
.L_x_704:
[----:B------:R-:W-:Y:S05]  /*2560*/  EXIT ;  /* 0x000000000000794d */ /* 0x000fea0003800000 */
        .weak           $__internal_16_$__cuda_sm20_sqrt_rn_f32_slowpath
        .type           $__internal_16_$__cuda_sm20_sqrt_rn_f32_slowpath,@function
        .size           $__internal_16_$__cuda_sm20_sqrt_rn_f32_slowpath,($__internal_17_$__cuda_sm3x_div_rn_noftz_f32_slowpath - $__internal_16_$__cuda_sm20_sqrt_rn_f32_slowpath)
$__internal_16_$__cuda_sm20_sqrt_rn_f32_slowpath:
[----:B------:R-:W-:-:S13]  /*2570*/  LOP3.LUT P2, RZ, R4, 0x7fffffff, RZ, 0xc0, !PT ;  /* 0x7fffffff04ff7812 */ /* 0x000fda000784c0ff */
[----:B------:R-:W-:Y:S01]  /*2580*/  @!P2 IMAD.MOV.U32 R5, RZ, RZ, R4 ;  /* 0x000000ffff05a224 */ /* 0x000fe200078e0004 */
        /* <DEDUP_REMOVED lines=15> */
[----:B------:R-:W-:-:S03]  /*2680*/  @!P2 IMAD.MOV.U32 R5, RZ, RZ, R4 ;  /* 0x000000ffff05a224 */ /* 0x000fc600078e0004 */
[----:B------:R-:W-:-:S05]  /*2690*/  @P2 FMUL.FTZ R5, R52, 2.3283064365386962891e-10 ;  /* 0x2f80000034052820 */ /* 0x000fca0000410000 */
.L_x_706:
[----:B------:R-:W-:Y:S01]  /*26a0*/  MOV R49, R5 ;  /* 0x0000000500317202 */ /* 0x000fe20000000f00 */
[----:B------:R-:W-:Y:S01]  /*26b0*/  IMAD.MOV.U32 R4, RZ, RZ, R51 ;  /* 0x000000ffff047224 */ /* 0x000fe200078e0033 */
[----:B------:R-:W-:-:S04]  /*26c0*/  MOV R5, 0x0 ;  /* 0x0000000000057802 */ /* 0x000fc80000000f00 */
[----:B------:R-:W-:Y:S05]  /*26d0*/  RET.REL.NODEC R4 `(my_solve_particle_particle_contacts_cuda_kernel_forward) ;  /* 0xffffd92004007950 */ /* 0x000fea0003c3ffff */
        .weak           $__internal_17_$__cuda_sm3x_div_rn_noftz_f32_slowpath
        .type           $__internal_17_$__cuda_sm3x_div_rn_noftz_f32_slowpath,@function
        .size           $__internal_17_$__cuda_sm3x_div_rn_noftz_f32_slowpath,(.L_x_1208 - $__internal_17_$__cuda_sm3x_div_rn_noftz_f32_slowpath)
$__internal_17_$__cuda_sm3x_div_rn_noftz_f32_slowpath:
        /* <DEDUP_REMOVED lines=9> */
[----:B------:R-:W-:Y:S01]  /*2770*/  @!P2 IMAD.MOV.U32 R5, RZ, RZ, RZ ;  /* 0x000000ffff05a224 */ /* 0x000fe200078e00ff */
        /* <DEDUP_REMOVED lines=20> */
[----:B------:R-:W-:Y:S01]  /*28c0*/  @!P2 IMAD.MOV.U32 R5, RZ, RZ, -0x40 ;  /* 0xffffffc0ff05a424 */ /* 0x000fe200078e00ff */
[----:B------:R-:W-:Y:S01]  /*28d0*/  @!P2 FFMA R3, R3, 1.84467440737095516160e+19, RZ ;  /* 0x5f8000000303a823 */ /* 0x000fe200000000ff */
[----:B------:R-:W-:-:S03]  /*28e0*/  @!P3 FFMA R4, R4, 1.84467440737095516160e+19, RZ ;  /* 0x5f8000000404b823 */ /* 0x000fc600000000ff */
[----:B------:R-:W-:Y:S02]  /*28f0*/  @!P3 IADD3 R5, R5, 0x40, RZ ;  /* 0x000000400505b810 */ /* 0x000fe40007ffe0ff */
.L_x_708:
[----:B------:R-:W-:Y:S01]  /*2900*/  LEA R53, R51, 0xc0800000, 0x17 ;  /* 0xc080000033357811 */ /* 0x000fe200078eb8ff */
[----:B------:R-:W-:Y:S01]  /*2910*/  BSSY B4, `(.L_x_713) ;  /* 0x0000036000047945 */ /* 0x000fe20003800000 */
[----:B------:R-:W-:Y:S02]  /*2920*/  IADD3 R52, R52, -0x7f, RZ ;  /* 0xffffff8134347810 */ /* 0x000fe40007ffe0ff */
[----:B------:R-:W-:Y:S02]  /*2930*/  IADD3 R53, -R53, R4, RZ ;  /* 0x0000000435357210 */ /* 0x000fe40007ffe1ff */
[C---:B------:R-:W-:Y:S01]  /*2940*/  IADD3 R54, R52.reuse, 0x7f, -R51 ;  /* 0x0000007f34367810 */ /* 0x040fe20007ffe833 */
[----:B------:R-:W-:Y:S01]  /*2950*/  IMAD R3, R52, -0x800000, R3 ;  /* 0xff80000034037824 */ /* 0x000fe200078e0203 */
[----:B------:R-:W0:Y:S01]  /*2960*/  MUFU.RCP R55, R53 ;  /* 0x0000003500377308 */ /* 0x000e220000001000 */
[----:B------:R-:W-:Y:S02]  /*2970*/  FADD.FTZ R4, -R53, -RZ ;  /* 0x800000ff35047221 */ /* 0x000fe40000010100 */
[----:B------:R-:W-:-:S02]  /*2980*/  IMAD.IADD R54, R54, 0x1, R5 ;  /* 0x0000000136367824 */ /* 0x000fc400078e0205 */
        /* <DEDUP_REMOVED lines=20> */
[CCC-:B------:R-:W-:Y:S01]  /*2ad0*/  FFMA.RP R51, R52.reuse, R56.reuse, R5.reuse ;  /* 0x0000003834337223 */ /* 0x1c0fe20000008005 */
[CCC-:B------:R-:W-:Y:S01]  /*2ae0*/  FFMA.RM R54, R52.reuse, R56.reuse, R5.reuse ;  /* 0x0000003834367223 */ /* 0x1c0fe20000004005 */
[----:B------:R-:W-:Y:S01]  /*2af0*/  FFMA.RZ R5, R52, R56, R5 ;  /* 0x0000003834057223 */ /* 0x000fe2000000c005 */
[C---:B------:R-:W-:Y:S02]  /*2b00*/  IADD3 R52, R4.reuse, 0x20, RZ ;  /* 0x0000002004347810 */ /* 0x040fe40007ffe0ff */
[C---:B------:R-:W-:Y:S02]  /*2b10*/  ISETP.NE.AND P4, PT, R4.reuse, RZ, PT ;  /* 0x000000ff0400720c */ /* 0x040fe40003f85270 */
[----:B------:R-:W-:Y:S02]  /*2b20*/  LOP3.LUT R5, R5, 0x7fffff, RZ, 0xc0, !PT ;  /* 0x007fffff05057812 */ /* 0x000fe400078ec0ff */
[----:B------:R-:W-:Y:S01]  /*2b30*/  ISETP.NE.AND P3, PT, R4, RZ, PT ;  /* 0x000000ff0400720c */ /* 0x000fe20003f65270 */
[----:B------:R-:W-:Y:S01]  /*2b40*/  IMAD.MOV R4, RZ, RZ, -R4 ;  /* 0x000000ffff047224 */ /* 0x000fe200078e0a04 */
[----:B------:R-:W-:-:S02]  /*2b50*/  LOP3.LUT R5, R5, 0x800000, RZ, 0xfc, !PT ;  /* 0x0080000005057812 */ /* 0x000fc400078efcff */
[----:B------:R-:W-:Y:S02]  /*2b60*/  FSETP.NEU.FTZ.AND P2, PT, R51, R54, PT ;  /* 0x000000363300720b */ /* 0x000fe40003f5d000 */
[----:B------:R-:W-:Y:S02]  /*2b70*/  SHF.L.U32 R52, R5, R52, RZ ;  /* 0x0000003405347219 */ /* 0x000fe400000006ff */
        /* <DEDUP_REMOVED lines=11> */
.L_x_715:
[----:B------:R-:W-:-:S04]  /*2c30*/  LOP3.LUT R3, R3, 0x80000000, RZ, 0xc0, !PT ;  /* 0x8000000003037812 */ /* 0x000fc800078ec0ff */
[----:B------:R-:W-:Y:S01]  /*2c40*/  LOP3.LUT R3, R3, 0x7f800000, RZ, 0xfc, !PT ;  /* 0x7f80000003037812 */ /* 0x000fe200078efcff */
[----:B------:R-:W-:Y:S05]  /*2c50*/  BRA `(.L_x_716) ;  /* 0x0000001000007947 */ /* 0x000fea0003800000 */
.L_x_714:
[----:B------:R-:W-:Y:S02]  /*2c60*/  IMAD R3, R54, 0x800000, R3 ;  /* 0x0080000036037824 */ /* 0x000fe400078e0203 */
.L_x_716:
[----:B------:R-:W-:Y:S05]  /*2c70*/  BSYNC B4 ;  /* 0x0000000000047941 */ /* 0x000fea0003800000 */
.L_x_713:
[----:B------:R-:W-:Y:S05]  /*2c80*/  BRA `(.L_x_717) ;  /* 0x0000008000007947 */ /* 0x000fea0003800000 */
.L_x_712:
[----:B------:R-:W-:-:S04]  /*2c90*/  LOP3.LUT R3, R4, 0x80000000, R3, 0x48, !PT ;  /* 0x8000000004037812 */ /* 0x000fc800078e4803 */
[----:B------:R-:W-:Y:S01]  /*2ca0*/  LOP3.LUT R3, R3, 0x7f800000, RZ, 0xfc, !PT ;  /* 0x7f80000003037812 */ /* 0x000fe200078efcff */
[----:B------:R-:W-:Y:S05]  /*2cb0*/  BRA `(.L_x_717) ;  /* 0x0000005000007947 */ /* 0x000fea0003800000 */
.L_x_711:
[----:B------:R-:W-:Y:S01]  /*2cc0*/  LOP3.LUT R3, R4, 0x80000000, R3, 0x48, !PT ;  /* 0x8000000004037812 */ /* 0x000fe200078e4803 */
[----:B------:R-:W-:Y:S05]  /*2cd0*/  BRA `(.L_x_717) ;  /* 0x0000003000007947 */ /* 0x000fea0003800000 */
.L_x_710:
[----:B------:R-:W0:Y:S01]  /*2ce0*/  MUFU.RSQ R3, -QNAN ;  /* 0xffc0000000037908 */ /* 0x000e220000001400 */
[----:B------:R-:W-:Y:S05]  /*2cf0*/  BRA `(.L_x_717) ;  /* 0x0000001000007947 */ /* 0x000fea0003800000 */
.L_x_709:
[----:B------:R-:W-:Y:S02]  /*2d00*/  FADD.FTZ R3, R3, R4 ;  /* 0x0000000403037221 */ /* 0x000fe40000010000 */
.L_x_717:
[----:B------:R-:W-:Y:S05]  /*2d10*/  BSYNC B3 ;  /* 0x0000000000037941 */ /* 0x000fea0003800000 */
.L_x_707:
[----:B------:R-:W-:Y:S01]  /*2d20*/  MOV R4, R46 ;  /* 0x0000002e00047202 */ /* 0x000fe20000000f00 */
[----:B------:R-:W-:-:S04]  /*2d30*/  IMAD.MOV.U32 R5, RZ, RZ, 0x0 ;  /* 0x00000000ff057424 */ /* 0x000fc800078e00ff */
[----:B------:R-:W-:Y:S05]  /*2d40*/  RET.REL.NODEC R4 `(my_solve_particle_particle_contacts_cuda_kernel_forward) ;  /* 0xffffd2b004007950 */ /* 0x000fea0003c3ffff */
.L_x_718:
        /* <DEDUP_REMOVED lines=11> */
.L_x_1208:


//--------------------- .text.my_solve_particle_ground_contacts_cuda_kernel_backward --------------------------
	.section	.text.my_solve_particle_ground_contacts_cuda_kernel_backward,"ax",@progbits
	.sectioninfo	@"SHI_REGISTERS=56"
	.align	128
        .global         my_solve_particle_ground_contacts_cuda_kernel_backward
        .type           my_solve_particle_ground_contacts_cuda_kernel_backward,@function
        .size           my_solve_particle_ground_contacts_cuda_kernel_backward,(.L_x_1211 - my_solve_particle_ground_contacts_cuda_kernel_backward)
        .other          my_solve_particle_ground_contacts_cuda_kernel_backward,@"STO_CUDA_ENTRY STV_DEFAULT"
my_solve_particle_ground_contacts_cuda_kernel_backward:
.text.my_solve_particle_ground_contacts_cuda_kernel_backward:
        /* <DEDUP_REMOVED lines=9> */
[----:B------:R-:W-:Y:S01]  /*0090*/  BSSY B3, `(.L_x_719) ;  /* 0x0000299000037945 */ /* 0x000fe20003800000 */
[----:B------:R-:W-:Y:S01]  /*00a0*/  ULDC.64 UR8, c[0x0][0x2b8] ;  /* 0x0000ae0000087ab9 */ /* 0x000fe20000000a00 */
[----:B------:R-:W-:Y:S01]  /*00b0*/  MOV R40, R38 ;  /* 0x0000002600287202 */ /* 0x000fe20000000f00 */
[----:B------:R-:W-:Y:S02]  /*00c0*/  ULDC.64 UR4, c[0x0][0x2b0] ;  /* 0x0000ac0000047ab9 */ /* 0x000fe40000000a00 */
[----:B------:R-:W-:Y:S02]  /*00d0*/  USHF.R.S32.HI UR14, URZ, 0x1f, UR20 ;  /* 0x0000001f3f0e7899 */ /* 0x000fe40008011414 */
[----:B------:R-:W-:Y:S02]  /*00e0*/  UIADD3 UR23, UP2, UR20, UR8, URZ ;  /* 0x0000000814177290 */ /* 0x000fe4000ff5e03f */
[----:B------:R-:W-:-:S02]  /*00f0*/  UIADD3 UR27, UP0, UR20, UR4, URZ ;  /* 0x00000004141b7290 */ /* 0x000fc4000ff1e03f */
[----:B------:R-:W-:Y:S02]  /*0100*/  ULDC UR19, c[0x0][0x478] ;  /* 0x00011e0000137ab9 */ /* 0x000fe40000000800 */
[----:B------:R-:W-:Y:S02]  /*0110*/  ULDC.64 UR6, c[0x0][0x458] ;  /* 0x0001160000067ab9 */ /* 0x000fe40000000a00 */
[----:B------:R-:W-:Y:S02]  /*0120*/  UIADD3 UR25, UP1, UR19, UR6, URZ ;  /* 0x0000000613197290 */ /* 0x000fe4000ff3e03f */
[----:B------:R-:W-:Y:S02]  /*0130*/  UIADD3.X UR24, UR14, UR9, URZ, UP2, !UPT ;  /* 0x000000090e187290 */ /* 0x000fe400097fe43f */
[----:B------:R-:W-:Y:S02]  /*0140*/  UMOV UR10, 0x3 ;  /* 0x00000003000a7882 */ /* 0x000fe40000000000 */
[----:B------:R-:W-:-:S02]  /*0150*/  ULDC.64 UR12, c[0x0][0x458] ;  /* 0x00011600000c7ab9 */ /* 0x000fc40000000a00 */
[----:B------:R-:W-:Y:S02]  /*0160*/  ULDC UR33, c[0x0][0x2d0] ;  /* 0x0000b40000217ab9 */ /* 0x000fe40000000800 */
[----:B------:R-:W-:Y:S02]  /*0170*/  UIADD3.X UR28, UR14, UR5, URZ, UP0, !UPT ;  /* 0x000000050e1c7290 */ /* 0x000fe400087fe43f */
[----:B------:R-:W-:Y:S02]  /*0180*/  ULDC.64 UR8, c[0x0][0x2b8] ;  /* 0x0000ae0000087ab9 */ /* 0x000fe40000000a00 */
[----:B------:R-:W-:Y:S02]  /*0190*/  UMOV UR21, 0x2 ;  /* 0x0000000200157882 */ /* 0x000fe40000000000 */
[----:B------:R-:W-:Y:S02]  /*01a0*/  UIMAD.WIDE UR30, UR19, UR10, UR12 ;  /* 0x0000000a131e72a5 */ /* 0x000fe4000f8e020c */
[----:B------:R-:W-:-:S02]  /*01b0*/  UIADD3 UR34, UP0, UR27, UR33, URZ ;  /* 0x000000211b227290 */ /* 0x000fc4000ff1e03f */
[----:B------:R-:W-:Y:S02]  /*01c0*/  ULDC UR29, c[0x0][0x380] ;  /* 0x0000e000001d7ab9 */ /* 0x000fe40000000800 */
[----:B------:R-:W-:Y:S02]  /*01d0*/  UIMAD.WIDE UR10, UR20, UR10, UR8 ;  /* 0x0000000a140a72a5 */ /* 0x000fe4000f8e0208 */
[----:B------:R-:W-:Y:S02]  /*01e0*/  ULEA.HI.X.SX32 UR26, UR19, UR7, 0x1, UP1 ;  /* 0x00000007131a7291 */ /* 0x000fe400088f0e3f */
[----:B------:R-:W-:Y:S02]  /*01f0*/  ULDC UR22, c[0x0][0x310] ;  /* 0x0000c40000167ab9 */ /* 0x000fe40000000800 */
[----:B------:R-:W-:Y:S02]  /*0200*/  UIMAD.WIDE UR8, UR20, UR21, UR8 ;  /* 0x00000015140872a5 */ /* 0x000fe4000f8e0208 */
[----:B------:R-:W-:-:S02]  /*0210*/  ULDC UR6, c[0x0][0x0] ;  /* 0x0000000000067ab9 */ /* 0x000fc40000000800 */
[----:B------:R-:W-:Y:S02]  /*0220*/  ULDC UR7, c[0x0][0xc] ;  /* 0x0000030000077ab9 */ /* 0x000fe40000000800 */
[----:B------:R-:W-:Y:S02]  /*0230*/  UIMAD.WIDE UR12, UR19, UR21, UR12 ;  /* 0x00000015130c72a5 */ /* 0x000fe4000f8e020c */
[----:B------:R-:W-:Y:S02]  /*0240*/  USHF.R.S32.HI UR20, URZ, 0x1f, UR29 ;  /* 0x0000001f3f147899 */ /* 0x000fe4000801141d */
[----:B------:R-:W-:Y:S02]  /*0250*/  USHF.R.S32.HI UR19, URZ, 0x1f, UR22 ;  /* 0x0000001f3f137899 */ /* 0x000fe40008011416 */
[----:B------:R-:W-:Y:S02]  /*0260*/  UIADD3.X UR29, UR14, UR28, URZ, UP0, !UPT ;  /* 0x0000001c0e1d7290 */ /* 0x000fe400087fe43f */
[----:B------:R-:W-:-:S02]  /*0270*/  UIMAD.WIDE.U32 UR6, UR6, UR7, URZ ;  /* 0x00000007060672a5 */ /* 0x000fc4000f8e003f */
[----:B------:R-:W-:Y:S02]  /*0280*/  UIADD3 UR22, UP0, UR34, UR33, URZ ;  /* 0x0000002122167290 */ /* 0x000fe4000ff1e03f */
[----:B------:R-:W-:Y:S02]  /*0290*/  ULDC UR32, c[0x0][0x348] ;  /* 0x0000d20000207ab9 */ /* 0x000fe40000000800 */
[----:B------:R-:W-:Y:S02]  /*02a0*/  ULDC UR5, c[0x0][0x280] ;  /* 0x0000a00000057ab9 */ /* 0x000fe40000000800 */
[----:B------:R-:W-:Y:S02]  /*02b0*/  UMOV UR4, URZ ;  /* 0x0000003f00047c82 */ /* 0x000fe40008000000 */
        /* <DEDUP_REMOVED lines=10> */
[----:B------:R-:W-:Y:S02]  /*0360*/  UIADD3 UR4, UR7, UR4, URZ ;  /* 0x0000000407047290 */ /* 0x000fe4000fffe03f */
[----:B------:R-:W-:Y:S02]  /*0370*/  UIADD3.X UR14, UR14, UR29, URZ, UP0, !UPT ;  /* 0x0000001d0e0e7290 */ /* 0x000fe400087fe43f */
[----:B------:R-:W-:Y:S02]  /*0380*/  ULDC.64 UR32, c[0x0][0x118] ;  /* 0x0000460000207ab9 */ /* 0x000fe40000000a00 */
.L_x_778:
[----:B------:R-:W-:Y:S02]  /*0390*/  SHF.R.S32.HI R38, RZ, 0x1f, R40 ;  /* 0x0000001fff267819 */ /* 0x000fe40000011428 */
[----:B0-----:R-:W-:-:S03]  /*03a0*/  MOV R3, c[0x0][0x280] ;  /* 0x0000a00000037a02 */ /* 0x001fc60000000f00 */
[----:B------:R-:W-:Y:S02]  /*03b0*/  IMAD R5, R38, c[0x0][0x280], RZ ;  /* 0x0000a00026057a24 */ /* 0x000fe400078e02ff */
[----:B------:R-:W-:-:S04]  /*03c0*/  IMAD.WIDE.U32 R2, R40, R3, c[0x0][0x260] ;  /* 0x0000980028027625 */ /* 0x000fc800078e0003 */
[----:B------:R-:W-:-:S05]  /*03d0*/  IMAD R5, R40, UR5, R5 ;  /* 0x0000000528057c24 */ /* 0x000fca000f8e0205 */
[----:B------:R-:W-:-:S05]  /*03e0*/  IADD3 R3, R3, R5, RZ ;  /* 0x0000000503037210 */ /* 0x000fca0007ffe0ff */
[----:B------:R-:W2:Y:S01]  /*03f0*/  LDG.E R2, [R2.64] ;  /* 0x0000002002027981 */ /* 0x000ea2000c1e1900 */
[----:B------:R-:W-:Y:S01]  /*0400*/  YIELD ;  /* 0x0000000000007946 */ /* 0x000fe20003800000 */
[----:B------:R-:W-:Y:S01]  /*0410*/  BSSY B2, `(.L_x_720) ;  /* 0x000025a000027945 */ /* 0x000fe20003800000 */
[----:B--2---:R-:W-:-:S04]  /*0420*/  LOP3.LUT R0, R2, 0x1, RZ, 0xc0, !PT ;  /* 0x0000000102007812 */ /* 0x004fc800078ec0ff */
[----:B------:R-:W-:-:S13]  /*0430*/  ISETP.NE.U32.AND P0, PT, R0, 0x1, PT ;  /* 0x000000010000780c */ /* 0x000fda0003f05070 */
[----:B-1----:R-:W-:Y:S05]  /*0440*/  @P0 BRA `(.L_x_721) ;  /* 0x0000256000000947 */ /* 0x002fea0003800000 */
[----:B------:R-:W-:Y:S01]  /*0450*/  MOV R3, c[0x0][0x210] ;  /* 0x0000840000037a02 */ /* 0x000fe20000000f00 */
[----:B------:R-:W-:-:S03]  /*0460*/  IMAD R0, R38, c[0x0][0x210], RZ ;  /* 0x0000840026007a24 */ /* 0x000fc600078e02ff */
[----:B------:R-:W-:Y:S01]  /*0470*/  SHF.R.S32.HI R37, RZ, 0x1f, R3 ;  /* 0x0000001fff257819 */ /* 0x000fe20000011403 */
[----:B------:R-:W-:-:S04]  /*0480*/  IMAD.WIDE.U32 R2, R40, R3, c[0x0][0x1f0] ;  /* 0x00007c0028027625 */ /* 0x000fc800078e0003 */
[----:B------:R-:W-:-:S04]  /*0490*/  IMAD R5, R37, R40, R0 ;  /* 0x0000002825057224 */ /* 0x000fc800078e0200 */
[----:B------:R-:W-:-:S05]  /*04a0*/  IMAD.IADD R3, R3, 0x1, R5 ;  /* 0x0000000103037824 */ /* 0x000fca00078e0205 */
[----:B------:R-:W2:Y:S01]  /*04b0*/  LDG.E R10, [R2.64] ;  /* 0x00000020020a7981 */ /* 0x000ea2000c1e1900 */
[----:B------:R-:W-:Y:S01]  /*04c0*/  BSSY B1, `(.L_x_722) ;  /* 0x0000239000017945 */ /* 0x000fe20003800000 */
[----:B------:R-:W-:Y:S02]  /*04d0*/  MOV R13, RZ ;  /* 0x000000ff000d7202 */ /* 0x000fe40000000f00 */
[----:B--2---:R-:W-:-:S13]  /*04e0*/  FSETP.NEU.AND P0, PT, R10, RZ, PT ;  /* 0x000000ff0a00720b */ /* 0x004fda0003f0d000 */
[----:B------:R-:W-:Y:S05]  /*04f0*/  @!P0 BRA `(.L_x_723) ;  /* 0x0000235000008947 */ /* 0x000fea0003800000 */
[----:B------:R-:W-:Y:S01]  /*0500*/  MOV R9, c[0x0][0x1a0] ;  /* 0x0000680000097a02 */ /* 0x000fe20000000f00 */
[----:B------:R-:W-:Y:S01]  /*0510*/  IMAD R0, R38, c[0x0][0x1a0], RZ ;  /* 0x0000680026007a24 */ /* 0x000fe200078e02ff */
[----:B------:R-:W-:Y:S02]  /*0520*/  MOV R5, UR28 ;  /* 0x0000001c00057c02 */ /* 0x000fe40008000f00 */
[----:B------:R-:W-:Y:S01]  /*0530*/  SHF.R.S32.HI R35, RZ, 0x1f, R9 ;  /* 0x0000001fff237819 */ /* 0x000fe20000011409 */
[----:B------:R-:W-:Y:S01]  /*0540*/  IMAD.WIDE.U32 R8, R40, R9, c[0x0][0x180] ;  /* 0x0000600028087625 */ /* 0x000fe200078e0009 */
[----:B------:R-:W-:Y:S02]  /*0550*/  MOV R4, UR27 ;  /* 0x0000001b00047c02 */ /* 0x000fe40008000f00 */
[----:B------:R-:W-:Y:S01]  /*0560*/  MOV R2, c[0x0][0x2b0] ;  /* 0x0000ac0000027a02 */ /* 0x000fe20000000f00 */
[----:B------:R-:W-:Y:S01]  /*0570*/  IMAD R7, R35, R40, R0 ;  /* 0x0000002823077224 */ /* 0x000fe200078e0200 */
[----:B------:R-:W-:Y:S01]  /*0580*/  MOV R3, c[0x0][0x2b4] ;  /* 0x0000ad0000037a02 */ /* 0x000fe20000000f00 */
[----:B------:R-:W-:Y:S01]  /*0590*/  IMAD R11, R38, c[0x0][0x248], RZ ;  /* 0x00009200260b7a24 */ /* 0x000fe200078e02ff */
[----:B------:R0:W2:Y:S01]  /*05a0*/  LDG.E R5, [R4.64] ;  /* 0x0000002004057981 */ /* 0x0000a2000c1e1900 */
[----:B------:R-:W-:Y:S01]  /*05b0*/  IMAD.IADD R9, R9, 0x1, R7 ;  /* 0x0000000109097824 */ /* 0x000fe200078e0207 */
[----:B------:R-:W-:Y:S01]  /*05c0*/  MOV R12, UR34 ;  /* 0x00000022000c7c02 */ /* 0x000fe20008000f00 */
[C---:B------:R-:W-:Y:S01]  /*05d0*/  IMAD.WIDE.U32 R24, R40.reuse, c[0x0][0x248], RZ ;  /* 0x0000920028187a25 */ /* 0x040fe200078e00ff */
[----:B------:R-:W-:Y:S01]  /*05e0*/  MOV R13, UR29 ;  /* 0x0000001d000d7c02 */ /* 0x000fe20008000f00 */
[----:B------:R1:W3:Y:S02]  /*05f0*/  LDG.E R7, [R2.64] ;  /* 0x0000002002077981 */ /* 0x0002e4000c1e1900 */
[----:B------:R-:W-:-:S02]  /*0600*/  IMAD R11, R40, UR15, R11 ;  /* 0x0000000f280b7c24 */ /* 0x000fc4000f8e020b */
[----:B------:R-:W2:Y:S01]  /*0610*/  LDG.E R36, [R8.64+0x4] ;  /* 0x0000042008247981 */ /* 0x000ea2000c1e1900 */
[----:B------:R-:W-:-:S03]  /*0620*/  MOV R15, UR14 ;  /* 0x0000000e000f7c02 */ /* 0x000fc60008000f00 */
[----:B------:R-:W3:Y:S01]  /*0630*/  LDG.E R34, [R8.64] ;  /* 0x0000002008227981 */ /* 0x000ee2000c1e1900 */
[----:B------:R-:W-:Y:S02]  /*0640*/  MOV R14, UR22 ;  /* 0x00000016000e7c02 */ /* 0x000fe40008000f00 */
[----:B------:R-:W-:Y:S01]  /*0650*/  IADD3 R16, P0, R24, c[0x0][0x228], RZ ;  /* 0x00008a0018107a10 */ /* 0x000fe20007f1e0ff */
[----:B-1----:R1:W4:Y:S01]  /*0660*/  LDG.E R3, [R12.64] ;  /* 0x000000200c037981 */ /* 0x002322000c1e1900 */
[----:B------:R-:W-:-:S03]  /*0670*/  IADD3 R33, R25, R11, RZ ;  /* 0x0000000b19217210 */ /* 0x000fc60007ffe0ff */
[----:B------:R-:W4:Y:S01]  /*0680*/  LDG.E R32, [R8.64+0x8] ;  /* 0x0000082008207981 */ /* 0x000f22000c1e1900 */
[----:B------:R-:W-:-:S03]  /*0690*/  IADD3.X R17, R33, c[0x0][0x22c], RZ, P0, !PT ;  /* 0x00008b0021117a10 */ /* 0x000fc600007fe4ff */
[----:B------:R-:W5:Y:S04]  /*06a0*/  LDG.E R15, [R14.64] ;  /* 0x000000200e0f7981 */ /* 0x000f68000c1e1900 */
[----:B------:R0:W5:Y:S01]  /*06b0*/  LDG.E R31, [R16.64] ;  /* 0x00000020101f7981 */ /* 0x000162000c1e1900 */
[----:B------:R-:W-:-:S04]  /*06c0*/  MOV R23, c[0x0][0x1d8] ;  /* 0x0000760000177a02 */ /* 0x000fc80000000f00 */
[----:B------:R-:W-:Y:S01]  /*06d0*/  SHF.R.S32.HI R27, RZ, 0x1f, R23 ;  /* 0x0000001fff1b7819 */ /* 0x000fe20000011417 */
[----:B------:R-:W-:Y:S01]  /*06e0*/  BSSY B0, `(.L_x_724) ;  /* 0x0000191000007945 */ /* 0x000fe20003800000 */
[----:B------:R-:W-:Y:S01]  /*06f0*/  IMAD.MOV.U32 R19, RZ, RZ, RZ ;  /* 0x000000ffff137224 */ /* 0x000fe200078e00ff */
[----:B------:R-:W-:Y:S02]  /*0700*/  MOV R21, RZ ;  /* 0x000000ff00157202 */ /* 0x000fe40000000f00 */
[----:B0-----:R-:W-:Y:S02]  /*0710*/  MOV R17, RZ ;  /* 0x000000ff00117202 */ /* 0x001fe40000000f00 */
[----:B-1----:R-:W-:Y:S02]  /*0720*/  MOV R13, RZ ;  /* 0x000000ff000d7202 */ /* 0x002fe40000000f00 */
[----:B------:R-:W-:Y:S02]  /*0730*/  MOV R4, RZ ;  /* 0x000000ff00047202 */ /* 0x000fe40000000f00 */
[----:B------:R-:W-:-:S02]  /*0740*/  MOV R2, RZ ;  /* 0x000000ff00027202 */ /* 0x000fc40000000f00 */
[----:B------:R-:W-:Y:S01]  /*0750*/  MOV R6, RZ ;  /* 0x000000ff00067202 */ /* 0x000fe20000000f00 */
[----:B--2---:R-:W-:-:S04]  /*0760*/  FMUL R0, R5, R36 ;  /* 0x0000002405007220 */ /* 0x004fc80000400000 */
[----:B---3--:R-:W-:-:S04]  /*0770*/  FFMA R0, R7, R34, R0 ;  /* 0x0000002207007223 */ /* 0x008fc80000000000 */
[----:B----4-:R-:W-:-:S04]  /*0780*/  FFMA R0, R3, R32, R0 ;  /* 0x0000002003007223 */ /* 0x010fc80000000000 */
[----:B-----5:R-:W-:-:S04]  /*0790*/  FADD R30, R0, R15 ;  /* 0x0000000f001e7221 */ /* 0x020fc80000000000 */
[----:B------:R-:W-:-:S05]  /*07a0*/  FADD R29, R30, -R31 ;  /* 0x8000001f1e1d7221 */ /* 0x000fca0000000000 */
[----:B------:R-:W-:-:S04]  /*07b0*/  FMNMX R11, RZ, R29, PT ;  /* 0x0000001dff0b7209 */ /* 0x000fc80003800000 */
[----:B------:R-:W-:Y:S01]  /*07c0*/  FSETP.GT.AND P0, PT, R11, RZ, PT ;  /* 0x000000ff0b00720b */ /* 0x000fe20003f04000 */
[----:B------:R-:W-:Y:S02]  /*07d0*/  IMAD R0, R38, c[0x0][0x1d8], RZ ;  /* 0x0000760026007a24 */ /* 0x000fe400078e02ff */
[----:B------:R-:W-:-:S04]  /*07e0*/  IMAD.WIDE.U32 R14, R40, R23, c[0x0][0x1b8] ;  /* 0x00006e00280e7625 */ /* 0x000fc800078e0017 */
[----:B------:R-:W-:Y:S02]  /*07f0*/  IMAD R9, R27, R40, R0 ;  /* 0x000000281b097224 */ /* 0x000fe400078e0200 */
[----:B------:R-:W-:-:S03]  /*0800*/  IMAD.MOV.U32 R0, RZ, RZ, RZ ;  /* 0x000000ffff007224 */ /* 0x000fc600078e00ff */
[----:B------:R-:W-:Y:S01]  /*0810*/  IADD3 R15, R15, R9, RZ ;  /* 0x000000090f0f7210 */ /* 0x000fe20007ffe0ff */
[----:B------:R-:W-:Y:S05]  /*0820*/  @P0 BRA `(.L_x_725) ;  /* 0x000017c000000947 */ /* 0x000fea0003800000 */
[----:B------:R-:W2:Y:S04]  /*0830*/  LDG.E R28, [R14.64+0x4] ;  /* 0x000004200e1c7981 */ /* 0x000ea8000c1e1900 */
[----:B------:R-:W3:Y:S04]  /*0840*/  LDG.E R26, [R14.64] ;  /* 0x000000200e1a7981 */ /* 0x000ee8000c1e1900 */
[----:B------:R-:W4:Y:S01]  /*0850*/  LDG.E R20, [R14.64+0x8] ;  /* 0x000008200e147981 */ /* 0x000f22000c1e1900 */
[----:B------:R-:W-:Y:S01]  /*0860*/  MOV R0, c[0x0][0x2ac] ;  /* 0x0000ab0000007a02 */ /* 0x000fe20000000f00 */
[----:B------:R-:W-:Y:S01]  /*0870*/  BSSY B4, `(.L_x_726) ;  /* 0x0000018000047945 */ /* 0x000fe20003800000 */
[----:B--2---:R-:W-:-:S04]  /*0880*/  FMUL R9, R28, R5 ;  /* 0x000000051c097220 */ /* 0x004fc80000400000 */
[----:B---3--:R-:W-:-:S04]  /*0890*/  FFMA R9, R26, R7, R9 ;  /* 0x000000071a097223 */ /* 0x008fc80000000009 */
[----:B----4-:R-:W-:-:S04]  /*08a0*/  FFMA R2, R20, R3, R9 ;  /* 0x0000000314027223 */ /* 0x010fc80000000009 */
[-C--:B------:R-:W-:Y:S01]  /*08b0*/  FFMA R8, -R5, R2.reuse, R28 ;  /* 0x0000000205087223 */ /* 0x080fe2000000011c */
[-C--:B------:R-:W-:Y:S01]  /*08c0*/  FFMA R6, -R7, R2.reuse, R26 ;  /* 0x0000000207067223 */ /* 0x080fe2000000011a */
[----:B------:R-:W-:Y:S01]  /*08d0*/  FFMA R4, -R3, R2, R20 ;  /* 0x0000000203047223 */ /* 0x000fe20000000114 */
[----:B------:R-:W-:Y:S01]  /*08e0*/  FSETP.GEU.AND P0, PT, |R2|, c[0x0][0x2a8], PT ;  /* 0x0000aa0002007a0b */ /* 0x000fe20003f0e200 */
[----:B------:R-:W-:-:S03]  /*08f0*/  FMUL R9, R8, R8 ;  /* 0x0000000808097220 */ /* 0x000fc60000400000 */
[----:B------:R-:W-:Y:S01]  /*0900*/  FSEL R0, R0, c[0x0][0x2a4], !P0 ;  /* 0x0000a90000007a08 */ /* 0x000fe20004000000 */
        /* <DEDUP_REMOVED lines=8> */
[----:B------:R-:W-:Y:S05]  /*0990*/  CALL.REL.NOINC `($__internal_19_$__cuda_sm20_sqrt_rn_f32_slowpath) ;  /* 0x000023f000007944 */ /* 0x000fea0003c00000 */
[----:B------:R-:W-:Y:S05]  /*09a0*/  BRA `(.L_x_728) ;  /* 0x0000004000007947 */ /* 0x000fea0003800000 */
.L_x_727:
[----:B01----:R-:W-:Y:S01]  /*09b0*/  FMUL.FTZ R9, R12, R13 ;  /* 0x0000000d0c097220 */ /* 0x003fe20000410000 */
[----:B------:R-:W-:-:S03]  /*09c0*/  FMUL.FTZ R13, R13, 0.5 ;  /* 0x3f0000000d0d7820 */ /* 0x000fc60000410000 */
[----:B------:R-:W-:-:S04]  /*09d0*/  FFMA R12, -R9, R9, R12 ;  /* 0x00000009090c7223 */ /* 0x000fc8000000010c */
[----:B------:R-:W-:Y:S02]  /*09e0*/  FFMA R9, R12, R13, R9 ;  /* 0x0000000d0c097223 */ /* 0x000fe40000000009 */
.L_x_728:
[----:B------:R-:W-:Y:S05]  /*09f0*/  BSYNC B4 ;  /* 0x0000000000047941 */ /* 0x000fea0003800000 */
.L_x_726:
        /* <DEDUP_REMOVED lines=18> */
[----:B------:R-:W-:Y:S05]  /*0b20*/  CALL.REL.NOINC `($__internal_20_$__cuda_sm3x_div_rn_noftz_f32_slowpath) ;  /* 0x000023d000007944 */ /* 0x000fea0003c00000 */
[----:B0-----:R-:W-:Y:S02]  /*0b30*/  MOV R42, R18 ;  /* 0x00000012002a7202 */ /* 0x001fe40000000f00 */
.L_x_732:
[----:B------:R-:W-:Y:S05]  /*0b40*/  BSYNC B7 ;  /* 0x0000000000077941 */ /* 0x000fea0003800000 */
.L_x_731:
        /* <DEDUP_REMOVED lines=12> */
[----:B------:R-:W-:Y:S05]  /*0c10*/  CALL.REL.NOINC `($__internal_20_$__cuda_sm3x_div_rn_noftz_f32_slowpath) ;  /* 0x000022e000007944 */ /* 0x000fea0003c00000 */
[----:B0-----:R-:W-:Y:S02]  /*0c20*/  MOV R44, R18 ;  /* 0x00000012002c7202 */ /* 0x001fe40000000f00 */
.L_x_734:
[----:B------:R-:W-:Y:S05]  /*0c30*/  BSYNC B7 ;  /* 0x0000000000077941 */ /* 0x000fea0003800000 */
.L_x_733:
        /* <DEDUP_REMOVED lines=13> */
[----:B0-----:R-:W-:Y:S02]  /*0d10*/  IMAD.MOV.U32 R41, RZ, RZ, R18 ;  /* 0x000000ffff297224 */ /* 0x001fe400078e0012 */
.L_x_735:
[----:B------:R-:W-:Y:S05]  /*0d20*/  BSYNC B7 ;  /* 0x0000000000077941 */ /* 0x000fea0003800000 */
.L_x_730:
[----:B------:R-:W-:Y:S05]  /*0d30*/  BSYNC B6 ;  /* 0x0000000000067941 */ /* 0x000fea0003800000 */
.L_x_729:
[----:B------:R-:W-:-:S04]  /*0d40*/  ISETP.NE.U32.AND P0, PT, RZ, c[0x0][0x498], PT ;  /* 0x00012600ff007a0c */ /* 0x000fc80003f05070 */
[----:B------:R-:W-:-:S13]  /*0d50*/  ISETP.NE.AND.EX P0, PT, RZ, c[0x0][0x49c], PT, P0 ;  /* 0x00012700ff007a0c */ /* 0x000fda0003f05300 */
[----:B------:R-:W-:Y:S05]  /*0d60*/  @!P0 BRA `(.L_x_736) ;  /* 0x000000d000008947 */ /* 0x000fea0003800000 */
[----:B------:R-:W-:Y:S02]  /*0d70*/  SHF.R.S32.HI R13, RZ, 0x1f, R40 ;  /* 0x0000001fff0d7819 */ /* 0x000fe40000011428 */
[----:B------:R-:W-:-:S03]  /*0d80*/  MOV R17, c[0x0][0x4b8] ;  /* 0x00012e0000117a02 */ /* 0x000fc60000000f00 */
[----:B------:R-:W-:Y:S02]  /*0d90*/  IMAD R13, R13, c[0x0][0x4b8], RZ ;  /* 0x00012e000d0d7a24 */ /* 0x000fe400078e02ff */
[----:B------:R-:W-:-:S04]  /*0da0*/  IMAD.WIDE.U32 R16, R40, R17, c[0x0][0x498] ;  /* 0x0001260028107625 */ /* 0x000fc800078e0011 */
[----:B------:R-:W-:-:S05]  /*0db0*/  IMAD R13, R40, UR18, R13 ;  /* 0x00000012280d7c24 */ /* 0x000fca000f8e020d */
[----:B------:R-:W-:-:S05]  /*0dc0*/  IADD3 R17, R17, R13, RZ ;  /* 0x0000000d11117210 */ /* 0x000fca0007ffe0ff */
[----:B------:R-:W2:Y:S04]  /*0dd0*/  LDG.E R15, [R16.64] ;  /* 0x00000020100f7981 */ /* 0x000ea8000c1e1900 */
[----:B------:R-:W3:Y:S04]  /*0de0*/  LDG.E R43, [R16.64+0x4] ;  /* 0x00000420102b7981 */ /* 0x000ee8000c1e1900 */
[----:B------:R-:W4:Y:S01]  /*0df0*/  LDG.E R13, [R16.64+0x8] ;  /* 0x00000820100d7981 */ /* 0x000f22000c1e1900 */
[----:B--2---:R-:W-:Y:S01]  /*0e00*/  FADD R15, RZ, R15 ;  /* 0x0000000fff0f7221 */ /* 0x004fe20000000000 */
[----:B---3--:R-:W-:Y:S01]  /*0e10*/  FADD R43, RZ, R43 ;  /* 0x0000002bff2b7221 */ /* 0x008fe20000000000 */
[----:B----4-:R-:W-:Y:S01]  /*0e20*/  FADD R13, RZ, R13 ;  /* 0x0000000dff0d7221 */ /* 0x010fe20000000000 */
[----:B------:R-:W-:Y:S05]  /*0e30*/  BRA `(.L_x_737) ;  /* 0x0000012000007947 */ /* 0x000fea0003800000 */
.L_x_736:
[----:B------:R-:W-:Y:S02]  /*0e40*/  ISETP.NE.U32.AND P0, PT, RZ, c[0x0][0x2f8], PT ;  /* 0x0000be00ff007a0c */ /* 0x000fe40003f05070 */
[----:B------:R-:W-:-:S02]  /*0e50*/  MOV R13, RZ ;  /* 0x000000ff000d7202 */ /* 0x000fc40000000f00 */
[----:B------:R-:W-:Y:S02]  /*0e60*/  ISETP.NE.AND.EX P0, PT, RZ, c[0x0][0x2fc], PT, P0 ;  /* 0x0000bf00ff007a0c */ /* 0x000fe40003f05300 */
[----:B------:R-:W-:Y:S02]  /*0e70*/  MOV R43, RZ ;  /* 0x000000ff002b7202 */ /* 0x000fe40000000f00 */
[----:B------:R-:W-:-:S09]  /*0e80*/  MOV R15, RZ ;  /* 0x000000ff000f7202 */ /* 0x000fd20000000f00 */
[----:B------:R-:W-:Y:S05]  /*0e90*/  @!P0 BRA `(.L_x_737) ;  /* 0x000000c000008947 */ /* 0x000fea0003800000 */
[----:B------:R-:W-:Y:S02]  /*0ea0*/  SHF.R.S32.HI R13, RZ, 0x1f, R40 ;  /* 0x0000001fff0d7819 */ /* 0x000fe40000011428 */
[----:B------:R-:W-:-:S03]  /*0eb0*/  MOV R17, c[0x0][0x310] ;  /* 0x0000c40000117a02 */ /* 0x000fc60000000f00 */
[----:B------:R-:W-:Y:S02]  /*0ec0*/  IMAD R13, R13, c[0x0][0x310], RZ ;  /* 0x0000c4000d0d7a24 */ /* 0x000fe400078e02ff */
[----:B------:R-:W-:-:S04]  /*0ed0*/  IMAD.WIDE.U32 R16, R40, R17, c[0x0][0x2f8] ;  /* 0x0000be0028107625 */ /* 0x000fc800078e0011 */
[----:B------:R-:W-:-:S04]  /*0ee0*/  IMAD R13, R40, UR19, R13 ;  /* 0x00000013280d7c24 */ /* 0x000fc8000f8e020d */
[----:B------:R-:W-:-:S05]  /*0ef0*/  IMAD.IADD R17, R17, 0x1, R13 ;  /* 0x0000000111117824 */ /* 0x000fca00078e020d */
[----:B------:R-:W2:Y:S04]  /*0f00*/  LDG.E R15, [R16.64] ;  /* 0x00000020100f7981 */ /* 0x000ea8000c1e1900 */
[----:B------:R-:W3:Y:S04]  /*0f10*/  LDG.E R43, [R16.64+0x4] ;  /* 0x00000420102b7981 */ /* 0x000ee8000c1e1900 */
[----:B------:R-:W4:Y:S01]  /*0f20*/  LDG.E R13, [R16.64+0x8] ;  /* 0x00000820100d7981 */ /* 0x000f22000c1e1900 */
[----:B--2---:R-:W-:Y:S01]  /*0f30*/  FADD R15, RZ, R15 ;  /* 0x0000000fff0f7221 */ /* 0x004fe20000000000 */
[----:B---3--:R-:W-:Y:S01]  /*0f40*/  FADD R43, RZ, R43 ;  /* 0x0000002bff2b7221 */ /* 0x008fe20000000000 */
[----:B----4-:R-:W-:Y:S01]  /*0f50*/  FADD R13, RZ, R13 ;  /* 0x0000000dff0d7221 */ /* 0x010fe20000000000 */
.L_x_737:
[----:B------:R-:W0:Y:S01]  /*0f60*/  MUFU.RCP R17, R10 ;  /* 0x0000000a00117308 */ /* 0x000e220000001000 */
[----:B------:R-:W-:Y:S01]  /*0f70*/  FFMA R12, -R9, c[0x0][0x2e8], RZ ;  /* 0x0000ba00090c7a23 */ /* 0x000fe200000001ff */
[----:B------:R-:W-:Y:S01]  /*0f80*/  FMNMX R46, RZ, R29, PT ;  /* 0x0000001dff2e7209 */ /* 0x000fe20003800000 */
[----:B------:R-:W-:Y:S03]  /*0f90*/  BSSY B6, `(.L_x_738) ;  /* 0x0000018000067945 */ /* 0x000fe60003800000 */
[----:B------:R-:W-:Y:S01]  /*0fa0*/  FSETP.GT.AND P2, PT, R11, R12, PT ;  /* 0x0000000c0b00720b */ /* 0x000fe20003f44000 */
[----:B------:R-:W-:-:S03]  /*0fb0*/  FMUL R18, R7, R46 ;  /* 0x0000002e07127220 */ /* 0x000fc60000400000 */
[----:B------:R-:W-:Y:S01]  /*0fc0*/  FSEL R11, R11, R12, P2 ;  /* 0x0000000c0b0b7208 */ /* 0x000fe20001000000 */
[----:B------:R-:W-:-:S04]  /*0fd0*/  FMUL R12, R5, R46 ;  /* 0x0000002e050c7220 */ /* 0x000fc80000400000 */
[----:B------:R-:W-:Y:S01]  /*0fe0*/  FFMA R21, R11, R41, -R18 ;  /* 0x000000290b157223 */ /* 0x000fe20000000812 */
[----:B0-----:R-:W-:-:S04]  /*0ff0*/  FFMA R14, -R10, R17, 1 ;  /* 0x3f8000000a0e7423 */ /* 0x001fc80000000111 */
[----:B------:R-:W-:Y:S01]  /*1000*/  FFMA R14, R17, R14, R17 ;  /* 0x0000000e110e7223 */ /* 0x000fe20000000011 */
[----:B------:R-:W-:Y:S01]  /*1010*/  FFMA R17, R11, R44, -R12 ;  /* 0x0000002c0b117223 */ /* 0x000fe2000000080c */
[----:B------:R-:W-:-:S03]  /*1020*/  FFMA R12, R10, R15, RZ ;  /* 0x0000000f0a0c7223 */ /* 0x000fc600000000ff */
[----:B------:R-:W0:Y:S01]  /*1030*/  FCHK P0, R17, R10 ;  /* 0x0000000a11007302 */ /* 0x000e220000000000 */
[----:B------:R-:W-:-:S04]  /*1040*/  FFMA R19, R17, R14, RZ ;  /* 0x0000000e11137223 */ /* 0x000fc800000000ff */
[----:B------:R-:W-:-:S04]  /*1050*/  FFMA R16, -R10, R19, R17 ;  /* 0x000000130a107223 */ /* 0x000fc80000000111 */
[----:B------:R-:W-:Y:S01]  /*1060*/  FFMA R22, R14, R16, R19 ;  /* 0x000000100e167223 */ /* 0x000fe20000000013 */
[----:B------:R-:W-:Y:S01]  /*1070*/  FMUL R19, R3, R46 ;  /* 0x0000002e03137220 */ /* 0x000fe20000400000 */
[C---:B------:R-:W-:Y:S01]  /*1080*/  FFMA R16, R10.reuse, R43, RZ ;  /* 0x0000002b0a107223 */ /* 0x040fe200000000ff */
[----:B------:R-:W-:Y:S02]  /*1090*/  FFMA R14, R10, R13, RZ ;  /* 0x0000000d0a0e7223 */ /* 0x000fe400000000ff */
[----:B------:R-:W-:Y:S01]  /*10a0*/  FFMA R19, R11, R42, -R19 ;  /* 0x0000002a0b137223 */ /* 0x000fe20000000813 */
[----:B0-----:R-:W-:Y:S05]  /*10b0*/  @!P0 BRA `(.L_x_739) ;  /* 0x0000005000008947 */ /* 0x001fea0003800000 */
[----:B------:R-:W-:Y:S02]  /*10c0*/  MOV R18, R17 ;  /* 0x0000001100127202 */ /* 0x000fe40000000f00 */
[----:B------:R-:W-:Y:S02]  /*10d0*/  MOV R23, R10 ;  /* 0x0000000a00177202 */ /* 0x000fe40000000f00 */
[----:B------:R-:W-:-:S02]  /*10e0*/  MOV R22, 0x1100 ;  /* 0x0000110000167802 */ /* 0x000fc40000000f00 */
[----:B------:R-:W-:Y:S05]  /*10f0*/  CALL.REL.NOINC `($__internal_20_$__cuda_sm3x_div_rn_noftz_f32_slowpath) ;  /* 0x00001e0000007944 */ /* 0x000fea0003c00000 */
[----:B0-----:R-:W-:Y:S02]  /*1100*/  MOV R22, R18 ;  /* 0x0000001200167202 */ /* 0x001fe40000000f00 */
.L_x_739:
[----:B------:R-:W-:Y:S05]  /*1110*/  BSYNC B6 ;  /* 0x0000000000067941 */ /* 0x000fea0003800000 */
.L_x_738:
[----:B------:R-:W0:Y:S01]  /*1120*/  MUFU.RCP R23, R10 ;  /* 0x0000000a00177308 */ /* 0x000e220000001000 */
[----:B------:R-:W-:Y:S01]  /*1130*/  FMUL R22, R22, c[0x0][0x2ec] ;  /* 0x0000bb0016167a20 */ /* 0x000fe20000400000 */
[----:B------:R-:W-:Y:S03]  /*1140*/  BSSY B6, `(.L_x_740) ;  /* 0x000000d000067945 */ /* 0x000fe60003800000 */
[----:B------:R-:W-:-:S03]  /*1150*/  FMUL R48, R22, R43 ;  /* 0x0000002b16307220 */ /* 0x000fc60000400000 */
        /* <DEDUP_REMOVED lines=10> */
[----:B------:R-:W-:Y:S05]  /*1200*/  CALL.REL.NOINC `($__internal_20_$__cuda_sm3x_div_rn_noftz_f32_slowpath) ;  /* 0x00001cf000007944 */ /* 0x000fea0003c00000 */
.L_x_741:
[----:B------:R-:W-:Y:S05]  /*1210*/  BSYNC B6 ;  /* 0x0000000000067941 */ /* 0x000fea0003800000 */
.L_x_740:
[----:B------:R-:W1:Y:S01]  /*1220*/  MUFU.RCP R23, R10 ;  /* 0x0000000a00177308 */ /* 0x000e620000001000 */
[----:B------:R-:W-:Y:S07]  /*1230*/  BSSY B6, `(.L_x_742) ;  /* 0x000000f000067945 */ /* 0x000fee0003800000 */
[----:B------:R-:W2:Y:S01]  /*1240*/  FCHK P0, R19, R10 ;  /* 0x0000000a13007302 */ /* 0x000ea20000000000 */
[----:B-1----:R-:W-:-:S04]  /*1250*/  FFMA R22, -R10, R23, 1 ;  /* 0x3f8000000a167423 */ /* 0x002fc80000000117 */
[----:B------:R-:W-:Y:S01]  /*1260*/  FFMA R45, R23, R22, R23 ;  /* 0x00000016172d7223 */ /* 0x000fe20000000017 */
[----:B0-----:R-:W-:-:S03]  /*1270*/  FMUL R23, R18, c[0x0][0x2ec] ;  /* 0x0000bb0012177a20 */ /* 0x001fc60000400000 */
[----:B------:R-:W-:Y:S01]  /*1280*/  FFMA R22, R19, R45, RZ ;  /* 0x0000002d13167223 */ /* 0x000fe200000000ff */
[----:B------:R-:W-:-:S03]  /*1290*/  FFMA R48, R23, R15, R48 ;  /* 0x0000000f17307223 */ /* 0x000fc60000000030 */
[----:B------:R-:W-:-:S04]  /*12a0*/  FFMA R43, -R10, R22, R19 ;  /* 0x000000160a2b7223 */ /* 0x000fc80000000113 */
[----:B------:R-:W-:Y:S01]  /*12b0*/  FFMA R22, R45, R43, R22 ;  /* 0x0000002b2d167223 */ /* 0x000fe20000000016 */
[----:B--2---:R-:W-:Y:S05]  /*12c0*/  @!P0 BRA `(.L_x_743) ;  /* 0x0000005000008947 */ /* 0x004fea0003800000 */
[----:B------:R-:W-:Y:S01]  /*12d0*/  MOV R18, R19 ;  /* 0x0000001300127202 */ /* 0x000fe20000000f00 */
[----:B------:R-:W-:Y:S01]  /*12e0*/  IMAD.MOV.U32 R23, RZ, RZ, R10 ;  /* 0x000000ffff177224 */ /* 0x000fe200078e000a */
[----:B------:R-:W-:Y:S02]  /*12f0*/  MOV R22, 0x1310 ;  /* 0x0000131000167802 */ /* 0x000fe40000000f00 */
[----:B------:R-:W-:Y:S05]  /*1300*/  CALL.REL.NOINC `($__internal_20_$__cuda_sm3x_div_rn_noftz_f32_slowpath) ;  /* 0x00001bf000007944 */ /* 0x000fea0003c00000 */
[----:B0-----:R-:W-:Y:S02]  /*1310*/  MOV R22, R18 ;  /* 0x0000001200167202 */ /* 0x001fe40000000f00 */
.L_x_743:
[----:B------:R-:W-:Y:S05]  /*1320*/  BSYNC B6 ;  /* 0x0000000000067941 */ /* 0x000fea0003800000 */
.L_x_742:
[----:B------:R-:W-:Y:S01]  /*1330*/  FMUL R47, R10, R10 ;  /* 0x0000000a0a2f7220 */ /* 0x000fe20000400000 */
[----:B------:R-:W-:Y:S01]  /*1340*/  FFMA R43, R16, c[0x0][0x2ec], RZ ;  /* 0x0000bb00102b7a23 */ /* 0x000fe200000000ff */
[----:B------:R-:W-:Y:S01]  /*1350*/  FFMA R45, R12, c[0x0][0x2ec], RZ ;  /* 0x0000bb000c2d7a23 */ /* 0x000fe200000000ff */
[----:B------:R-:W-:Y:S01]  /*1360*/  FFMA R15, R14, c[0x0][0x2ec], RZ ;  /* 0x0000bb000e0f7a23 */ /* 0x000fe200000000ff */
[----:B------:R-:W0:Y:S01]  /*1370*/  MUFU.RCP R23, R47 ;  /* 0x0000002f00177308 */ /* 0x000e220000001000 */
[----:B------:R-:W-:Y:S01]  /*1380*/  FMUL R12, R17, R43 ;  /* 0x0000002b110c7220 */ /* 0x000fe20000400000 */
[----:B------:R-:W-:Y:S01]  /*1390*/  FMUL R17, R22, c[0x0][0x2ec] ;  /* 0x0000bb0016117a20 */ /* 0x000fe20000400000 */
[----:B------:R-:W-:Y:S02]  /*13a0*/  BSSY B6, `(.L_x_744) ;  /* 0x0000010000067945 */ /* 0x000fe40003800000 */
[----:B------:R-:W-:-:S04]  /*13b0*/  FFMA R12, R21, R45, R12 ;  /* 0x0000002d150c7223 */ /* 0x000fc8000000000c */
[----:B------:R-:W-:-:S04]  /*13c0*/  FFMA R18, R19, R15, R12 ;  /* 0x0000000f13127223 */ /* 0x000fc8000000000c */
[----:B------:R-:W1:Y:S01]  /*13d0*/  FCHK P0, R18, R47 ;  /* 0x0000002f12007302 */ /* 0x000e620000000000 */
[----:B0-----:R-:W-:-:S04]  /*13e0*/  FFMA R14, -R47, R23, 1 ;  /* 0x3f8000002f0e7423 */ /* 0x001fc80000000117 */
[----:B------:R-:W-:Y:S01]  /*13f0*/  FFMA R23, R23, R14, R23 ;  /* 0x0000000e17177223 */ /* 0x000fe20000000017 */
[----:B------:R-:W-:-:S03]  /*1400*/  FFMA R14, R17, R13, R48 ;  /* 0x0000000d110e7223 */ /* 0x000fc60000000030 */
[----:B------:R-:W-:Y:S01]  /*1410*/  FFMA R12, R18, R23, RZ ;  /* 0x00000017120c7223 */ /* 0x000fe200000000ff */
[----:B------:R-:W-:-:S03]  /*1420*/  FADD R14, RZ, R14 ;  /* 0x0000000eff0e7221 */ /* 0x000fc60000000000 */
[----:B------:R-:W-:-:S04]  /*1430*/  FFMA R17, -R47, R12, R18 ;  /* 0x0000000c2f117223 */ /* 0x000fc80000000112 */
[----:B------:R-:W-:Y:S01]  /*1440*/  FFMA R17, R23, R17, R12 ;  /* 0x0000001117117223 */ /* 0x000fe2000000000c */
[----:B-1----:R-:W-:Y:S05]  /*1450*/  @!P0 BRA `(.L_x_745) ;  /* 0x0000004000008947 */ /* 0x002fea0003800000 */
[----:B------:R-:W-:Y:S02]  /*1460*/  MOV R23, R47 ;  /* 0x0000002f00177202 */ /* 0x000fe40000000f00 */
[----:B------:R-:W-:Y:S02]  /*1470*/  MOV R22, 0x1490 ;  /* 0x0000149000167802 */ /* 0x000fe40000000f00 */
[----:B------:R-:W-:Y:S05]  /*1480*/  CALL.REL.NOINC `($__internal_20_$__cuda_sm3x_div_rn_noftz_f32_slowpath) ;  /* 0x00001a7000007944 */ /* 0x000fea0003c00000 */
[----:B0-----:R-:W-:Y:S02]  /*1490*/  MOV R17, R18 ;  /* 0x0000001200117202 */ /* 0x001fe40000000f00 */
.L_x_745:
[----:B------:R-:W-:Y:S05]  /*14a0*/  BSYNC B6 ;  /* 0x0000000000067941 */ /* 0x000fea0003800000 */
.L_x_744:
        /* <DEDUP_REMOVED lines=13> */
[----:B0-----:R-:W-:Y:S02]  /*1580*/  MOV R12, R18 ;  /* 0x00000012000c7202 */ /* 0x001fe40000000f00 */
.L_x_747:
[----:B------:R-:W-:Y:S05]  /*1590*/  BSYNC B6 ;  /* 0x0000000000067941 */ /* 0x000fea0003800000 */
.L_x_746:
        /* <DEDUP_REMOVED lines=13> */
[----:B------:R-:W-:Y:S05]  /*1670*/  CALL.REL.NOINC `($__internal_20_$__cuda_sm3x_div_rn_noftz_f32_slowpath) ;  /* 0x0000188000007944 */ /* 0x000fea0003c00000 */
[----:B0-----:R-:W-:Y:S02]  /*1680*/  MOV R21, R18 ;  /* 0x0000001200157202 */ /* 0x001fe40000000f00 */
.L_x_749:
[----:B------:R-:W-:Y:S05]  /*1690*/  BSYNC B6 ;  /* 0x0000000000067941 */ /* 0x000fea0003800000 */
.L_x_748:
        /* <DEDUP_REMOVED lines=15> */
.L_x_751:
[----:B------:R-:W-:Y:S05]  /*1790*/  BSYNC B6 ;  /* 0x0000000000067941 */ /* 0x000fea0003800000 */
.L_x_750:
[----:B------:R-:W-:Y:S01]  /*17a0*/  FSETP.GT.AND P0, PT, R9, RZ, PT ;  /* 0x000000ff0900720b */ /* 0x000fe20003f04000 */
[----:B------:R-:W-:Y:S01]  /*17b0*/  FMUL R15, R21, R44 ;  /* 0x0000002c150f7220 */ /* 0x000fe20000400000 */
[----:B------:R-:W-:Y:S01]  /*17c0*/  FADD R10, RZ, R16 ;  /* 0x00000010ff0a7221 */ /* 0x000fe20000000000 */
[----:B------:R-:W-:Y:S01]  /*17d0*/  FADD R13, R14, -R17 ;  /* 0x800000110e0d7221 */ /* 0x000fe20000000000 */
[----:B------:R-:W-:Y:S01]  /*17e0*/  BSSY B4, `(.L_x_752) ;  /* 0x000002a000047945 */ /* 0x000fe20003800000 */
[----:B------:R-:W-:Y:S01]  /*17f0*/  FFMA R23, R12, R41, R15 ;  /* 0x000000290c177223 */ /* 0x000fe2000000000f */
[----:B------:R-:W-:Y:S01]  /*1800*/  FADD R14, RZ, -R21 ;  /* 0x80000015ff0e7221 */ /* 0x000fe20000000000 */
[C---:B------:R-:W-:Y:S01]  /*1810*/  FFMA R21, R11.reuse, R21, RZ ;  /* 0x000000150b157223 */ /* 0x040fe200000000ff */
[----:B------:R-:W-:Y:S01]  /*1820*/  FADD R16, RZ, -R12 ;  /* 0x8000000cff107221 */ /* 0x000fe20000000000 */
[C---:B------:R-:W-:Y:S01]  /*1830*/  FFMA R22, R11.reuse, R12, RZ ;  /* 0x0000000c0b167223 */ /* 0x040fe200000000ff */
[----:B------:R-:W-:Y:S01]  /*1840*/  MOV R19, RZ ;  /* 0x000000ff00137202 */ /* 0x000fe20000000f00 */
[----:B------:R-:W-:Y:S01]  /*1850*/  IMAD.MOV.U32 R17, RZ, RZ, RZ ;  /* 0x000000ffff117224 */ /* 0x000fe200078e00ff */
[----:B------:R-:W-:Y:S01]  /*1860*/  MOV R15, RZ ;  /* 0x000000ff000f7202 */ /* 0x000fe20000000f00 */
[----:B------:R-:W-:Y:S01]  /*1870*/  FFMA R11, R11, R10, RZ ;  /* 0x0000000a0b0b7223 */ /* 0x000fe200000000ff */
[----:B------:R-:W-:Y:S01]  /*1880*/  FFMA R18, R10, R42, R23 ;  /* 0x0000002a0a127223 */ /* 0x000fe20000000017 */
[----:B------:R-:W-:Y:S01]  /*1890*/  FADD R12, RZ, -R10 ;  /* 0x8000000aff0c7221 */ /* 0x000fe20000000000 */
[----:B------:R-:W-:Y:S05]  /*18a0*/  @!P0 BRA `(.L_x_753) ;  /* 0x000001d000008947 */ /* 0x000fea0003800000 */
[----:B------:R-:W-:Y:S01]  /*18b0*/  IADD3 R10, R9, 0x1800000, RZ ;  /* 0x01800000090a7810 */ /* 0x000fe20007ffe0ff */
[----:B------:R-:W-:Y:S03]  /*18c0*/  BSSY B5, `(.L_x_754) ;  /* 0x000000c000057945 */ /* 0x000fe60003800000 */
[----:B------:R-:W-:-:S04]  /*18d0*/  LOP3.LUT R10, R10, 0x7f800000, RZ, 0xc0, !PT ;  /* 0x7f8000000a0a7812 */ /* 0x000fc800078ec0ff */
[----:B------:R-:W-:-:S13]  /*18e0*/  ISETP.GT.U32.AND P0, PT, R10, 0x1ffffff, PT ;  /* 0x01ffffff0a00780c */ /* 0x000fda0003f04070 */
[----:B------:R-:W-:Y:S05]  /*18f0*/  @P0 BRA `(.L_x_755) ;  /* 0x0000004000000947 */ /* 0x000fea0003800000 */
[----:B------:R-:W-:Y:S02]  /*1900*/  MOV R23, 0x1920 ;  /* 0x0000192000177802 */ /* 0x000fe40000000f00 */
[----:B------:R-:W-:Y:S05]  /*1910*/  CALL.REL.NOINC `($__internal_18_$__cuda_sm20_rcp_rn_f32_slowpath) ;  /* 0x0000112000007944 */ /* 0x000fea0003c00000 */
[----:B-1----:R-:W-:Y:S01]  /*1920*/  MOV R10, R15 ;  /* 0x0000000f000a7202 */ /* 0x002fe20000000f00 */
[----:B------:R-:W-:Y:S05]  /*1930*/  BRA `(.L_x_756) ;  /* 0x0000004000007947 */ /* 0x000fea0003800000 */
.L_x_755:
[----:B------:R-:W0:Y:S02]  /*1940*/  MUFU.RCP R15, R9 ;  /* 0x00000009000f7308 */ /* 0x000e240000001000 */
[----:B0-----:R-:W-:-:S04]  /*1950*/  FFMA R10, R15, R9, -1 ;  /* 0xbf8000000f0a7423 */ /* 0x001fc80000000009 */
[----:B------:R-:W-:-:S04]  /*1960*/  FADD.FTZ R10, -R10, -RZ ;  /* 0x800000ff0a0a7221 */ /* 0x000fc80000010100 */
[----:B------:R-:W-:Y:S02]  /*1970*/  FFMA R10, R15, R10, R15 ;  /* 0x0000000a0f0a7223 */ /* 0x000fe4000000000f */
.L_x_756:
[----:B------:R-:W-:Y:S05]  /*1980*/  BSYNC B5 ;  /* 0x0000000000057941 */ /* 0x000fea0003800000 */
.L_x_754:
        /* <DEDUP_REMOVED lines=15> */
.L_x_753:
[----:B------:R-:W-:Y:S05]  /*1a80*/  BSYNC B4 ;  /* 0x0000000000047941 */ /* 0x000fea0003800000 */
.L_x_752:
[----:B------:R-:W-:Y:S01]  /*1a90*/  FSETP.GT.AND P0, PT, R9, RZ, PT ;  /* 0x000000ff0900720b */ /* 0x000fe20003f04000 */
[----:B------:R-:W-:Y:S01]  /*1aa0*/  FADD R18, RZ, R18 ;  /* 0x00000012ff127221 */ /* 0x000fe20000000000 */
[----:B------:R-:W-:Y:S03]  /*1ab0*/  BSSY B6, `(.L_x_757) ;  /* 0x0000036000067945 */ /* 0x000fe60003800000 */
[----:B------:R-:W-:Y:S01]  /*1ac0*/  FADD R10, RZ, -R18 ;  /* 0x80000012ff0a7221 */ /* 0x000fe20000000000 */
[----:B------:R-:W-:-:S04]  /*1ad0*/  FSEL R11, R18, RZ, P2 ;  /* 0x000000ff120b7208 */ /* 0x000fc80001000000 */
[----:B------:R-:W-:-:S05]  /*1ae0*/  FSEL R10, R10, RZ, !P2 ;  /* 0x000000ff0a0a7208 */ /* 0x000fca0005000000 */
[----:B------:R-:W-:Y:S01]  /*1af0*/  FFMA R10, R10, c[0x0][0x2e8], RZ ;  /* 0x0000ba000a0a7a23 */ /* 0x000fe200000000ff */
        /* <DEDUP_REMOVED lines=13> */
[----:B0-----:R-:W-:Y:S05]  /*1bd0*/  CALL.REL.NOINC `($__internal_20_$__cuda_sm3x_div_rn_noftz_f32_slowpath) ;  /* 0x0000132000007944 */ /* 0x001fea0003c00000 */
[----:B0-----:R-:W-:Y:S02]  /*1be0*/  MOV R21, R18 ;  /* 0x0000001200157202 */ /* 0x001fe40000000f00 */
.L_x_760:
[----:B------:R-:W-:Y:S05]  /*1bf0*/  BSYNC B7 ;  /* 0x0000000000077941 */ /* 0x000fea0003800000 */
.L_x_759:
        /* <DEDUP_REMOVED lines=9> */
[----:B------:R-:W-:Y:S01]  /*1c90*/  MOV R18, R8 ;  /* 0x0000000800127202 */ /* 0x000fe20000000f00 */
[----:B------:R-:W-:Y:S01]  /*1ca0*/  IMAD.MOV.U32 R23, RZ, RZ, R9 ;  /* 0x000000ffff177224 */ /* 0x000fe200078e0009 */
[----:B------:R-:W-:Y:S02]  /*1cb0*/  MOV R22, 0x1cd0 ;  /* 0x00001cd000167802 */ /* 0x000fe40000000f00 */
[----:B0-----:R-:W-:Y:S05]  /*1cc0*/  CALL.REL.NOINC `($__internal_20_$__cuda_sm3x_div_rn_noftz_f32_slowpath) ;  /* 0x0000123000007944 */ /* 0x001fea0003c00000 */
[----:B0-----:R-:W-:Y:S02]  /*1cd0*/  MOV R6, R18 ;  /* 0x0000001200067202 */ /* 0x001fe40000000f00 */
.L_x_762:
[----:B------:R-:W-:Y:S05]  /*1ce0*/  BSYNC B7 ;  /* 0x0000000000077941 */ /* 0x000fea0003800000 */
.L_x_761:
        /* <DEDUP_REMOVED lines=14> */
.L_x_764:
[----:B------:R-:W-:Y:S05]  /*1dd0*/  BSYNC B7 ;  /* 0x0000000000077941 */ /* 0x000fea0003800000 */
.L_x_763:
[C---:B------:R-:W-:Y:S01]  /*1de0*/  FFMA R15, R10.reuse, R21, R15 ;  /* 0x000000150a0f7223 */ /* 0x040fe2000000000f */
[C---:B------:R-:W-:Y:S01]  /*1df0*/  FFMA R17, R10.reuse, R6, R17 ;  /* 0x000000060a117223 */ /* 0x040fe20000000011 */
[----:B------:R-:W-:Y:S02]  /*1e00*/  FFMA R19, R10, R8, R19 ;  /* 0x000000080a137223 */ /* 0x000fe40000000013 */
.L_x_758:
[----:B------:R-:W-:Y:S05]  /*1e10*/  BSYNC B6 ;  /* 0x0000000000067941 */ /* 0x000fea0003800000 */
.L_x_757:
[----:B------:R-:W-:Y:S01]  /*1e20*/  FADD R4, RZ, -R17 ;  /* 0x80000011ff047221 */ /* 0x000fe20000000000 */
[----:B------:R-:W-:Y:S01]  /*1e30*/  FADD R8, RZ, -R15 ;  /* 0x8000000fff087221 */ /* 0x000fe20000000000 */
[C---:B0-----:R-:W-:Y:S01]  /*1e40*/  FMUL R9, R5.reuse, R14 ;  /* 0x0000000e05097220 */ /* 0x041fe20000400000 */
[----:B------:R-:W-:Y:S01]  /*1e50*/  FADD R6, RZ, -R19 ;  /* 0x80000013ff067221 */ /* 0x000fe20000000000 */
[----:B------:R-:W-:Y:S01]  /*1e60*/  FMUL R10, R5, R4 ;  /* 0x00000004050a7220 */ /* 0x000fe20000400000 */
[----:B------:R-:W-:Y:S01]  /*1e70*/  FFMA R11, R0, R11, RZ ;  /* 0x0000000b000b7223 */ /* 0x000fe200000000ff */
[C---:B------:R-:W-:Y:S01]  /*1e80*/  FFMA R21, R7.reuse, R16, R9 ;  /* 0x0000001007157223 */ /* 0x040fe20000000009 */
[CC--:B------:R-:W-:Y:S01]  /*1e90*/  FFMA R9, R2.reuse, R8.reuse, RZ ;  /* 0x0000000802097223 */ /* 0x0c0fe200000000ff */
[----:B------:R-:W-:Y:S01]  /*1ea0*/  FFMA R10, R7, R8, R10 ;  /* 0x00000008070a7223 */ /* 0x000fe2000000000a */
[C---:B------:R-:W-:Y:S01]  /*1eb0*/  FFMA R23, R2.reuse, R6, RZ ;  /* 0x0000000602177223 */ /* 0x040fe200000000ff */
[C---:B------:R-:W-:Y:S01]  /*1ec0*/  FFMA R0, R3.reuse, R12, R21 ;  /* 0x0000000c03007223 */ /* 0x040fe20000000015 */
[----:B------:R-:W-:Y:S01]  /*1ed0*/  FFMA R21, R2, R4, RZ ;  /* 0x0000000402157223 */ /* 0x000fe200000000ff */
[----:B------:R-:W-:Y:S01]  /*1ee0*/  FFMA R10, R3, R6, R10 ;  /* 0x00000006030a7223 */ /* 0x000fe2000000000a */
[----:B------:R-:W-:Y:S01]  /*1ef0*/  FMNMX R6, RZ, R29, PT ;  /* 0x0000001dff067209 */ /* 0x000fe20003800000 */
[----:B------:R-:W-:Y:S01]  /*1f00*/  FADD R11, R11, R0 ;  /* 0x000000000b0b7221 */ /* 0x000fe20000000000 */
[----:B------:R-:W-:Y:S01]  /*1f10*/  FADD R0, RZ, R15 ;  /* 0x0000000fff007221 */ /* 0x000fe20000000000 */
[----:B------:R-:W-:Y:S01]  /*1f20*/  FADD R10, RZ, R10 ;  /* 0x0000000aff0a7221 */ /* 0x000fe20000000000 */
[----:B------:R-:W-:Y:S01]  /*1f30*/  FADD R2, RZ, R17 ;  /* 0x00000011ff027221 */ /* 0x000fe20000000000 */
[----:B------:R-:W-:-:S02]  /*1f40*/  FADD R4, RZ, R19 ;  /* 0x00000013ff047221 */ /* 0x000fc40000000000 */
[-C--:B------:R-:W-:Y:S01]  /*1f50*/  FFMA R9, R26, R10.reuse, R9 ;  /* 0x0000000a1a097223 */ /* 0x080fe20000000009 */
[-C--:B------:R-:W-:Y:S01]  /*1f60*/  FFMA R21, R28, R10.reuse, R21 ;  /* 0x0000000a1c157223 */ /* 0x080fe20000000015 */
[-C--:B------:R-:W-:Y:S01]  /*1f70*/  FFMA R23, R20, R10.reuse, R23 ;  /* 0x0000000a14177223 */ /* 0x080fe20000000017 */
[----:B------:R-:W-:Y:S01]  /*1f80*/  FFMA R0, R7, R10, R0 ;  /* 0x0000000a07007223 */ /* 0x000fe20000000000 */
[C---:B------:R-:W-:Y:S01]  /*1f90*/  FFMA R17, R6.reuse, R16, R9 ;  /* 0x0000001006117223 */ /* 0x040fe20000000009 */
[C---:B------:R-:W-:Y:S01]  /*1fa0*/  FFMA R21, R6.reuse, R14, R21 ;  /* 0x0000000e06157223 */ /* 0x040fe20000000015 */
[----:B------:R-:W-:Y:S01]  /*1fb0*/  FFMA R19, R6, R12, R23 ;  /* 0x0000000c06137223 */ /* 0x000fe20000000017 */
[-C--:B------:R-:W-:Y:S01]  /*1fc0*/  FFMA R2, R5, R10.reuse, R2 ;  /* 0x0000000a05027223 */ /* 0x080fe20000000002 */
[----:B------:R-:W-:Y:S01]  /*1fd0*/  FFMA R4, R3, R10, R4 ;  /* 0x0000000a03047223 */ /* 0x000fe20000000004 */
[----:B------:R-:W-:Y:S02]  /*1fe0*/  FADD R6, RZ, R11 ;  /* 0x0000000bff067221 */ /* 0x000fe40000000000 */
.L_x_725:
[----:B------:R-:W-:Y:S05]  /*1ff0*/  BSYNC B0 ;  /* 0x0000000000007941 */ /* 0x000fea0003800000 */
.L_x_724:
[----:B------:R-:W-:Y:S01]  /*2000*/  ISETP.NE.U32.AND P0, PT, RZ, c[0x0][0x3d0], PT ;  /* 0x0000f400ff007a0c */ /* 0x000fe20003f05070 */
[----:B------:R-:W-:Y:S01]  /*2010*/  FADD R6, RZ, R6 ;  /* 0x00000006ff067221 */ /* 0x000fe20000000000 */
[----:B------:R-:W-:-:S02]  /*2020*/  FSETP.GEU.AND P1, PT, R30, R31, PT ;  /* 0x0000001f1e00720b */ /* 0x000fc40003f2e000 */
[----:B------:R-:W-:Y:S02]  /*2030*/  ISETP.NE.AND.EX P0, PT, RZ, c[0x0][0x3d4], PT, P0 ;  /* 0x0000f500ff007a0c */ /* 0x000fe40003f05300 */
[----:B------:R-:W-:-:S05]  /*2040*/  FSEL R6, R6, RZ, !P1 ;  /* 0x000000ff06067208 */ /* 0x000fca0004800000 */
[--C-:B------:R-:W-:Y:S01]  /*2050*/  FADD R10, RZ, R6.reuse ;  /* 0x00000006ff0a7221 */ /* 0x100fe20000000000 */
[----:B------:R-:W-:-:S05]  /*2060*/  FADD R15, RZ, -R6 ;  /* 0x80000006ff0f7221 */ /* 0x000fca0000000000 */
[----:B------:R-:W-:Y:S05]  /*2070*/  @!P0 BRA `(.L_x_765) ;  /* 0x0000008000008947 */ /* 0x000fea0003800000 */
[----:B------:R-:W-:Y:S02]  /*2080*/  SHF.R.S32.HI R11, RZ, 0x1f, R40 ;  /* 0x0000001fff0b7819 */ /* 0x000fe40000011428 */
[----:B------:R-:W-:-:S03]  /*2090*/  MOV R9, c[0x0][0x3f0] ;  /* 0x0000fc0000097a02 */ /* 0x000fc60000000f00 */
[----:B------:R-:W-:Y:S02]  /*20a0*/  IMAD R11, R11, c[0x0][0x3f0], RZ ;  /* 0x0000fc000b0b7a24 */ /* 0x000fe400078e02ff */
[----:B------:R-:W-:-:S04]  /*20b0*/  IMAD.WIDE.U32 R8, R40, R9, c[0x0][0x3d0] ;  /* 0x0000f40028087625 */ /* 0x000fc800078e0009 */
[----:B------:R-:W-:-:S05]  /*20c0*/  IMAD R11, R40, UR17, R11 ;  /* 0x00000011280b7c24 */ /* 0x000fca000f8e020b */
[----:B------:R-:W-:-:S05]  /*20d0*/  IADD3 R9, R9, R11, RZ ;  /* 0x0000000b09097210 */ /* 0x000fca0007ffe0ff */
[----:B------:R0:W-:Y:S01]  /*20e0*/  RED.E.ADD.F32.FTZ.RN.STRONG.GPU [R8.64], R15 ;  /* 0x0000000f0800798e */ /* 0x0001e2000c10e7a0 */
[----:B------:R-:W-:Y:S05]  /*20f0*/  BRA `(.L_x_766) ;  /* 0x0000006000007947 */ /* 0x000fea0003800000 */
.L_x_765:
[----:B------:R-:W-:-:S04]  /*2100*/  ISETP.NE.U32.AND P1, PT, RZ, c[0x0][0x230], PT ;  /* 0x00008c00ff007a0c */ /* 0x000fc80003f25070 */
[----:B------:R-:W-:-:S13]  /*2110*/  ISETP.NE.AND.EX P1, PT, RZ, c[0x0][0x234], PT, P1 ;  /* 0x00008d00ff007a0c */ /* 0x000fda0003f25310 */
[----:B------:R-:W-:Y:S05]  /*2120*/  @!P1 BRA `(.L_x_766) ;  /* 0x0000003000009947 */ /* 0x000fea0003800000 */
[----:B------:R-:W-:-:S04]  /*2130*/  IADD3 R8, P1, R24, c[0x0][0x230], RZ ;  /* 0x00008c0018087a10 */ /* 0x000fc80007f3e0ff */
[----:B------:R-:W-:-:S05]  /*2140*/  IADD3.X R9, R33, c[0x0][0x234], RZ, P1, !PT ;  /* 0x00008d0021097a10 */ /* 0x000fca0000ffe4ff */
[----:B------:R0:W-:Y:S04]  /*2150*/  RED.E.ADD.F32.FTZ.RN.STRONG.GPU [R8.64], R15 ;  /* 0x0000000f0800798e */ /* 0x0001e8000c10e7a0 */
.L_x_766:
[----:B------:R-:W-:-:S04]  /*2160*/  ISETP.NE.U32.AND P2, PT, RZ, c[0x0][0x458], PT ;  /* 0x00011600ff007a0c */ /* 0x000fc80003f45070 */
[----:B------:R-:W-:-:S13]  /*2170*/  ISETP.NE.AND.EX P2, PT, RZ, c[0x0][0x45c], PT, P2 ;  /* 0x00011700ff007a0c */ /* 0x000fda0003f45320 */
[----:B------:R-:W-:Y:S05]  /*2180*/  @!P2 BRA `(.L_x_767) ;  /* 0x000000400000a947 */ /* 0x000fea0003800000 */
[----:B0-----:R-:W-:Y:S01]  /*2190*/  IMAD.U32 R8, RZ, RZ, UR30 ;  /* 0x0000001eff087e24 */ /* 0x001fe2000f8e00ff */
[----:B------:R-:W-:-:S05]  /*21a0*/  MOV R9, UR31 ;  /* 0x0000001f00097c02 */ /* 0x000fca0008000f00 */
[----:B------:R0:W-:Y:S01]  /*21b0*/  RED.E.ADD.F32.FTZ.RN.STRONG.GPU [R8.64], R10 ;  /* 0x0000000a0800798e */ /* 0x0001e2000c10e7a0 */
[----:B------:R-:W-:Y:S05]  /*21c0*/  BRA `(.L_x_768) ;  /* 0x0000006000007947 */ /* 0x000fea0003800000 */
.L_x_767:
[----:B------:R-:W-:-:S04]  /*21d0*/  ISETP.NE.U32.AND P1, PT, RZ, c[0x0][0x2b8], PT ;  /* 0x0000ae00ff007a0c */ /* 0x000fc80003f25070 */
[----:B------:R-:W-:-:S13]  /*21e0*/  ISETP.NE.AND.EX P1, PT, RZ, c[0x0][0x2bc], PT, P1 ;  /* 0x0000af00ff007a0c */ /* 0x000fda0003f25310 */
[----:B------:R-:W-:Y:S05]  /*21f0*/  @!P1 BRA `(.L_x_768) ;  /* 0x0000003000009947 */ /* 0x000fea0003800000 */
[----:B0-----:R-:W-:Y:S02]  /*2200*/  MOV R8, UR10 ;  /* 0x0000000a00087c02 */ /* 0x001fe40008000f00 */
[----:B------:R-:W-:-:S05]  /*2210*/  MOV R9, UR11 ;  /* 0x0000000b00097c02 */ /* 0x000fca0008000f00 */
[----:B------:R0:W-:Y:S02]  /*2220*/  RED.E.ADD.F32.FTZ.RN.STRONG.GPU [R8.64], R10 ;  /* 0x0000000a0800798e */ /* 0x0001e4000c10e7a0 */
.L_x_768:
[-C--:B------:R-:W-:Y:S01]  /*2230*/  FFMA R17, R34, R10.reuse, R17 ;  /* 0x0000000a22117223 */ /* 0x080fe20000000011 */
[-C--:B------:R-:W-:Y:S01]  /*2240*/  FFMA R21, R36, R10.reuse, R21 ;  /* 0x0000000a24157223 */ /* 0x080fe20000000015 */
[-C--:B------:R-:W-:Y:S01]  /*2250*/  FFMA R19, R32, R10.reuse, R19 ;  /* 0x0000000a20137223 */ /* 0x080fe20000000013 */
[-C--:B0-----:R-:W-:Y:S01]  /*2260*/  FFMA R15, R7, R10.reuse, RZ ;  /* 0x0000000a070f7223 */ /* 0x081fe200000000ff */
[-C--:B------:R-:W-:Y:S01]  /*2270*/  FFMA R23, R5, R10.reuse, RZ ;  /* 0x0000000a05177223 */ /* 0x080fe200000000ff */
[----:B------:R-:W-:Y:S01]  /*2280*/  FFMA R29, R3, R10, RZ ;  /* 0x0000000a031d7223 */ /* 0x000fe200000000ff */
[----:B------:R-:W-:Y:S01]  /*2290*/  FADD R17, RZ, R17 ;  /* 0x00000011ff117221 */ /* 0x000fe20000000000 */
[----:B------:R-:W-:Y:S01]  /*22a0*/  FADD R21, RZ, R21 ;  /* 0x00000015ff157221 */ /* 0x000fe20000000000 */
[----:B------:R-:W-:Y:S01]  /*22b0*/  FADD R19, RZ, R19 ;  /* 0x00000013ff137221 */ /* 0x000fe20000000000 */
[----:B------:R-:W-:Y:S05]  /*22c0*/  @!P2 BRA `(.L_x_769) ;  /* 0x000000a00000a947 */ /* 0x000fea0003800000 */
[----:B------:R-:W-:Y:S01]  /*22d0*/  MOV R10, UR12 ;  /* 0x0000000c000a7c02 */ /* 0x000fe20008000f00 */
[----:B------:R-:W-:Y:S01]  /*22e0*/  IMAD.U32 R9, RZ, RZ, UR26 ;  /* 0x0000001aff097e24 */ /* 0x000fe2000f8e00ff */
[----:B------:R-:W-:-:S02]  /*22f0*/  MOV R11, UR13 ;  /* 0x0000000d000b7c02 */ /* 0x000fc40008000f00 */
[----:B------:R-:W-:Y:S02]  /*2300*/  MOV R8, UR25 ;  /* 0x0000001900087c02 */ /* 0x000fe40008000f00 */
[----:B------:R-:W-:Y:S01]  /*2310*/  MOV R6, c[0x0][0x458] ;  /* 0x0001160000067a02 */ /* 0x000fe20000000f00 */
[----:B------:R0:W-:Y:S01]  /*2320*/  RED.E.ADD.F32.FTZ.RN.STRONG.GPU [R10.64], R19 ;  /* 0x000000130a00798e */ /* 0x0001e2000c10e7a0 */
[----:B------:R-:W-:-:S03]  /*2330*/  MOV R7, c[0x0][0x45c] ;  /* 0x0001170000077a02 */ /* 0x000fc60000000f00 */
[----:B------:R0:W-:Y:S04]  /*2340*/  RED.E.ADD.F32.FTZ.RN.STRONG.GPU [R8.64], R21 ;  /* 0x000000150800798e */ /* 0x0001e8000c10e7a0 */
[----:B------:R0:W-:Y:S01]  /*2350*/  RED.E.ADD.F32.FTZ.RN.STRONG.GPU [R6.64], R17 ;  /* 0x000000110600798e */ /* 0x0001e2000c10e7a0 */
[----:B------:R-:W-:Y:S05]  /*2360*/  BRA `(.L_x_770) ;  /* 0x000000c000007947 */ /* 0x000fea0003800000 */
.L_x_769:
[----:B------:R-:W-:-:S04]  /*2370*/  ISETP.NE.U32.AND P1, PT, RZ, c[0x0][0x2b8], PT ;  /* 0x0000ae00ff007a0c */ /* 0x000fc80003f25070 */
[----:B------:R-:W-:-:S13]  /*2380*/  ISETP.NE.AND.EX P1, PT, RZ, c[0x0][0x2bc], PT, P1 ;  /* 0x0000af00ff007a0c */ /* 0x000fda0003f25310 */
[----:B------:R-:W-:Y:S05]  /*2390*/  @!P1 BRA `(.L_x_770) ;  /* 0x0000009000009947 */ /* 0x000fea0003800000 */
[----:B------:R-:W-:Y:S01]  /*23a0*/  MOV R10, UR8 ;  /* 0x00000008000a7c02 */ /* 0x000fe20008000f00 */
[----:B------:R-:W-:Y:S01]  /*23b0*/  IMAD.MOV.U32 R6, RZ, RZ, c[0x0][0x2b8] ;  /* 0x0000ae00ff067624 */ /* 0x000fe200078e00ff */
[----:B------:R-:W-:Y:S02]  /*23c0*/  MOV R11, UR9 ;  /* 0x00000009000b7c02 */ /* 0x000fe40008000f00 */
[----:B------:R-:W-:Y:S02]  /*23d0*/  MOV R8, UR23 ;  /* 0x0000001700087c02 */ /* 0x000fe40008000f00 */
[----:B------:R-:W-:Y:S01]  /*23e0*/  MOV R9, UR24 ;  /* 0x0000001800097c02 */ /* 0x000fe20008000f00 */
[----:B------:R0:W-:Y:S01]  /*23f0*/  RED.E.ADD.F32.FTZ.RN.STRONG.GPU [R10.64], R19 ;  /* 0x000000130a00798e */ /* 0x0001e2000c10e7a0 */
[----:B------:R-:W-:-:S03]  /*2400*/  MOV R7, c[0x0][0x2bc] ;  /* 0x0000af0000077a02 */ /* 0x000fc60000000f00 */
[----:B------:R0:W-:Y:S04]  /*2410*/  RED.E.ADD.F32.FTZ.RN.STRONG.GPU [R8.64], R21 ;  /* 0x000000150800798e */ /* 0x0001e8000c10e7a0 */
[----:B------:R0:W-:Y:S02]  /*2420*/  RED.E.ADD.F32.FTZ.RN.STRONG.GPU [R6.64], R17 ;  /* 0x000000110600798e */ /* 0x0001e4000c10e7a0 */
.L_x_770:
[----:B------:R-:W-:Y:S01]  /*2430*/  ISETP.NE.U32.AND P1, PT, RZ, c[0x0][0x360], PT ;  /* 0x0000d800ff007a0c */ /* 0x000fe20003f25070 */
[----:B0-----:R-:W-:Y:S01]  /*2440*/  FADD R7, RZ, R0 ;  /* 0x00000000ff077221 */ /* 0x001fe20000000000 */
[----:B------:R-:W-:Y:S01]  /*2450*/  FADD R9, RZ, R2 ;  /* 0x00000002ff097221 */ /* 0x000fe20000000000 */
[----:B------:R-:W-:Y:S01]  /*2460*/  FADD R11, RZ, R4 ;  /* 0x00000004ff0b7221 */ /* 0x000fe20000000000 */
        /* <DEDUP_REMOVED lines=12> */
.L_x_771:
[----:B------:R-:W-:-:S04]  /*2530*/  ISETP.NE.U32.AND P1, PT, RZ, c[0x0][0x1c0], PT ;  /* 0x00007000ff007a0c */ /* 0x000fc80003f25070 */
[----:B------:R-:W-:-:S13]  /*2540*/  ISETP.NE.AND.EX P1, PT, RZ, c[0x0][0x1c4], PT, P1 ;  /* 0x00007100ff007a0c */ /* 0x000fda0003f25310 */
[----:B------:R-:W-:Y:S05]  /*2550*/  @!P1 BRA `(.L_x_772) ;  /* 0x0000008000009947 */ /* 0x000fea0003800000 */
[----:B------:R-:W-:Y:S01]  /*2560*/  MOV R3, c[0x0][0x1d8] ;  /* 0x0000760000037a02 */ /* 0x000fe20000000f00 */
[----:B------:R-:W-:-:S04]  /*2570*/  IMAD R0, R38, c[0x0][0x1d8], RZ ;  /* 0x0000760026007a24 */ /* 0x000fc800078e02ff */
[----:B------:R-:W-:Y:S02]  /*2580*/  IMAD R27, R27, R40, R0 ;  /* 0x000000281b1b7224 */ /* 0x000fe400078e0200 */
[----:B------:R-:W-:-:S05]  /*2590*/  IMAD.WIDE.U32 R2, R40, R3, c[0x0][0x1c0] ;  /* 0x0000700028027625 */ /* 0x000fca00078e0003 */
[----:B------:R-:W-:-:S05]  /*25a0*/  IADD3 R3, R27, R3, RZ ;  /* 0x000000031b037210 */ /* 0x000fca0007ffe0ff */
[----:B------:R0:W-:Y:S04]  /*25b0*/  RED.E.ADD.F32.FTZ.RN.STRONG.GPU [R2.64], R7 ;  /* 0x000000070200798e */ /* 0x0001e8000c10e7a0 */
[----:B------:R0:W-:Y:S04]  /*25c0*/  RED.E.ADD.F32.FTZ.RN.STRONG.GPU [R2.64+0x4], R9 ;  /* 0x000004090200798e */ /* 0x0001e8000c10e7a0 */
[----:B------:R0:W-:Y:S02]  /*25d0*/  RED.E.ADD.F32.FTZ.RN.STRONG.GPU [R2.64+0x8], R11 ;  /* 0x0000080b0200798e */ /* 0x0001e4000c10e7a0 */
.L_x_772:
[----:B------:R-:W-:-:S04]  /*25e0*/  ISETP.NE.U32.AND P1, PT, RZ, c[0x0][0x328], PT ;  /* 0x0000ca00ff007a0c */ /* 0x000fc80003f25070 */
[----:B------:R-:W-:-:S13]  /*25f0*/  ISETP.NE.AND.EX P1, PT, RZ, c[0x0][0x32c], PT, P1 ;  /* 0x0000cb00ff007a0c */ /* 0x000fda0003f25310 */
[----:B------:R-:W-:Y:S05]  /*2600*/  @!P1 BRA `(.L_x_773) ;  /* 0x000000a000009947 */ /* 0x000fea0003800000 */
[----:B------:R-:W-:Y:S02]  /*2610*/  SHF.R.S32.HI R5, RZ, 0x1f, R40 ;  /* 0x0000001fff057819 */ /* 0x000fe40000011428 */
[----:B0-----:R-:W-:-:S03]  /*2620*/  MOV R3, c[0x0][0x348] ;  /* 0x0000d20000037a02 */ /* 0x001fc60000000f00 */
        /* <DEDUP_REMOVED lines=8> */
.L_x_773:
[----:B------:R-:W-:-:S04]  /*26b0*/  ISETP.NE.U32.AND P1, PT, RZ, c[0x0][0x188], PT ;  /* 0x00006200ff007a0c */ /* 0x000fc80003f25070 */
[----:B------:R-:W-:-:S13]  /*26c0*/  ISETP.NE.AND.EX P1, PT, RZ, c[0x0][0x18c], PT, P1 ;  /* 0x00006300ff007a0c */ /* 0x000fda0003f25310 */
[----:B------:R-:W-:Y:S05]  /*26d0*/  @!P1 BRA `(.L_x_774) ;  /* 0x0000008000009947 */ /* 0x000fea0003800000 */
[----:B------:R-:W-:Y:S02]  /*26e0*/  IMAD R0, R38, c[0x0][0x1a0], RZ ;  /* 0x0000680026007a24 */ /* 0x000fe400078e02ff */
[----:B0-----:R-:W-:Y:S02]  /*26f0*/  IMAD.MOV.U32 R3, RZ, RZ, c[0x0][0x1a0] ;  /* 0x00006800ff037624 */ /* 0x001fe400078e00ff */
[----:B------:R-:W-:Y:S02]  /*2700*/  IMAD R35, R35, R40, R0 ;  /* 0x0000002823237224 */ /* 0x000fe400078e0200 */
[----:B------:R-:W-:-:S05]  /*2710*/  IMAD.WIDE.U32 R2, R40, R3, c[0x0][0x188] ;  /* 0x0000620028027625 */ /* 0x000fca00078e0003 */
[----:B------:R-:W-:-:S05]  /*2720*/  IADD3 R3, R35, R3, RZ ;  /* 0x0000000323037210 */ /* 0x000fca0007ffe0ff */
[----:B------:R0:W-:Y:S04]  /*2730*/  RED.E.ADD.F32.FTZ.RN.STRONG.GPU [R2.64], R15 ;  /* 0x0000000f0200798e */ /* 0x0001e8000c10e7a0 */
[----:B------:R0:W-:Y:S04]  /*2740*/  RED.E.ADD.F32.FTZ.RN.STRONG.GPU [R2.64+0x4], R23 ;  /* 0x000004170200798e */ /* 0x0001e8000c10e7a0 */
[----:B------:R0:W-:Y:S02]  /*2750*/  RED.E.ADD.F32.FTZ.RN.STRONG.GPU [R2.64+0x8], R29 ;  /* 0x0000081d0200798e */ /* 0x0001e4000c10e7a0 */
.L_x_774:
[----:B------:R-:W-:Y:S05]  /*2760*/  @!P0 BRA `(.L_x_775) ;  /* 0x0000008000008947 */ /* 0x000fea0003800000 */
[----:B------:R-:W-:Y:S02]  /*2770*/  SHF.R.S32.HI R0, RZ, 0x1f, R40 ;  /* 0x0000001fff007819 */ /* 0x000fe40000011428 */
[----:B0-----:R-:W-:-:S03]  /*2780*/  MOV R3, c[0x0][0x3f0] ;  /* 0x0000fc0000037a02 */ /* 0x001fc60000000f00 */
[----:B------:R-:W-:Y:S02]  /*2790*/  IMAD R5, R0, c[0x0][0x3f0], RZ ;  /* 0x0000fc0000057a24 */ /* 0x000fe400078e02ff */
[----:B------:R-:W-:-:S04]  /*27a0*/  IMAD.WIDE.U32 R2, R40, R3, c[0x0][0x3d0] ;  /* 0x0000f40028027625 */ /* 0x000fc800078e0003 */
[----:B------:R-:W-:-:S05]  /*27b0*/  IMAD R5, R40, UR17, R5 ;  /* 0x0000001128057c24 */ /* 0x000fca000f8e0205 */
[----:B------:R-:W-:-:S05]  /*27c0*/  IADD3 R3, R3, R5, RZ ;  /* 0x0000000503037210 */ /* 0x000fca0007ffe0ff */
[----:B------:R0:W-:Y:S01]  /*27d0*/  RED.E.ADD.F32.FTZ.RN.STRONG.GPU [R2.64], RZ ;  /* 0x000000ff0200798e */ /* 0x0001e2000c10e7a0 */
[----:B------:R-:W-:Y:S05]  /*27e0*/  BRA `(.L_x_723) ;  /* 0x0000006000007947 */ /* 0x000fea0003800000 */
.L_x_775:
[----:B------:R-:W-:-:S04]  /*27f0*/  ISETP.NE.U32.AND P0, PT, RZ, c[0x0][0x230], PT ;  /* 0x00008c00ff007a0c */ /* 0x000fc80003f05070 */
[----:B------:R-:W-:-:S13]  /*2800*/  ISETP.NE.AND.EX P0, PT, RZ, c[0x0][0x234], PT, P0 ;  /* 0x00008d00ff007a0c */ /* 0x000fda0003f05300 */
[----:B------:R-:W-:Y:S05]  /*2810*/  @!P0 BRA `(.L_x_723) ;  /* 0x0000003000008947 */ /* 0x000fea0003800000 */
[----:B------:R-:W-:-:S04]  /*2820*/  IADD3 R24, P0, R24, c[0x0][0x230], RZ ;  /* 0x00008c0018187a10 */ /* 0x000fc80007f1e0ff */
[----:B------:R-:W-:-:S05]  /*2830*/  IADD3.X R25, R33, c[0x0][0x234], RZ, P0, !PT ;  /* 0x00008d0021197a10 */ /* 0x000fca00007fe4ff */
[----:B------:R1:W-:Y:S04]  /*2840*/  RED.E.ADD.F32.FTZ.RN.STRONG.GPU [R24.64], RZ ;  /* 0x000000ff1800798e */ /* 0x0003e8000c10e7a0 */
.L_x_723:
[----:B------:R-:W-:Y:S05]  /*2850*/  BSYNC B1 ;  /* 0x0000000000017941 */ /* 0x000fea0003800000 */
.L_x_722:
[----:B------:R-:W-:Y:S01]  /*2860*/  ISETP.NE.U32.AND P0, PT, RZ, c[0x0][0x398], PT ;  /* 0x0000e600ff007a0c */ /* 0x000fe20003f05070 */
[----:B------:R-:W-:-:S03]  /*2870*/  FADD R13, RZ, R13 ;  /* 0x0000000dff0d7221 */ /* 0x000fc60000000000 */
        /* <DEDUP_REMOVED lines=8> */
[----:B------:R0:W-:Y:S01]  /*2900*/  RED.E.ADD.F32.FTZ.RN.STRONG.GPU [R2.64], R13 ;  /* 0x0000000d0200798e */ /* 0x0001e2000c10e7a0 */
[----:B------:R-:W-:Y:S05]  /*2910*/  BRA `(.L_x_721) ;  /* 0x0000009000007947 */ /* 0x000fea0003800000 */
.L_x_776:
[----:B------:R-:W-:-:S04]  /*2920*/  ISETP.NE.U32.AND P0, PT, RZ, c[0x0][0x1f8], PT ;  /* 0x00007e00ff007a0c */ /* 0x000fc80003f05070 */
[----:B------:R-:W-:-:S13]  /*2930*/  ISETP.NE.AND.EX P0, PT, RZ, c[0x0][0x1fc], PT, P0 ;  /* 0x00007f00ff007a0c */ /* 0x000fda0003f05300 */
[----:B------:R-:W-:Y:S05]  /*2940*/  @!P0 BRA `(.L_x_721) ;  /* 0x0000006000008947 */ /* 0x000fea0003800000 */
[----:B0-----:R-:W-:Y:S01]  /*2950*/  MOV R3, c[0x0][0x210] ;  /* 0x0000840000037a02 */ /* 0x001fe20000000f00 */
[----:B------:R-:W-:-:S04]  /*2960*/  IMAD R38, R38, c[0x0][0x210], RZ ;  /* 0x0000840026267a24 */ /* 0x000fc800078e02ff */
[----:B------:R-:W-:Y:S02]  /*2970*/  IMAD R37, R37, R40, R38 ;  /* 0x0000002825257224 */ /* 0x000fe400078e0226 */
[----:B------:R-:W-:-:S05]  /*2980*/  IMAD.WIDE.U32 R2, R40, R3, c[0x0][0x1f8] ;  /* 0x00007e0028027625 */ /* 0x000fca00078e0003 */
[----:B------:R-:W-:-:S05]  /*2990*/  IADD3 R3, R37, R3, RZ ;  /* 0x0000000325037210 */ /* 0x000fca0007ffe0ff */
[----:B------:R0:W-:Y:S02]  /*29a0*/  RED.E.ADD.F32.FTZ.RN.STRONG.GPU [R2.64], R13 ;  /* 0x0000000d0200798e */ /* 0x0001e4000c10e7a0 */
.L_x_721:
[----:B------:R-:W-:Y:S05]  /*29b0*/  BSYNC B2 ;  /* 0x0000000000027941 */ /* 0x000fea0003800000 */
.L_x_720:
[----:B------:R-:W-:-:S04]  /*29c0*/  IADD3 R40, P0, R40, UR6, RZ ;  /* 0x0000000628287c10 */ /* 0x000fc8000ff1e0ff */
[----:B------:R-:W-:Y:S02]  /*29d0*/  IADD3.X R39, R39, UR4, RZ, P0, !PT ;  /* 0x0000000427277c10 */ /* 0x000fe400087fe4ff */
[----:B------:R-:W-:-:S04]  /*29e0*/  ISETP.GE.U32.AND P0, PT, R40, c[0x0][0x178], PT ;  /* 0x00005e0028007a0c */ /* 0x000fc80003f06070 */
[----:B------:R-:W-:-:S13]  /*29f0*/  ISETP.GE.U32.AND.EX P0, PT, R39, c[0x0][0x17c], PT, P0 ;  /* 0x00005f0027007a0c */ /* 0x000fda0003f06100 */
[----:B------:R-:W-:Y:S01]  /*2a00*/  @P0 CALL.REL.NOINC `(.L_x_777) ;  /* 0x0000001000000944 */ /* 0x000fe20003c00000 */
[----:B------:R-:W-:Y:S05]  /*2a10*/  BRA `(.L_x_778) ;  /* 0xffffd97000007947 */ /* 0x000fea000383ffff */
.L_x_777:
[----:B------:R-:W-:Y:S05]  /*2a20*/  BSYNC B3 ;  /* 0x0000000000037941 */ /* 0x000fea0003800000 */
.L_x_719:
[----:B------:R-:W-:Y:S05]  /*2a30*/  EXIT ;  /* 0x000000000000794d */ /* 0x000fea0003800000 */
        .weak           $__internal_18_$__cuda_sm20_rcp_rn_f32_slowpath
        .type           $__internal_18_$__cuda_sm20_rcp_rn_f32_slowpath,@function
        .size           $__internal_18_$__cuda_sm20_rcp_rn_f32_slowpath,($__internal_19_$__cuda_sm20_sqrt_rn_f32_slowpath - $__internal_18_$__cuda_sm20_rcp_rn_f32_slowpath)
$__internal_18_$__cuda_sm20_rcp_rn_f32_slowpath:
[----:B------:R-:W-:Y:S01]  /*2a40*/  IMAD.SHL.U32 R10, R9, 0x2, RZ ;  /* 0x00000002090a7824 */ /* 0x000fe200078e00ff */
[----:B------:R-:W-:Y:S04]  /*2a50*/  BSSY B6, `(.L_x_779) ;  /* 0x0000030000067945 */ /* 0x000fe80003800000 */
        /* <DEDUP_REMOVED lines=13> */
.L_x_780:
        /* <DEDUP_REMOVED lines=21> */
[----:B------:R-:W-:-:S04]  /*2c80*/  LOP3.LUT P3, RZ, R48, 0x2, RZ, 0xc0, !PT ;  /* 0x0000000230ff7812 */ /* 0x000fc8000786c0ff */
[----:B------:R-:W-:Y:S02]  /*2c90*/  PLOP3.LUT P0, PT, P0, P1, P3, 0xe0, 0x0 ;  /* 0x000000000000781c */ /* 0x000fe40000703c30 */
[----:B------:R-:W-:Y:S02]  /*2ca0*/  LOP3.LUT P1, RZ, R9, 0x7fffff, RZ, 0xc0, !PT ;  /* 0x007fffff09ff7812 */ /* 0x000fe4000782c0ff */
[----:B------:R-:W-:-:S04]  /*2cb0*/  SEL R10, RZ, 0x1, !P0 ;  /* 0x00000001ff0a7807 */ /* 0x000fc80004000000 */
[----:B------:R-:W-:-:S04]  /*2cc0*/  IADD3 R10, -R10, RZ, RZ ;  /* 0x000000ff0a0a7210 */ /* 0x000fc80007ffe1ff */
[----:B------:R-:W-:Y:S02]  /*2cd0*/  ISETP.GE.AND P0, PT, R10, RZ, PT ;  /* 0x000000ff0a00720c */ /* 0x000fe40003f06270 */
[----:B------:R-:W-:-:S04]  /*2ce0*/  IADD3 R10, R19, -0xfc, RZ ;  /* 0xffffff04130a7810 */ /* 0x000fc80007ffe0ff */
[----:B------:R-:W-:-:S07]  /*2cf0*/  SHF.R.U32.HI R10, RZ, R10, R15 ;  /* 0x0000000aff0a7219 */ /* 0x000fce000001160f */
[----:B------:R-:W-:-:S04]  /*2d00*/  @!P0 IADD3 R10, R10, 0x1, RZ ;  /* 0x000000010a0a8810 */ /* 0x000fc80007ffe0ff */
[----:B------:R-:W-:-:S04]  /*2d10*/  @!P1 SHF.L.U32 R10, R10, 0x1, RZ ;  /* 0x000000010a0a9819 */ /* 0x000fc800000006ff */
[----:B------:R-:W-:Y:S01]  /*2d20*/  LOP3.LUT R15, R10, 0x80000000, R9, 0xf8, !PT ;  /* 0x800000000a0f7812 */ /* 0x000fe200078ef809 */
[----:B------:R-:W-:Y:S05]  /*2d30*/  BRA `(.L_x_781) ;  /* 0x0000001000007947 */ /* 0x000fea0003800000 */
.L_x_782:
[----:B------:R0:W1:Y:S02]  /*2d40*/  MUFU.RCP R15, R9 ;  /* 0x00000009000f7308 */ /* 0x0000640000001000 */
.L_x_781:
[----:B------:R-:W-:Y:S05]  /*2d50*/  BSYNC B6 ;  /* 0x0000000000067941 */ /* 0x000fea0003800000 */
.L_x_779:
[----:B------:R-:W-:Y:S02]  /*2d60*/  MOV R46, R23 ;  /* 0x00000017002e7202 */ /* 0x000fe40000000f00 */
[----:B------:R-:W-:-:S04]  /*2d70*/  MOV R47, 0x0 ;  /* 0x00000000002f7802 */ /* 0x000fc80000000f00 */
[----:B------:R-:W-:Y:S05]  /*2d80*/  RET.REL.NODEC R46 `(my_solve_particle_ground_contacts_cuda_kernel_backward) ;  /* 0xffffd2702e007950 */ /* 0x000fea0003c3ffff */
        .weak           $__internal_19_$__cuda_sm20_sqrt_rn_f32_slowpath
        .type           $__internal_19_$__cuda_sm20_sqrt_rn_f32_slowpath,@function
        .size           $__internal_19_$__cuda_sm20_sqrt_rn_f32_slowpath,($__internal_20_$__cuda_sm3x_div_rn_noftz_f32_slowpath - $__internal_19_$__cuda_sm20_sqrt_rn_f32_slowpath)
$__internal_19_$__cuda_sm20_sqrt_rn_f32_slowpath:
[----:B------:R-:W-:-:S13]  /*2d90*/  LOP3.LUT P0, RZ, R12, 0x7fffffff, RZ, 0xc0, !PT ;  /* 0x7fffffff0cff7812 */ /* 0x000fda000780c0ff */
[----:B------:R-:W-:Y:S05]  /*2da0*/  @!P0 BRA `(.L_x_783) ;  /* 0x0000011000008947 */ /* 0x000fea0003800000 */
[----:B------:R-:W-:Y:S01]  /*2db0*/  FSETP.GEU.FTZ.AND P0, PT, R12, RZ, PT ;  /* 0x000000ff0c00720b */ /* 0x000fe20003f1e000 */
[----:B------:R-:W-:-:S12]  /*2dc0*/  IMAD.MOV.U32 R9, RZ, RZ, R12 ;  /* 0x000000ffff097224 */ /* 0x000fd800078e000c */
        /* <DEDUP_REMOVED lines=15> */
.L_x_783:
[----:B------:R-:W-:Y:S02]  /*2ec0*/  MOV R9, R12 ;  /* 0x0000000c00097202 */ /* 0x000fe40000000f00 */
[----:B------:R-:W-:Y:S02]  /*2ed0*/  MOV R12, R17 ;  /* 0x00000011000c7202 */ /* 0x000fe40000000f00 */
[----:B------:R-:W-:-:S04]  /*2ee0*/  MOV R13, 0x0 ;  /* 0x00000000000d7802 */ /* 0x000fc80000000f00 */
[----:B------:R-:W-:Y:S05]  /*2ef0*/  RET.REL.NODEC R12 `(my_solve_particle_ground_contacts_cuda_kernel_backward) ;  /* 0xffffd1000c007950 */ /* 0x000fea0003c3ffff */
        .weak           $__internal_20_$__cuda_sm3x_div_rn_noftz_f32_slowpath
        .type           $__internal_20_$__cuda_sm3x_div_rn_noftz_f32_slowpath,@function
        .size           $__internal_20_$__cuda_sm3x_div_rn_noftz_f32_slowpath,(.L_x_1211 - $__internal_20_$__cuda_sm3x_div_rn_noftz_f32_slowpath)
$__internal_20_$__cuda_sm3x_div_rn_noftz_f32_slowpath:
        /* <DEDUP_REMOVED lines=34> */
.L_x_785:
[----:B------:R-:W-:Y:S01]  /*3120*/  LEA R50, R46, 0xc0800000, 0x17 ;  /* 0xc08000002e327811 */ /* 0x000fe200078eb8ff */
[----:B------:R-:W-:Y:S01]  /*3130*/  BSSY B5, `(.L_x_790) ;  /* 0x0000036000057945 */ /* 0x000fe20003800000 */
[----:B------:R-:W-:Y:S02]  /*3140*/  IADD3 R51, R51, -0x7f, RZ ;  /* 0xffffff8133337810 */ /* 0x000fe40007ffe0ff */
[----:B------:R-:W-:Y:S02]  /*3150*/  IADD3 R52, -R50, R23, RZ ;  /* 0x0000001732347210 */ /* 0x000fe40007ffe1ff */
[C---:B------:R-:W-:Y:S01]  /*3160*/  IADD3 R46, R51.reuse, 0x7f, -R46 ;  /* 0x0000007f332e7810 */ /* 0x040fe20007ffe82e */
[----:B------:R-:W-:Y:S01]  /*3170*/  IMAD R18, R51, -0x800000, R18 ;  /* 0xff80000033127824 */ /* 0x000fe200078e0212 */
[----:B------:R-:W0:Y:S01]  /*3180*/  MUFU.RCP R23, R52 ;  /* 0x0000003400177308 */ /* 0x000e220000001000 */
[----:B------:R-:W-:Y:S01]  /*3190*/  FADD.FTZ R49, -R52, -RZ ;  /* 0x800000ff34317221 */ /* 0x000fe20000010100 */
[----:B------:R-:W-:-:S03]  /*31a0*/  IADD3 R47, R46, R47, RZ ;  /* 0x0000002f2e2f7210 */ /* 0x000fc60007ffe0ff */
        /* <DEDUP_REMOVED lines=21> */
[CCC-:B------:R-:W-:Y:S01]  /*3300*/  FFMA.RP R46, R23.reuse, R49.reuse, R50.reuse ;  /* 0x00000031172e7223 */ /* 0x1c0fe20000008032 */
[----:B------:R-:W-:Y:S01]  /*3310*/  FFMA.RM R23, R23, R49, R50 ;  /* 0x0000003117177223 */ /* 0x000fe20000004032 */
[----:B------:R-:W-:Y:S02]  /*3320*/  IADD3 R50, R51, 0x20, RZ ;  /* 0x0000002033327810 */ /* 0x000fe40007ffe0ff */
[----:B------:R-:W-:Y:S02]  /*3330*/  LOP3.LUT R47, R47, 0x7fffff, RZ, 0xc0, !PT ;  /* 0x007fffff2f2f7812 */ /* 0x000fe400078ec0ff */
[----:B------:R-:W-:Y:S02]  /*3340*/  ISETP.NE.AND P3, PT, R51, RZ, PT ;  /* 0x000000ff3300720c */ /* 0x000fe40003f65270 */
[----:B------:R-:W-:Y:S02]  /*3350*/  LOP3.LUT R47, R47, 0x800000, RZ, 0xfc, !PT ;  /* 0x008000002f2f7812 */ /* 0x000fe400078efcff */
[----:B------:R-:W-:-:S02]  /*3360*/  ISETP.NE.AND P1, PT, R51, RZ, PT ;  /* 0x000000ff3300720c */ /* 0x000fc40003f25270 */
        /* <DEDUP_REMOVED lines=14> */
.L_x_792:
[----:B------:R-:W-:-:S04]  /*3450*/  LOP3.LUT R18, R18, 0x80000000, RZ, 0xc0, !PT ;  /* 0x8000000012127812 */ /* 0x000fc800078ec0ff */
[----:B------:R-:W-:Y:S01]  /*3460*/  LOP3.LUT R18, R18, 0x7f800000, RZ, 0xfc, !PT ;  /* 0x7f80000012127812 */ /* 0x000fe200078efcff */
[----:B------:R-:W-:Y:S05]  /*3470*/  BRA `(.L_x_793) ;  /* 0x0000001000007947 */ /* 0x000fea0003800000 */
.L_x_791:
[----:B------:R-:W-:Y:S02]  /*3480*/  LEA R18, R47, R18, 0x17 ;  /* 0x000000122f127211 */ /* 0x000fe400078eb8ff */
.L_x_793:
[----:B------:R-:W-:Y:S05]  /*3490*/  BSYNC B5 ;  /* 0x0000000000057941 */ /* 0x000fea0003800000 */
.L_x_790:
[----:B------:R-:W-:Y:S05]  /*34a0*/  BRA `(.L_x_794) ;  /* 0x0000008000007947 */ /* 0x000fea0003800000 */
.L_x_789:
[----:B------:R-:W-:-:S04]  /*34b0*/  LOP3.LUT R18, R23, 0x80000000, R18, 0x48, !PT ;  /* 0x8000000017127812 */ /* 0x000fc800078e4812 */
[----:B------:R-:W-:Y:S01]  /*34c0*/  LOP3.LUT R18, R18, 0x7f800000, RZ, 0xfc, !PT ;  /* 0x7f80000012127812 */ /* 0x000fe200078efcff */
[----:B------:R-:W-:Y:S05]  /*34d0*/  BRA `(.L_x_794) ;  /* 0x0000005000007947 */ /* 0x000fea0003800000 */
.L_x_788:
[----:B------:R-:W-:Y:S01]  /*34e0*/  LOP3.LUT R18, R23, 0x80000000, R18, 0x48, !PT ;  /* 0x8000000017127812 */ /* 0x000fe200078e4812 */
[----:B------:R-:W-:Y:S05]  /*34f0*/  BRA `(.L_x_794) ;  /* 0x0000003000007947 */ /* 0x000fea0003800000 */
.L_x_787:
[----:B------:R-:W0:Y:S01]  /*3500*/  MUFU.RSQ R18, -QNAN ;  /* 0xffc0000000127908 */ /* 0x000e220000001400 */
[----:B------:R-:W-:Y:S05]  /*3510*/  BRA `(.L_x_794) ;  /* 0x0000001000007947 */ /* 0x000fea0003800000 */
.L_x_786:
[----:B------:R-:W-:Y:S02]  /*3520*/  FADD.FTZ R18, R18, R23 ;  /* 0x0000001712127221 */ /* 0x000fe40000010000 */
.L_x_794:
[----:B------:R-:W-:Y:S05]  /*3530*/  BSYNC B4 ;  /* 0x0000000000047941 */ /* 0x000fea0003800000 */
.L_x_784:
[----:B------:R-:W-:-:S04]  /*3540*/  MOV R23, 0x0 ;  /* 0x0000000000177802 */ /* 0x000fc80000000f00 */
[----:B------:R-:W-:Y:S05]  /*3550*/  RET.REL.NODEC R22 `(my_solve_particle_ground_contacts_cuda_kernel_backward) ;  /* 0xffffcaa016007950 */ /* 0x000fea0003c3ffff */
.L_x_795:
        /* <DEDUP_REMOVED lines=10> */
.L_x_1211:


//--------------------- .text.my_solve_particle_ground_contacts_cuda_kernel_forward --------------------------
	.section	.text.my_solve_particle_ground_contacts_cuda_kernel_forward,"ax",@progbits
	.sectioninfo	@"SHI_REGISTERS=27"
	.align	128
        .global         my_solve_particle_ground_contacts_cuda_kernel_forward
        .type           my_solve_particle_ground_contacts_cuda_kernel_forward,@function
        .size           my_solve_particle_ground_contacts_cuda_kernel_forward,(.L_x_1213 - my_solve_particle_ground_contacts_cuda_kernel_forward)
        .other          my_solve_particle_ground_contacts_cuda_kernel_forward,@"STO_CUDA_ENTRY STV_DEFAULT"
my_solve_particle_ground_contacts_cuda_kernel_forward:
.text.my_solve_particle_ground_contacts_cuda_kernel_forward:
        /* <DEDUP_REMOVED lines=10> */
[----:B------:R-:W-:Y:S02]  /*00a0*/  ULDC.64 UR6, c[0x0][0x2b0] ;  /* 0x0000ac0000067ab9 */ /* 0x000fe40000000a00 */
[----:B------:R-:W-:Y:S02]  /*00b0*/  USHF.R.S32.HI UR9, URZ, 0x1f, UR15 ;  /* 0x0000001f3f097899 */ /* 0x000fe4000801140f */
[----:B------:R-:W-:Y:S02]  /*00c0*/  UIADD3 UR15, UP0, UR15, UR6, URZ ;  /* 0x000000060f0f7290 */ /* 0x000fe4000ff1e03f */
[----:B------:R-:W-:Y:S02]  /*00d0*/  ULDC UR14, c[0x0][0x2d0] ;  /* 0x0000b400000e7ab9 */ /* 0x000fe40000000800 */
[----:B------:R-:W-:-:S02]  /*00e0*/  UIADD3.X UR16, UR9, UR7, URZ, UP0, !UPT ;  /* 0x0000000709107290 */ /* 0x000fc400087fe43f */
[----:B------:R-:W-:Y:S02]  /*00f0*/  UIADD3 UR17, UP0, UR15, UR14, URZ ;  /* 0x0000000e0f117290 */ /* 0x000fe4000ff1e03f */
[----:B------:R-:W-:Y:S02]  /*0100*/  ULDC UR6, c[0x0][0x0] ;  /* 0x0000000000067ab9 */ /* 0x000fe40000000800 */
[----:B------:R-:W-:Y:S02]  /*0110*/  ULDC UR7, c[0x0][0xc] ;  /* 0x0000030000077ab9 */ /* 0x000fe40000000800 */
[----:B------:R-:W-:Y:S02]  /*0120*/  UIADD3.X UR20, UR9, UR16, URZ, UP0, !UPT ;  /* 0x0000001009147290 */ /* 0x000fe400087fe43f */
[----:B------:R-:W-:Y:S02]  /*0130*/  UIMAD.WIDE.U32 UR6, UR6, UR7, URZ ;  /* 0x00000007060672a5 */ /* 0x000fe4000f8e003f */
[----:B------:R-:W-:-:S02]  /*0140*/  UIADD3 UR14, UP0, UR17, UR14, URZ ;  /* 0x0000000e110e7290 */ /* 0x000fc4000ff1e03f */
[----:B------:R-:W-:Y:S02]  /*0150*/  ULDC UR5, c[0x0][0x280] ;  /* 0x0000a00000057ab9 */ /* 0x000fe40000000800 */
[----:B------:R-:W-:Y:S02]  /*0160*/  ULDC UR8, c[0x0][0x1d8] ;  /* 0x0000760000087ab9 */ /* 0x000fe40000000800 */
[----:B------:R-:W-:Y:S02]  /*0170*/  ULDC UR10, c[0x0][0x248] ;  /* 0x00009200000a7ab9 */ /* 0x000fe40000000800 */
[----:B------:R-:W-:Y:S02]  /*0180*/  ULDC UR11, c[0x0][0x310] ;  /* 0x0000c400000b7ab9 */ /* 0x000fe40000000800 */
[----:B------:R-:W-:Y:S02]  /*0190*/  UMOV UR4, URZ ;  /* 0x0000003f00047c82 */ /* 0x000fe40008000000 */
[----:B------:R-:W-:-:S02]  /*01a0*/  ULDC UR12, c[0x0][0x1a0] ;  /* 0x00006800000c7ab9 */ /* 0x000fc40000000800 */
[----:B------:R-:W-:Y:S02]  /*01b0*/  ULDC UR13, c[0x0][0x210] ;  /* 0x00008400000d7ab9 */ /* 0x000fe40000000800 */
[----:B------:R-:W-:Y:S02]  /*01c0*/  USHF.R.S32.HI UR5, URZ, 0x1f, UR5 ;  /* 0x0000001f3f057899 */ /* 0x000fe40008011405 */
[----:B------:R-:W-:Y:S02]  /*01d0*/  USHF.R.S32.HI UR8, URZ, 0x1f, UR8 ;  /* 0x0000001f3f087899 */ /* 0x000fe40008011408 */
[----:B------:R-:W-:Y:S02]  /*01e0*/  USHF.R.S32.HI UR10, URZ, 0x1f, UR10 ;  /* 0x0000001f3f0a7899 */ /* 0x000fe4000801140a */
[----:B------:R-:W-:Y:S02]  /*01f0*/  USHF.R.S32.HI UR11, URZ, 0x1f, UR11 ;  /* 0x0000001f3f0b7899 */ /* 0x000fe4000801140b */
[----:B------:R-:W-:-:S02]  /*0200*/  USHF.R.S32.HI UR12, URZ, 0x1f, UR12 ;  /* 0x0000001f3f0c7899 */ /* 0x000fc4000801140c */
[----:B------:R-:W-:Y:S02]  /*0210*/  USHF.R.S32.HI UR13, URZ, 0x1f, UR13 ;  /* 0x0000001f3f0d7899 */ /* 0x000fe4000801140d */
[----:B------:R-:W-:Y:S02]  /*0220*/  UIADD3 UR4, UR7, UR4, URZ ;  /* 0x0000000407047290 */ /* 0x000fe4000fffe03f */
[----:B------:R-:W-:Y:S02]  /*0230*/  UIADD3.X UR9, UR9, UR20, URZ, UP0, !UPT ;  /* 0x0000001409097290 */ /* 0x000fe400087fe43f */
[----:B------:R-:W-:Y:S02]  /*0240*/  ULDC.64 UR18, c[0x0][0x118] ;  /* 0x0000460000127ab9 */ /* 0x000fe40000000a00 */
.L_x_814:
[----:B------:R-:W-:Y:S01]  /*0250*/  SHF.R.S32.HI R8, RZ, 0x1f, R6 ;  /* 0x0000001fff087819 */ /* 0x000fe20000011406 */
[----:B0-----:R-:W-:-:S04]  /*0260*/  IMAD.MOV.U32 R3, RZ, RZ, c[0x0][0x280] ;  /* 0x0000a000ff037624 */ /* 0x001fc800078e00ff */
[----:B------:R-:W-:Y:S02]  /*0270*/  IMAD R5, R8, c[0x0][0x280], RZ ;  /* 0x0000a00008057a24 */ /* 0x000fe400078e02ff */
[----:B------:R-:W-:-:S04]  /*0280*/  IMAD.WIDE.U32 R2, R6, R3, c[0x0][0x260] ;  /* 0x0000980006027625 */ /* 0x000fc800078e0003 */
[----:B------:R-:W-:-:S05]  /*0290*/  IMAD R5, R6, UR5, R5 ;  /* 0x0000000506057c24 */ /* 0x000fca000f8e0205 */
[----:B------:R-:W-:-:S05]  /*02a0*/  IADD3 R3, R3, R5, RZ ;  /* 0x0000000503037210 */ /* 0x000fca0007ffe0ff */
[----:B------:R-:W2:Y:S01]  /*02b0*/  LDG.E R2, [R2.64] ;  /* 0x0000001202027981 */ /* 0x000ea2000c1e1900 */
[----:B------:R-:W-:Y:S01]  /*02c0*/  YIELD ;  /* 0x0000000000007946 */ /* 0x000fe20003800000 */
[----:B--2---:R-:W-:-:S04]  /*02d0*/  LOP3.LUT R0, R2, 0x1, RZ, 0xc0, !PT ;  /* 0x0000000102007812 */ /* 0x004fc800078ec0ff */
[----:B------:R-:W-:-:S13]  /*02e0*/  ISETP.NE.U32.AND P0, PT, R0, 0x1, PT ;  /* 0x000000010000780c */ /* 0x000fda0003f05070 */
[----:B------:R-:W-:Y:S05]  /*02f0*/  @P0 EXIT ;  /* 0x000000000000094d */ /* 0x000fea0003800000 */
[----:B------:R-:W-:Y:S01]  /*0300*/  IMAD R3, R8, c[0x0][0x210], RZ ;  /* 0x0000840008037a24 */ /* 0x000fe200078e02ff */
[----:B------:R-:W-:-:S03]  /*0310*/  MOV R9, c[0x0][0x210] ;  /* 0x0000840000097a02 */ /* 0x000fc60000000f00 */
[C---:B------:R-:W-:Y:S02]  /*0320*/  IMAD R5, R6.reuse, UR13, R3 ;  /* 0x0000000d06057c24 */ /* 0x040fe4000f8e0203 */
[----:B------:R-:W-:-:S04]  /*0330*/  IMAD.WIDE.U32 R2, R6, R9, c[0x0][0x1f0] ;  /* 0x00007c0006027625 */ /* 0x000fc800078e0009 */
[----:B------:R-:W-:-:S05]  /*0340*/  IMAD.IADD R3, R3, 0x1, R5 ;  /* 0x0000000103037824 */ /* 0x000fca00078e0205 */
[----:B------:R-:W2:Y:S02]  /*0350*/  LDG.E R9, [R2.64] ;  /* 0x0000001202097981 */ /* 0x000ea4000c1e1900 */
[----:B--2---:R-:W-:-:S13]  /*0360*/  FSETP.NEU.AND P0, PT, R9, RZ, PT ;  /* 0x000000ff0900720b */ /* 0x004fda0003f0d000 */
[----:B------:R-:W-:Y:S05]  /*0370*/  @!P0 EXIT ;  /* 0x000000000000894d */ /* 0x000fea0003800000 */
[----:B------:R-:W-:Y:S01]  /*0380*/  IMAD R3, R8, c[0x0][0x1a0], RZ ;  /* 0x0000680008037a24 */ /* 0x000fe200078e02ff */
[----:B------:R-:W-:Y:S01]  /*0390*/  MOV R11, c[0x0][0x1a0] ;  /* 0x00006800000b7a02 */ /* 0x000fe20000000f00 */
[----:B------:R-:W-:Y:S01]  /*03a0*/  IMAD.MOV.U32 R10, RZ, RZ, c[0x0][0x2b0] ;  /* 0x0000ac00ff0a7624 */ /* 0x000fe200078e00ff */
[----:B------:R-:W-:Y:S01]  /*03b0*/  MOV R12, UR15 ;  /* 0x0000000f000c7c02 */ /* 0x000fe20008000f00 */
[C---:B------:R-:W-:Y:S01]  /*03c0*/  IMAD R5, R6.reuse, UR12, R3 ;  /* 0x0000000c06057c24 */ /* 0x040fe2000f8e0203 */
[----:B------:R-:W-:Y:S01]  /*03d0*/  MOV R13, UR16 ;  /* 0x00000010000d7c02 */ /* 0x000fe20008000f00 */
[----:B------:R-:W-:Y:S01]  /*03e0*/  IMAD.WIDE.U32 R2, R6, R11, c[0x0][0x180] ;  /* 0x0000600006027625 */ /* 0x000fe200078e000b */
[----:B------:R-:W-:-:S03]  /*03f0*/  MOV R11, c[0x0][0x2b4] ;  /* 0x0000ad00000b7a02 */ /* 0x000fc60000000f00 */
[----:B------:R-:W-:Y:S02]  /*0400*/  IMAD.IADD R3, R3, 0x1, R5 ;  /* 0x0000000103037824 */ /* 0x000fe400078e0205 */
[----:B------:R0:W2:Y:S01]  /*0410*/  LDG.E R5, [R12.64] ;  /* 0x000000120c057981 */ /* 0x0000a2000c1e1900 */
[----:B------:R-:W-:-:S03]  /*0420*/  MOV R14, UR17 ;  /* 0x00000011000e7c02 */ /* 0x000fc60008000f00 */
[----:B------:R-:W2:Y:S01]  /*0430*/  LDG.E R0, [R2.64+0x4] ;  /* 0x0000041202007981 */ /* 0x000ea2000c1e1900 */
[----:B------:R-:W-:Y:S01]  /*0440*/  MOV R15, UR20 ;  /* 0x00000014000f7c02 */ /* 0x000fe20008000f00 */
[----:B------:R-:W-:Y:S02]  /*0450*/  IMAD R19, R8, c[0x0][0x248], RZ ;  /* 0x0000920008137a24 */ /* 0x000fe400078e02ff */
[----:B------:R1:W3:Y:S01]  /*0460*/  LDG.E R4, [R10.64] ;  /* 0x000000120a047981 */ /* 0x0002e2000c1e1900 */
[----:B------:R-:W-:Y:S01]  /*0470*/  IMAD.MOV.U32 R21, RZ, RZ, c[0x0][0x248] ;  /* 0x00009200ff157624 */ /* 0x000fe200078e00ff */
[----:B------:R-:W-:Y:S01]  /*0480*/  MOV R16, UR14 ;  /* 0x0000000e00107c02 */ /* 0x000fe20008000f00 */
[C---:B------:R-:W-:Y:S01]  /*0490*/  IMAD R19, R6.reuse, UR10, R19 ;  /* 0x0000000a06137c24 */ /* 0x040fe2000f8e0213 */
[----:B------:R-:W-:Y:S01]  /*04a0*/  MOV R17, UR9 ;  /* 0x0000000900117c02 */ /* 0x000fe20008000f00 */
[----:B0-----:R-:W-:Y:S01]  /*04b0*/  IMAD.WIDE.U32 R12, R6, R21, c[0x0][0x228] ;  /* 0x00008a00060c7625 */ /* 0x001fe200078e0015 */
[----:B------:R-:W4:Y:S04]  /*04c0*/  LDG.E R18, [R2.64+0x8] ;  /* 0x0000081202127981 */ /* 0x000f28000c1e1900 */
[----:B-1----:R-:W3:Y:S01]  /*04d0*/  LDG.E R11, [R2.64] ;  /* 0x00000012020b7981 */ /* 0x002ee2000c1e1900 */
[----:B------:R-:W-:-:S03]  /*04e0*/  IMAD.IADD R13, R13, 0x1, R19 ;  /* 0x000000010d0d7824 */ /* 0x000fc600078e0213 */
[----:B------:R-:W4:Y:S04]  /*04f0*/  LDG.E R10, [R14.64] ;  /* 0x000000120e0a7981 */ /* 0x000f28000c1e1900 */
[----:B------:R-:W5:Y:S04]  /*0500*/  LDG.E R16, [R16.64] ;  /* 0x0000001210107981 */ /* 0x000f68000c1e1900 */
[----:B------:R-:W5:Y:S01]  /*0510*/  LDG.E R12, [R12.64] ;  /* 0x000000120c0c7981 */ /* 0x000f62000c1e1900 */
[----:B--2---:R-:W-:-:S04]  /*0520*/  FMUL R19, R5, R0 ;  /* 0x0000000005137220 */ /* 0x004fc80000400000 */
[----:B---3--:R-:W-:-:S04]  /*0530*/  FFMA R11, R4, R11, R19 ;  /* 0x0000000b040b7223 */ /* 0x008fc80000000013 */
[----:B----4-:R-:W-:-:S04]  /*0540*/  FFMA R11, R10, R18, R11 ;  /* 0x000000120a0b7223 */ /* 0x010fc8000000000b */
[----:B-----5:R-:W-:-:S04]  /*0550*/  FADD R11, R11, R16 ;  /* 0x000000100b0b7221 */ /* 0x020fc80000000000 */
[----:B------:R-:W-:-:S05]  /*0560*/  FADD R11, R11, -R12 ;  /* 0x8000000c0b0b7221 */ /* 0x000fca0000000000 */
[----:B------:R-:W-:-:S04]  /*0570*/  FMNMX R18, RZ, R11, PT ;  /* 0x0000000bff127209 */ /* 0x000fc80003800000 */
[----:B------:R-:W-:-:S13]  /*0580*/  FSETP.GT.AND P0, PT, R18, RZ, PT ;  /* 0x000000ff1200720b */ /* 0x000fda0003f04000 */
[----:B------:R-:W-:Y:S05]  /*0590*/  @P0 EXIT ;  /* 0x000000000000094d */ /* 0x000fea0003800000 */
[----:B------:R-:W-:Y:S01]  /*05a0*/  MOV R13, c[0x0][0x1d8] ;  /* 0x00007600000d7a02 */ /* 0x000fe20000000f00 */
[----:B------:R-:W-:-:S04]  /*05b0*/  IMAD R3, R8, c[0x0][0x1d8], RZ ;  /* 0x0000760008037a24 */ /* 0x000fc800078e02ff */
[C---:B------:R-:W-:Y:S02]  /*05c0*/  IMAD R3, R6.reuse, UR8, R3 ;  /* 0x0000000806037c24 */ /* 0x040fe4000f8e0203 */
[----:B------:R-:W-:-:S05]  /*05d0*/  IMAD.WIDE.U32 R12, R6, R13, c[0x0][0x1b8] ;  /* 0x00006e00060c7625 */ /* 0x000fca00078e000d */
[----:B------:R-:W-:-:S05]  /*05e0*/  IADD3 R13, R13, R3, RZ ;  /* 0x000000030d0d7210 */ /* 0x000fca0007ffe0ff */
[----:B------:R-:W2:Y:S04]  /*05f0*/  LDG.E R0, [R12.64+0x4] ;  /* 0x000004120c007981 */ /* 0x000ea8000c1e1900 */
[----:B------:R-:W3:Y:S04]  /*0600*/  LDG.E R3, [R12.64] ;  /* 0x000000120c037981 */ /* 0x000ee8000c1e1900 */
[----:B------:R-:W4:Y:S01]  /*0610*/  LDG.E R11, [R12.64+0x8] ;  /* 0x000008120c0b7981 */ /* 0x000f22000c1e1900 */
        /* <DEDUP_REMOVED lines=8> */
[----:B------:R-:W-:Y:S01]  /*06a0*/  FMUL R17, R0, R0 ;  /* 0x0000000000117220 */ /* 0x000fe20000400000 */
[----:B------:R-:W-:Y:S01]  /*06b0*/  IMAD.MOV.U32 R11, RZ, RZ, c[0x0][0x2ac] ;  /* 0x0000ab00ff0b7624 */ /* 0x000fe200078e00ff */
[----:B------:R-:W-:Y:S02]  /*06c0*/  FMUL R10, R10, R18 ;  /* 0x000000120a0a7220 */ /* 0x000fe40000400000 */
[----:B------:R-:W-:Y:S02]  /*06d0*/  FFMA R14, R2, R2, R17 ;  /* 0x00000002020e7223 */ /* 0x000fe40000000011 */
[----:B------:R-:W-:Y:S01]  /*06e0*/  FSEL R13, R11, c[0x0][0x2a4], !P0 ;  /* 0x0000a9000b0d7a08 */ /* 0x000fe20004000000 */
[----:B------:R-:W-:Y:S01]  /*06f0*/  FMUL R11, R4, R18 ;  /* 0x00000012040b7220 */ /* 0x000fe20000400000 */
[----:B------:R-:W-:-:S03]  /*0700*/  FFMA R16, R3, R3, R14 ;  /* 0x0000000303107223 */ /* 0x000fc6000000000e */
[----:B------:R-:W-:Y:S01]  /*0710*/  FMUL R13, R18, R13 ;  /* 0x0000000d120d7220 */ /* 0x000fe20000400000 */
[----:B------:R0:W1:Y:S01]  /*0720*/  MUFU.RSQ R15, R16 ;  /* 0x00000010000f7308 */ /* 0x0000620000001400 */
[----:B------:R-:W-:-:S04]  /*0730*/  IADD3 R12, R16, -0xd000000, RZ ;  /* 0xf3000000100c7810 */ /* 0x000fc80007ffe0ff */
[----:B------:R-:W-:Y:S01]  /*0740*/  ISETP.GT.U32.AND P1, PT, R12, 0x727fffff, PT ;  /* 0x727fffff0c00780c */ /* 0x000fe20003f24070 */
[----:B------:R-:W-:-:S12]  /*0750*/  FMUL R12, R5, R18 ;  /* 0x00000012050c7220 */ /* 0x000fd80000400000 */
[----:B------:R-:W-:Y:S05]  /*0760*/  @!P1 BRA `(.L_x_798) ;  /* 0x0000004000009947 */ /* 0x000fea0003800000 */
[----:B01----:R-:W-:Y:S02]  /*0770*/  MOV R18, 0x790 ;  /* 0x0000079000127802 */ /* 0x003fe40000000f00 */
[----:B------:R-:W-:Y:S05]  /*0780*/  CALL.REL.NOINC `($__internal_21_$__cuda_sm20_sqrt_rn_f32_slowpath) ;  /* 0x000007f000007944 */ /* 0x000fea0003c00000 */
[----:B------:R-:W-:Y:S01]  /*0790*/  MOV R5, R14 ;  /* 0x0000000e00057202 */ /* 0x000fe20000000f00 */
[----:B------:R-:W-:Y:S05]  /*07a0*/  BRA `(.L_x_799) ;  /* 0x0000004000007947 */ /* 0x000fea0003800000 */
.L_x_798:
[----:B01----:R-:W-:Y:S01]  /*07b0*/  FMUL.FTZ R5, R16, R15 ;  /* 0x0000000f10057220 */ /* 0x003fe20000410000 */
[----:B------:R-:W-:-:S03]  /*07c0*/  FMUL.FTZ R14, R15, 0.5 ;  /* 0x3f0000000f0e7820 */ /* 0x000fc60000410000 */
[----:B------:R-:W-:-:S04]  /*07d0*/  FFMA R4, -R5, R5, R16 ;  /* 0x0000000505047223 */ /* 0x000fc80000000110 */
[----:B------:R-:W-:Y:S02]  /*07e0*/  FFMA R5, R4, R14, R5 ;  /* 0x0000000e04057223 */ /* 0x000fe40000000005 */
.L_x_799:
[----:B------:R-:W-:Y:S05]  /*07f0*/  BSYNC B1 ;  /* 0x0000000000017941 */ /* 0x000fea0003800000 */
.L_x_797:
[----:B------:R-:W-:Y:S01]  /*0800*/  FSETP.GT.AND P0, PT, R5, RZ, PT ;  /* 0x000000ff0500720b */ /* 0x000fe20003f04000 */
[----:B------:R-:W-:Y:S01]  /*0810*/  BSSY B1, `(.L_x_800) ;  /* 0x000002e000017945 */ /* 0x000fe20003800000 */
[----:B------:R-:W-:Y:S01]  /*0820*/  MOV R4, RZ ;  /* 0x000000ff00047202 */ /* 0x000fe20000000f00 */
[----:B------:R-:W-:Y:S01]  /*0830*/  IMAD.MOV.U32 R17, RZ, RZ, RZ ;  /* 0x000000ffff117224 */ /* 0x000fe200078e00ff */
        /* <DEDUP_REMOVED lines=11> */
[----:B------:R-:W-:Y:S02]  /*08f0*/  MOV R14, 0x910 ;  /* 0x00000910000e7802 */ /* 0x000fe40000000f00 */
[----:B------:R-:W-:Y:S05]  /*0900*/  CALL.REL.NOINC `($__internal_22_$__cuda_sm3x_div_rn_noftz_f32_slowpath) ;  /* 0x000007f000007944 */ /* 0x000fea0003c00000 */
[----:B0-----:R-:W-:Y:S02]  /*0910*/  MOV R15, R3 ;  /* 0x00000003000f7202 */ /* 0x001fe40000000f00 */
.L_x_803:
[----:B------:R-:W-:Y:S05]  /*0920*/  BSYNC B2 ;  /* 0x0000000000027941 */ /* 0x000fea0003800000 */
.L_x_802:
        /* <DEDUP_REMOVED lines=11> */
[----:B------:R-:W-:Y:S05]  /*09e0*/  CALL.REL.NOINC `($__internal_22_$__cuda_sm3x_div_rn_noftz_f32_slowpath) ;  /* 0x0000071000007944 */ /* 0x000fea0003c00000 */
[----:B0-----:R-:W-:Y:S02]  /*09f0*/  MOV R17, R3 ;  /* 0x0000000300117202 */ /* 0x001fe40000000f00 */
.L_x_805:
[----:B------:R-:W-:Y:S05]  /*0a00*/  BSYNC B2 ;  /* 0x0000000000027941 */ /* 0x000fea0003800000 */
.L_x_804:
        /* <DEDUP_REMOVED lines=11> */
[----:B------:R-:W-:Y:S05]  /*0ac0*/  CALL.REL.NOINC `($__internal_22_$__cuda_sm3x_div_rn_noftz_f32_slowpath) ;  /* 0x0000063000007944 */ /* 0x000fea0003c00000 */
[----:B0-----:R-:W-:Y:S02]  /*0ad0*/  IMAD.MOV.U32 R4, RZ, RZ, R3 ;  /* 0x000000ffff047224 */ /* 0x001fe400078e0003 */
.L_x_806:
[----:B------:R-:W-:Y:S05]  /*0ae0*/  BSYNC B2 ;  /* 0x0000000000027941 */ /* 0x000fea0003800000 */
.L_x_801:
[----:B------:R-:W-:Y:S05]  /*0af0*/  BSYNC B1 ;  /* 0x0000000000017941 */ /* 0x000fea0003800000 */
.L_x_800:
[----:B------:R-:W-:Y:S01]  /*0b00*/  FFMA R0, -R5, c[0x0][0x2e8], RZ ;  /* 0x0000ba0005007a23 */ /* 0x000fe200000001ff */
[----:B------:R-:W0:Y:S01]  /*0b10*/  MUFU.RCP R14, R9 ;  /* 0x00000009000e7308 */ /* 0x000e220000001000 */
[----:B------:R-:W-:Y:S03]  /*0b20*/  BSSY B1, `(.L_x_807) ;  /* 0x0000011000017945 */ /* 0x000fe60003800000 */
[----:B------:R-:W-:-:S04]  /*0b30*/  FSETP.GT.AND P0, PT, R13, R0, PT ;  /* 0x000000000d00720b */ /* 0x000fc80003f04000 */
[----:B------:R-:W-:-:S05]  /*0b40*/  FSEL R2, R13, R0, P0 ;  /* 0x000000000d027208 */ /* 0x000fca0000000000 */
[C---:B------:R-:W-:Y:S01]  /*0b50*/  FFMA R3, R2.reuse, R4, -R11 ;  /* 0x0000000402037223 */ /* 0x040fe2000000080b */
[C---:B------:R-:W-:Y:S01]  /*0b60*/  FFMA R0, R2.reuse, R17, -R12 ;  /* 0x0000001102007223 */ /* 0x040fe2000000080c */
[----:B------:R-:W-:Y:S01]  /*0b70*/  FFMA R2, R2, R15, -R10 ;  /* 0x0000000f02027223 */ /* 0x000fe2000000080a */
[----:B0-----:R-:W-:Y:S01]  /*0b80*/  FFMA R5, -R9, R14, 1 ;  /* 0x3f80000009057423 */ /* 0x001fe2000000010e */
[----:B------:R-:W0:Y:S03]  /*0b90*/  FCHK P0, R3, R9 ;  /* 0x0000000903007302 */ /* 0x000e260000000000 */
[----:B------:R-:W-:-:S04]  /*0ba0*/  FFMA R4, R14, R5, R14 ;  /* 0x000000050e047223 */ /* 0x000fc8000000000e */
[----:B------:R-:W-:-:S04]  /*0bb0*/  FFMA R5, R3, R4, RZ ;  /* 0x0000000403057223 */ /* 0x000fc800000000ff */
[----:B------:R-:W-:-:S04]  /*0bc0*/  FFMA R11, -R9, R5, R3 ;  /* 0x00000005090b7223 */ /* 0x000fc80000000103 */
[----:B------:R-:W-:Y:S01]  /*0bd0*/  FFMA R4, R4, R11, R5 ;  /* 0x0000000b04047223 */ /* 0x000fe20000000005 */
[----:B0-----:R-:W-:Y:S05]  /*0be0*/  @!P0 BRA `(.L_x_808) ;  /* 0x0000004000008947 */ /* 0x001fea0003800000 */
[----:B------:R-:W-:Y:S02]  /*0bf0*/  MOV R5, R9 ;  /* 0x0000000900057202 */ /* 0x000fe40000000f00 */
[----:B------:R-:W-:Y:S02]  /*0c00*/  MOV R14, 0xc20 ;  /* 0x00000c20000e7802 */ /* 0x000fe40000000f00 */
[----:B------:R-:W-:Y:S05]  /*0c10*/  CALL.REL.NOINC `($__internal_22_$__cuda_sm3x_div_rn_noftz_f32_slowpath) ;  /* 0x000004e000007944 */ /* 0x000fea0003c00000 */
[----:B0-----:R-:W-:Y:S02]  /*0c20*/  MOV R4, R3 ;  /* 0x0000000300047202 */ /* 0x001fe40000000f00 */
.L_x_808:
[----:B------:R-:W-:Y:S05]  /*0c30*/  BSYNC B1 ;  /* 0x0000000000017941 */ /* 0x000fea0003800000 */
.L_x_807:
        /* <DEDUP_REMOVED lines=12> */
[----:B------:R-:W-:Y:S05]  /*0d00*/  CALL.REL.NOINC `($__internal_22_$__cuda_sm3x_div_rn_noftz_f32_slowpath) ;  /* 0x000003f000007944 */ /* 0x000fea0003c00000 */
[----:B0-----:R-:W-:Y:S02]  /*0d10*/  MOV R10, R3 ;  /* 0x00000003000a7202 */ /* 0x001fe40000000f00 */
.L_x_810:
[----:B------:R-:W-:Y:S05]  /*0d20*/  BSYNC B1 ;  /* 0x0000000000017941 */ /* 0x000fea0003800000 */
.L_x_809:
        /* <DEDUP_REMOVED lines=14> */
.L_x_812:
[----:B------:R-:W-:Y:S05]  /*0e10*/  BSYNC B1 ;  /* 0x0000000000017941 */ /* 0x000fea0003800000 */
.L_x_811:
[----:B------:R-:W-:Y:S01]  /*0e20*/  IMAD R3, R8, c[0x0][0x310], RZ ;  /* 0x0000c40008037a24 */ /* 0x000fe200078e02ff */
[----:B------:R-:W-:Y:S01]  /*0e30*/  FMUL R4, R4, c[0x0][0x2ec] ;  /* 0x0000bb0004047a20 */ /* 0x000fe20000400000 */
[----:B------:R-:W-:Y:S01]  /*0e40*/  IMAD.MOV.U32 R11, RZ, RZ, c[0x0][0x310] ;  /* 0x0000c400ff0b7624 */ /* 0x000fe200078e00ff */
[----:B------:R-:W-:Y:S01]  /*0e50*/  FMUL R10, R10, c[0x0][0x2ec] ;  /* 0x0000bb000a0a7a20 */ /* 0x000fe20000400000 */
[----:B------:R-:W-:Y:S01]  /*0e60*/  IMAD R5, R6, UR11, R3 ;  /* 0x0000000b06057c24 */ /* 0x000fe2000f8e0203 */
[----:B------:R-:W-:Y:S01]  /*0e70*/  FMUL R0, R0, c[0x0][0x2ec] ;  /* 0x0000bb0000007a20 */ /* 0x000fe20000400000 */
[C---:B------:R-:W-:Y:S01]  /*0e80*/  IMAD.WIDE.U32 R2, R6.reuse, R11, c[0x0][0x2f0] ;  /* 0x0000bc0006027625 */ /* 0x040fe200078e000b */
[----:B------:R-:W-:Y:S01]  /*0e90*/  IADD3 R6, P0, R6, UR6, RZ ;  /* 0x0000000606067c10 */ /* 0x000fe2000ff1e0ff */
[----:B------:R-:W-:-:S03]  /*0ea0*/  FMUL R11, R9, R10 ;  /* 0x0000000a090b7220 */ /* 0x000fc60000400000 */
[----:B------:R-:W-:Y:S02]  /*0eb0*/  IADD3.X R7, R7, UR4, RZ, P0, !PT ;  /* 0x0000000407077c10 */ /* 0x000fe400087fe4ff */
[----:B------:R-:W-:Y:S02]  /*0ec0*/  ISETP.GE.U32.AND P0, PT, R6, c[0x0][0x178], PT ;  /* 0x00005e0006007a0c */ /* 0x000fe40003f06070 */
[----:B------:R-:W-:Y:S01]  /*0ed0*/  IADD3 R3, R3, R5, RZ ;  /* 0x0000000503037210 */ /* 0x000fe20007ffe0ff */
[----:B------:R-:W-:Y:S01]  /*0ee0*/  FMUL R5, R9, R4 ;  /* 0x0000000409057220 */ /* 0x000fe20000400000 */
[----:B------:R-:W-:Y:S01]  /*0ef0*/  ISETP.GE.U32.AND.EX P0, PT, R7, c[0x0][0x17c], PT, P0 ;  /* 0x00005f0007007a0c */ /* 0x000fe20003f06100 */
[----:B------:R-:W-:-:S03]  /*0f00*/  FMUL R9, R9, R0 ;  /* 0x0000000009097220 */ /* 0x000fc60000400000 */
[----:B------:R0:W-:Y:S04]  /*0f10*/  RED.E.ADD.F32.FTZ.RN.STRONG.GPU [R2.64], R5 ;  /* 0x000000050200798e */ /* 0x0001e8000c10e792 */
[----:B------:R0:W-:Y:S04]  /*0f20*/  RED.E.ADD.F32.FTZ.RN.STRONG.GPU [R2.64+0x4], R11 ;  /* 0x0000040b0200798e */ /* 0x0001e8000c10e792 */
[----:B------:R0:W-:Y:S01]  /*0f30*/  RED.E.ADD.F32.FTZ.RN.STRONG.GPU [R2.64+0x8], R9 ;  /* 0x000008090200798e */ /* 0x0001e2000c10e792 */
[----:B------:R-:W-:Y:S01]  /*0f40*/  @P0 CALL.REL.NOINC `(.L_x_813) ;  /* 0x0000001000000944 */ /* 0x000fe20003c00000 */
[----:B------:R-:W-:Y:S05]  /*0f50*/  BRA `(.L_x_814) ;  /* 0xfffff2f000007947 */ /* 0x000fea000383ffff */
.L_x_813:
[----:B------:R-:W-:Y:S05]  /*0f60*/  BSYNC B0 ;  /* 0x0000000000007941 */ /* 0x000fea0003800000 */
.L_x_796:
[----:B------:R-:W-:Y:S05]  /*0f70*/  EXIT ;  /* 0x000000000000794d */ /* 0x000fea0003800000 */
        .weak           $__internal_21_$__cuda_sm20_sqrt_rn_f32_slowpath
        .type           $__internal_21_$__cuda_sm20_sqrt_rn_f32_slowpath,@function
        .size           $__internal_21_$__cuda_sm20_sqrt_rn_f32_slowpath,($__internal_22_$__cuda_sm3x_div_rn_noftz_f32_slowpath - $__internal_21_$__cuda_sm20_sqrt_rn_f32_slowpath)
$__internal_21_$__cuda_sm20_sqrt_rn_f32_slowpath:
[----:B------:R-:W-:-:S13]  /*0f80*/  LOP3.LUT P0, RZ, R16, 0x7fffffff, RZ, 0xc0, !PT ;  /* 0x7fffffff10ff7812 */ /* 0x000fda000780c0ff */
[----:B------:R-:W-:Y:S01]  /*0f90*/  @!P0 MOV R5, R16 ;  /* 0x0000001000058202 */ /* 0x000fe20000000f00 */
        /* <DEDUP_REMOVED lines=17> */
[----:B------:R-:W-:-:S04]  /*10b0*/  @P0 FMUL.FTZ R5, R16, 2.3283064365386962891e-10 ;  /* 0x2f80000010050820 */ /* 0x000fc80000410000 */
.L_x_815:
[----:B------:R-:W-:Y:S01]  /*10c0*/  IMAD.MOV.U32 R14, RZ, RZ, R5 ;  /* 0x000000ffff0e7224 */ /* 0x000fe200078e0005 */
[----:B------:R-:W-:Y:S02]  /*10d0*/  MOV R4, R18 ;  /* 0x0000001200047202 */ /* 0x000fe40000000f00 */
[----:B------:R-:W-:-:S04]  /*10e0*/  MOV R5, 0x0 ;  /* 0x0000000000057802 */ /* 0x000fc80000000f00 */
[----:B------:R-:W-:Y:S05]  /*10f0*/  RET.REL.NODEC R4 `(my_solve_particle_ground_contacts_cuda_kernel_forward) ;  /* 0xffffef0004007950 */ /* 0x000fea0003c3ffff */
        .weak           $__internal_22_$__cuda_sm3x_div_rn_noftz_f32_slowpath
        .type           $__internal_22_$__cuda_sm3x_div_rn_noftz_f32_slowpath,@function
        .size           $__internal_22_$__cuda_sm3x_div_rn_noftz_f32_slowpath,(.L_x_1213 - $__internal_22_$__cuda_sm3x_div_rn_noftz_f32_slowpath)
$__internal_22_$__cuda_sm3x_div_rn_noftz_f32_slowpath:
[----:B------:R-:W-:Y:S01]  /*1100*/  SHF.R.U32.HI R18, RZ, 0x17, R5 ;  /* 0x00000017ff127819 */ /* 0x000fe20000011605 */
[----:B------:R-:W-:Y:S01]  /*1110*/  BSSY B3, `(.L_x_816) ;  /* 0x0000063000037945 */ /* 0x000fe20003800000 */
[----:B------:R-:W-:Y:S01]  /*1120*/  SHF.R.U32.HI R16, RZ, 0x17, R3 ;  /* 0x00000017ff107819 */ /* 0x000fe20000011603 */
[----:B------:R-:W-:Y:S01]  /*1130*/  IMAD.MOV.U32 R20, RZ, RZ, R5 ;  /* 0x000000ffff147224 */ /* 0x000fe200078e0005 */
        /* <DEDUP_REMOVED lines=14> */
[----:B------:R-:W-:Y:S02]  /*1220*/  FSETP.NEU.FTZ.AND P2, PT, |R3|, +INF , PT ;  /* 0x7f8000000300780b */ /* 0x000fe40003f5d200 */
        /* <DEDUP_REMOVED lines=16> */
.L_x_817:
        /* <DEDUP_REMOVED lines=17> */
[----:B------:R-:W-:-:S05]  /*1440*/  LOP3.LUT R18, R18, 0xff, RZ, 0xc0, !PT ;  /* 0x000000ff12127812 */ /* 0x000fca00078ec0ff */
[----:B------:R-:W-:-:S05]  /*1450*/  IMAD.IADD R24, R18, 0x1, R19 ;  /* 0x0000000112187824 */ /* 0x000fca00078e0213 */
        /* <DEDUP_REMOVED lines=32> */
.L_x_824:
[----:B------:R-:W-:-:S04]  /*1660*/  LOP3.LUT R3, R3, 0x80000000, RZ, 0xc0, !PT ;  /* 0x8000000003037812 */ /* 0x000fc800078ec0ff */
[----:B------:R-:W-:Y:S01]  /*1670*/  LOP3.LUT R3, R3, 0x7f800000, RZ, 0xfc, !PT ;  /* 0x7f80000003037812 */ /* 0x000fe200078efcff */
[----:B------:R-:W-:Y:S05]  /*1680*/  BRA `(.L_x_825) ;  /* 0x0000001000007947 */ /* 0x000fea0003800000 */
.L_x_823:
[----:B------:R-:W-:Y:S02]  /*1690*/  IMAD R3, R19, 0x800000, R3 ;  /* 0x0080000013037824 */ /* 0x000fe400078e0203 */
.L_x_825:
[----:B------:R-:W-:Y:S05]  /*16a0*/  BSYNC B4 ;  /* 0x0000000000047941 */ /* 0x000fea0003800000 */
.L_x_822:
[----:B------:R-:W-:Y:S05]  /*16b0*/  BRA `(.L_x_826) ;  /* 0x0000008000007947 */ /* 0x000fea0003800000 */
.L_x_821:
[----:B------:R-:W-:-:S04]  /*16c0*/  LOP3.LUT R3, R20, 0x80000000, R3, 0x48, !PT ;  /* 0x8000000014037812 */ /* 0x000fc800078e4803 */
[----:B------:R-:W-:Y:S01]  /*16d0*/  LOP3.LUT R3, R3, 0x7f800000, RZ, 0xfc, !PT ;  /* 0x7f80000003037812 */ /* 0x000fe200078efcff */
[----:B------:R-:W-:Y:S05]  /*16e0*/  BRA `(.L_x_826) ;  /* 0x0000005000007947 */ /* 0x000fea0003800000 */
.L_x_820:
[----:B------:R-:W-:Y:S01]  /*16f0*/  LOP3.LUT R3, R20, 0x80000000, R3, 0x48, !PT ;  /* 0x8000000014037812 */ /* 0x000fe200078e4803 */
[----:B------:R-:W-:Y:S05]  /*1700*/  BRA `(.L_x_826) ;  /* 0x0000003000007947 */ /* 0x000fea0003800000 */
.L_x_819:
[----:B------:R-:W0:Y:S01]  /*1710*/  MUFU.RSQ R3, -QNAN ;  /* 0xffc0000000037908 */ /* 0x000e220000001400 */
[----:B------:R-:W-:Y:S05]  /*1720*/  BRA `(.L_x_826) ;  /* 0x0000001000007947 */ /* 0x000fea0003800000 */
.L_x_818:
[----:B------:R-:W-:Y:S02]  /*1730*/  FADD.FTZ R3, R3, R5 ;  /* 0x0000000503037221 */ /* 0x000fe40000010000 */
.L_x_826:
[----:B------:R-:W-:Y:S05]  /*1740*/  BSYNC B3 ;  /* 0x0000000000037941 */ /* 0x000fea0003800000 */
.L_x_816:
[----:B------:R-:W-:Y:S02]  /*1750*/  MOV R18, R14 ;  /* 0x0000000e00127202 */ /* 0x000fe40000000f00 */
[----:B------:R-:W-:-:S04]  /*1760*/  MOV R19, 0x0 ;  /* 0x0000000000137802 */ /* 0x000fc80000000f00 */
[----:B------:R-:W-:Y:S05]  /*1770*/  RET.REL.NODEC R18 `(my_solve_particle_ground_contacts_cuda_kernel_forward) ;  /* 0xffffe88012007950 */ /* 0x000fea0003c3ffff */
.L_x_827:
        /* <DEDUP_REMOVED lines=16> */
.L_x_1213:


//--------------------- .text.my_apply_particle_deltas_cuda_kernel_backward --------------------------
	.section	.text.my_apply_particle_deltas_cuda_kernel_backward,"ax",@progbits
	.sectioninfo	@"SHI_REGISTERS=34"
	.align	128
        .global         my_apply_particle_deltas_cuda_kernel_backward
        .type           my_apply_particle_deltas_cuda_kernel_backward,@function
        .size           my_apply_particle_deltas_cuda_kernel_backward,(.L_x_1215 - my_apply_particle_deltas_cuda_kernel_backward)
        .other          my_apply_particle_deltas_cuda_kernel_backward,@"STO_CUDA_ENTRY STV_DEFAULT"
my_apply_particle_deltas_cuda_kernel_backward:
.text.my_apply_particle_deltas_cuda_kernel_backward:
        /* <DEDUP_REMOVED lines=12> */
[----:B------:R-:W-:Y:S02]  /*00c0*/  USHF.R.S32.HI UR18, URZ, 0x1f, UR9 ;  /* 0x0000001f3f127899 */ /* 0x000fe40008011409 */
[----:B------:R-:W-:Y:S02]  /*00d0*/  USHF.R.S32.HI UR17, URZ, 0x1f, UR8 ;  /* 0x0000001f3f117899 */ /* 0x000fe40008011408 */
[----:B------:R-:W-:Y:S02]  /*00e0*/  ULDC UR6, c[0x0][0x0] ;  /* 0x0000000000067ab9 */ /* 0x000fe40000000800 */
[----:B------:R-:W-:Y:S01]  /*00f0*/  ULDC UR7, c[0x0][0xc] ;  /* 0x0000030000077ab9 */ /* 0x000fe20000000800 */
[----:B------:R-:W-:Y:S01]  /*0100*/  MOV R8, UR18 ;  /* 0x0000001200087c02 */ /* 0x000fe20008000f00 */
[----:B------:R-:W-:Y:S01]  /*0110*/  ULDC UR10, c[0x0][0x418] ;  /* 0x00010600000a7ab9 */ /* 0x000fe20000000800 */
[----:B------:R-:W-:Y:S01]  /*0120*/  MOV R9, UR17 ;  /* 0x0000001100097c02 */ /* 0x000fe20008000f00 */
[----:B------:R-:W-:-:S02]  /*0130*/  ULDC UR12, c[0x0][0x3e0] ;  /* 0x0000f800000c7ab9 */ /* 0x000fc40000000800 */
[----:B------:R-:W-:Y:S02]  /*0140*/  ULDC UR11, c[0x0][0x2c0] ;  /* 0x0000b000000b7ab9 */ /* 0x000fe40000000800 */
[----:B------:R-:W-:Y:S02]  /*0150*/  ULDC UR14, c[0x0][0x3a0] ;  /* 0x0000e800000e7ab9 */ /* 0x000fe40000000800 */
[----:B------:R-:W-:Y:S02]  /*0160*/  UIMAD.WIDE.U32 UR6, UR6, UR7, URZ ;  /* 0x00000007060672a5 */ /* 0x000fe4000f8e003f */
[----:B------:R-:W-:Y:S02]  /*0170*/  USHF.R.S32.HI UR8, URZ, 0x1f, UR10 ;  /* 0x0000001f3f087899 */ /* 0x000fe4000801140a */
[----:B------:R-:W-:Y:S02]  /*0180*/  ULDC UR13, c[0x0][0x288] ;  /* 0x0000a200000d7ab9 */ /* 0x000fe40000000800 */
[----:B------:R-:W-:-:S02]  /*0190*/  ULDC UR16, c[0x0][0x2f8] ;  /* 0x0000be0000107ab9 */ /* 0x000fc40000000800 */
[----:B------:R-:W-:Y:S02]  /*01a0*/  USHF.R.S32.HI UR10, URZ, 0x1f, UR12 ;  /* 0x0000001f3f0a7899 */ /* 0x000fe4000801140c */
        /* <DEDUP_REMOVED lines=11> */
.L_x_870:
        /* <DEDUP_REMOVED lines=11> */
[----:B------:R-:W-:Y:S05]  /*0310*/  @P0 BRA `(.L_x_830) ;  /* 0x0000196000000947 */ /* 0x000fea0003800000 */
[----:B------:R-:W-:Y:S01]  /*0320*/  MOV R14, c[0x0][0x1d8] ;  /* 0x00007600000e7a02 */ /* 0x000fe20000000f00 */
[C---:B------:R-:W-:Y:S01]  /*0330*/  IMAD R0, R7.reuse, c[0x0][0x1d8], RZ ;  /* 0x0000760007007a24 */ /* 0x040fe200078e02ff */
[----:B------:R-:W-:Y:S01]  /*0340*/  MOV R4, c[0x0][0x248] ;  /* 0x0000920000047a02 */ /* 0x000fe20000000f00 */
[----:B------:R-:W-:Y:S01]  /*0350*/  IMAD R2, R7, c[0x0][0x248], RZ ;  /* 0x0000920007027a24 */ /* 0x000fe200078e02ff */
[----:B------:R-:W-:Y:S01]  /*0360*/  MOV R16, c[0x0][0x1a0] ;  /* 0x0000680000107a02 */ /* 0x000fe20000000f00 */
[----:B------:R-:W-:Y:S02]  /*0370*/  IMAD R3, R9, R13, R0 ;  /* 0x0000000d09037224 */ /* 0x000fe400078e0200 */
[----:B------:R-:W-:Y:S01]  /*0380*/  IMAD.WIDE.U32 R14, R13, R14, c[0x0][0x1b8] ;  /* 0x00006e000d0e7625 */ /* 0x000fe200078e000e */
[----:B------:R-:W-:-:S03]  /*0390*/  SHF.R.S32.HI R6, RZ, 0x1f, R16 ;  /* 0x0000001fff067819 */ /* 0x000fc60000011410 */
[----:B------:R-:W-:Y:S02]  /*03a0*/  IMAD R19, R8, R13, R2 ;  /* 0x0000000d08137224 */ /* 0x000fe400078e0202 */
[----:B------:R-:W-:-:S04]  /*03b0*/  IMAD.WIDE.U32 R4, R13, R4, c[0x0][0x228] ;  /* 0x00008a000d047625 */ /* 0x000fc800078e0004 */
[----:B------:R-:W-:Y:S01]  /*03c0*/  IMAD R0, R7, c[0x0][0x1a0], RZ ;  /* 0x0000680007007a24 */ /* 0x000fe200078e02ff */
[----:B------:R-:W-:Y:S01]  /*03d0*/  IADD3 R5, R5, R19, RZ ;  /* 0x0000001305057210 */ /* 0x000fe20007ffe0ff */
[----:B------:R-:W-:Y:S02]  /*03e0*/  IMAD.IADD R15, R15, 0x1, R3 ;  /* 0x000000010f0f7824 */ /* 0x000fe400078e0203 */
[----:B------:R-:W-:Y:S02]  /*03f0*/  IMAD.WIDE.U32 R16, R13, R16, c[0x0][0x180] ;  /* 0x000060000d107625 */ /* 0x000fe400078e0010 */
[----:B------:R-:W2:Y:S02]  /*0400*/  LDG.E R19, [R4.64+0x4] ;  /* 0x0000041004137981 */ /* 0x000ea4000c1e1900 */
[----:B------:R-:W-:Y:S02]  /*0410*/  IMAD R3, R6, R13, R0 ;  /* 0x0000000d06037224 */ /* 0x000fe400078e0200 */
[----:B------:R-:W3:Y:S03]  /*0420*/  LDG.E R0, [R14.64] ;  /* 0x000000100e007981 */ /* 0x000ee6000c1e1900 */
[----:B------:R-:W-:Y:S01]  /*0430*/  IADD3 R17, R17, R3, RZ ;  /* 0x0000000311117210 */ /* 0x000fe20007ffe0ff */
[----:B------:R0:W2:Y:S04]  /*0440*/  LDG.E R2, [R14.64+0x4] ;  /* 0x000004100e027981 */ /* 0x0000a8000c1e1900 */
[----:B------:R-:W3:Y:S04]  /*0450*/  LDG.E R3, [R4.64] ;  /* 0x0000001004037981 */ /* 0x000ee8000c1e1900 */
[----:B------:R-:W4:Y:S04]  /*0460*/  LDG.E R18, [R16.64] ;  /* 0x0000001010127981 */ /* 0x000f28000c1e1900 */
[----:B------:R0:W5:Y:S04]  /*0470*/  LDG.E R12, [R14.64+0x8] ;  /* 0x000008100e0c7981 */ /* 0x000168000c1e1900 */
[----:B------:R-:W5:Y:S04]  /*0480*/  LDG.E R21, [R4.64+0x8] ;  /* 0x0000081004157981 */ /* 0x000f68000c1e1900 */
[----:B------:R-:W5:Y:S04]  /*0490*/  LDG.E R23, [R16.64+0x4] ;  /* 0x0000041010177981 */ /* 0x000f68000c1e1900 */
[----:B------:R-:W5:Y:S01]  /*04a0*/  LDG.E R25, [R16.64+0x8] ;  /* 0x0000081010197981 */ /* 0x000f62000c1e1900 */
[----:B------:R-:W1:Y:S01]  /*04b0*/  MUFU.RCP R20, c[0x0][0x260] ;  /* 0x0000980000147b08 */ /* 0x000e620000001000 */
[----:B------:R-:W-:Y:S01]  /*04c0*/  MOV R27, c[0x0][0x260] ;  /* 0x00009800001b7a02 */ /* 0x000fe20000000f00 */
[----:B------:R-:W-:Y:S04]  /*04d0*/  BSSY B4, `(.L_x_831) ;  /* 0x0000012000047945 */ /* 0x000fe80003800000 */
[----:B-1----:R-:W-:-:S04]  /*04e0*/  FFMA R27, R20, -R27, 1 ;  /* 0x3f800000141b7423 */ /* 0x002fc8000000081b */
[----:B------:R-:W-:Y:S01]  /*04f0*/  FFMA R20, R20, R27, R20 ;  /* 0x0000001b14147223 */ /* 0x000fe20000000014 */
[----:B---3--:R-:W-:-:S04]  /*0500*/  FADD R3, R0, R3 ;  /* 0x0000000300037221 */ /* 0x008fc80000000000 */
[----:B----4-:R-:W-:-:S04]  /*0510*/  FADD R3, R3, -R18 ;  /* 0x8000001203037221 */ /* 0x010fc80000000000 */
[----:B------:R-:W1:Y:S01]  /*0520*/  FCHK P0, R3, c[0x0][0x260] ;  /* 0x0000980003007b02 */ /* 0x000e620000000000 */
[----:B0-----:R-:W-:Y:S01]  /*0530*/  FFMA R14, R3, R20, RZ ;  /* 0x00000014030e7223 */ /* 0x001fe200000000ff */
[----:B--2---:R-:W-:Y:S01]  /*0540*/  FADD R2, R2, R19 ;  /* 0x0000001302027221 */ /* 0x004fe20000000000 */
[----:B-----5:R-:W-:Y:S02]  /*0550*/  FADD R0, R12, R21 ;  /* 0x000000150c007221 */ /* 0x020fe40000000000 */
[----:B------:R-:W-:Y:S01]  /*0560*/  FFMA R5, R14, -c[0x0][0x260], R3 ;  /* 0x800098000e057a23 */ /* 0x000fe20000000003 */
[----:B------:R-:W-:-:S03]  /*0570*/  FADD R2, R2, -R23 ;  /* 0x8000001702027221 */ /* 0x000fc60000000000 */
[----:B------:R-:W-:Y:S01]  /*0580*/  FFMA R19, R20, R5, R14 ;  /* 0x0000000514137223 */ /* 0x000fe2000000000e */
[----:B------:R-:W-:Y:S01]  /*0590*/  FADD R0, R0, -R25 ;  /* 0x8000001900007221 */ /* 0x000fe20000000000 */
[----:B-1----:R-:W-:Y:S05]  /*05a0*/  @!P0 BRA `(.L_x_832) ;  /* 0x0000004000008947 */ /* 0x002fea0003800000 */
[----:B------:R-:W-:Y:S02]  /*05b0*/  MOV R4, c[0x0][0x260] ;  /* 0x0000980000047a02 */ /* 0x000fe40000000f00 */
[----:B------:R-:W-:Y:S02]  /*05c0*/  MOV R20, 0x5e0 ;  /* 0x000005e000147802 */ /* 0x000fe40000000f00 */
[----:B------:R-:W-:Y:S05]  /*05d0*/  CALL.REL.NOINC `($__internal_24_$__cuda_sm3x_div_rn_noftz_f32_slowpath) ;  /* 0x000018a000007944 */ /* 0x000fea0003c00000 */
[----:B------:R-:W-:Y:S02]  /*05e0*/  IMAD.MOV.U32 R19, RZ, RZ, R3 ;  /* 0x000000ffff137224 */ /* 0x000fe400078e0003 */
.L_x_832:
[----:B------:R-:W-:Y:S05]  /*05f0*/  BSYNC B4 ;  /* 0x0000000000047941 */ /* 0x000fea0003800000 */
.L_x_831:
[----:B------:R-:W0:Y:S01]  /*0600*/  MUFU.RCP R3, c[0x0][0x260] ;  /* 0x0000980000037b08 */ /* 0x000e220000001000 */
[----:B------:R-:W-:Y:S01]  /*0610*/  MOV R4, c[0x0][0x260] ;  /* 0x0000980000047a02 */ /* 0x000fe20000000f00 */
[----:B------:R-:W-:Y:S06]  /*0620*/  BSSY B4, `(.L_x_833) ;  /* 0x000000d000047945 */ /* 0x000fec0003800000 */
[----:B------:R-:W1:Y:S01]  /*0630*/  FCHK P0, R2, c[0x0][0x260] ;  /* 0x0000980002007b02 */ /* 0x000e620000000000 */
[----:B0-----:R-:W-:-:S04]  /*0640*/  FFMA R4, R3, -R4, 1 ;  /* 0x3f80000003047423 */ /* 0x001fc80000000804 */
[----:B------:R-:W-:-:S04]  /*0650*/  FFMA R12, R3, R4, R3 ;  /* 0x00000004030c7223 */ /* 0x000fc80000000003 */
[----:B------:R-:W-:-:S04]  /*0660*/  FFMA R17, R2, R12, RZ ;  /* 0x0000000c02117223 */ /* 0x000fc800000000ff */
[----:B------:R-:W-:-:S04]  /*0670*/  FFMA R4, R17, -c[0x0][0x260], R2 ;  /* 0x8000980011047a23 */ /* 0x000fc80000000002 */
[----:B------:R-:W-:Y:S01]  /*0680*/  FFMA R17, R12, R4, R17 ;  /* 0x000000040c117223 */ /* 0x000fe20000000011 */
[----:B-1----:R-:W-:Y:S05]  /*0690*/  @!P0 BRA `(.L_x_834) ;  /* 0x0000005000008947 */ /* 0x002fea0003800000 */
[----:B------:R-:W-:Y:S02]  /*06a0*/  MOV R3, R2 ;  /* 0x0000000200037202 */ /* 0x000fe40000000f00 */
[----:B------:R-:W-:Y:S02]  /*06b0*/  MOV R4, c[0x0][0x260] ;  /* 0x0000980000047a02 */ /* 0x000fe40000000f00 */
[----:B------:R-:W-:Y:S02]  /*06c0*/  MOV R20, 0x6e0 ;  /* 0x000006e000147802 */ /* 0x000fe40000000f00 */
[----:B------:R-:W-:Y:S05]  /*06d0*/  CALL.REL.NOINC `($__internal_24_$__cuda_sm3x_div_rn_noftz_f32_slowpath) ;  /* 0x000017a000007944 */ /* 0x000fea0003c00000 */
[----:B------:R-:W-:Y:S02]  /*06e0*/  MOV R17, R3 ;  /* 0x0000000300117202 */ /* 0x000fe40000000f00 */
.L_x_834:
[----:B------:R-:W-:Y:S05]  /*06f0*/  BSYNC B4 ;  /* 0x0000000000047941 */ /* 0x000fea0003800000 */
.L_x_833:
[----:B------:R-:W0:Y:S01]  /*0700*/  MUFU.RCP R2, c[0x0][0x260] ;  /* 0x0000980000027b08 */ /* 0x000e220000001000 */
[----:B------:R-:W-:Y:S01]  /*0710*/  IMAD.MOV.U32 R3, RZ, RZ, c[0x0][0x260] ;  /* 0x00009800ff037624 */ /* 0x000fe200078e00ff */
        /* <DEDUP_REMOVED lines=13> */
.L_x_836:
[----:B------:R-:W-:Y:S05]  /*07f0*/  BSYNC B4 ;  /* 0x0000000000047941 */ /* 0x000fea0003800000 */
.L_x_835:
[----:B------:R-:W-:Y:S01]  /*0800*/  FMUL R0, R17, R17 ;  /* 0x0000001111007220 */ /* 0x000fe20000400000 */
[----:B------:R-:W-:Y:S03]  /*0810*/  BSSY B2, `(.L_x_837) ;  /* 0x000000e000027945 */ /* 0x000fe60003800000 */
[----:B------:R-:W-:-:S04]  /*0820*/  FFMA R0, R19, R19, R0 ;  /* 0x0000001313007223 */ /* 0x000fc80000000000 */
[----:B------:R-:W-:-:S04]  /*0830*/  FFMA R2, R15, R15, R0 ;  /* 0x0000000f0f027223 */ /* 0x000fc80000000000 */
[----:B------:R0:W1:Y:S01]  /*0840*/  MUFU.RSQ R3, R2 ;  /* 0x0000000200037308 */ /* 0x0000620000001400 */
[----:B------:R-:W-:-:S04]  /*0850*/  IADD3 R0, R2, -0xd000000, RZ ;  /* 0xf300000002007810 */ /* 0x000fc80007ffe0ff */
[----:B------:R-:W-:-:S13]  /*0860*/  ISETP.GT.U32.AND P0, PT, R0, 0x727fffff, PT ;  /* 0x727fffff0000780c */ /* 0x000fda0003f04070 */
[----:B------:R-:W-:Y:S05]  /*0870*/  @!P0 BRA `(.L_x_838) ;  /* 0x0000003000008947 */ /* 0x000fea0003800000 */
[----:B01----:R-:W-:Y:S02]  /*0880*/  MOV R14, 0x8a0 ;  /* 0x000008a0000e7802 */ /* 0x003fe40000000f00 */
[----:B------:R-:W-:Y:S05]  /*0890*/  CALL.REL.NOINC `($__internal_23_$__cuda_sm20_sqrt_rn_f32_slowpath) ;  /* 0x0000147000007944 */ /* 0x000fea0003c00000 */
[----:B------:R-:W-:Y:S05]  /*08a0*/  BRA `(.L_x_839) ;  /* 0x0000004000007947 */ /* 0x000fea0003800000 */
.L_x_838:
[----:B01----:R-:W-:Y:S01]  /*08b0*/  FMUL.FTZ R16, R2, R3 ;  /* 0x0000000302107220 */ /* 0x003fe20000410000 */
[----:B------:R-:W-:-:S03]  /*08c0*/  FMUL.FTZ R0, R3, 0.5 ;  /* 0x3f00000003007820 */ /* 0x000fc60000410000 */
[----:B------:R-:W-:-:S04]  /*08d0*/  FFMA R3, -R16, R16, R2 ;  /* 0x0000001010037223 */ /* 0x000fc80000000102 */
[----:B------:R-:W-:Y:S02]  /*08e0*/  FFMA R16, R3, R0, R16 ;  /* 0x0000000003107223 */ /* 0x000fe40000000010 */
.L_x_839:
[----:B------:R-:W-:Y:S05]  /*08f0*/  BSYNC B2 ;  /* 0x0000000000027941 */ /* 0x000fea0003800000 */
.L_x_837:
[----:B------:R-:W-:Y:S01]  /*0900*/  FSETP.GT.AND P0, PT, R16, c[0x0][0x264], PT ;  /* 0x0000990010007a0b */ /* 0x000fe20003f04000 */
[----:B------:R-:W-:-:S12]  /*0910*/  BSSY B4, `(.L_x_840) ;  /* 0x0000011000047945 */ /* 0x000fd80003800000 */
[----:B------:R-:W-:Y:S05]  /*0920*/  @!P0 BRA `(.L_x_841) ;  /* 0x000000f000008947 */ /* 0x000fea0003800000 */
[----:B------:R-:W0:Y:S01]  /*0930*/  MUFU.RCP R3, R16 ;  /* 0x0000001000037308 */ /* 0x000e220000001000 */
[----:B------:R-:W-:Y:S02]  /*0940*/  ULDC UR15, c[0x0][0x264] ;  /* 0x00009900000f7ab9 */ /* 0x000fe40000000800 */
[----:B------:R-:W-:-:S05]  /*0950*/  MOV R5, UR15 ;  /* 0x0000000f00057c02 */ /* 0x000fca0008000f00 */
[----:B------:R-:W1:Y:S01]  /*0960*/  FCHK P0, R5, R16 ;  /* 0x0000001005007302 */ /* 0x000e620000000000 */
[----:B0-----:R-:W-:-:S04]  /*0970*/  FFMA R0, R3, -R16, 1 ;  /* 0x3f80000003007423 */ /* 0x001fc80000000810 */
[----:B------:R-:W-:-:S04]  /*0980*/  FFMA R0, R3, R0, R3 ;  /* 0x0000000003007223 */ /* 0x000fc80000000003 */
[----:B------:R-:W-:-:S04]  /*0990*/  FFMA R3, R0, c[0x0][0x264], RZ ;  /* 0x0000990000037a23 */ /* 0x000fc800000000ff */
[----:B------:R-:W-:-:S04]  /*09a0*/  FFMA R10, R3, -R16, c[0x0][0x264] ;  /* 0x00009900030a7623 */ /* 0x000fc80000000810 */
[----:B------:R-:W-:Y:S01]  /*09b0*/  FFMA R10, R0, R10, R3 ;  /* 0x0000000a000a7223 */ /* 0x000fe20000000003 */
[----:B-1----:R-:W-:Y:S05]  /*09c0*/  @!P0 BRA `(.L_x_841) ;  /* 0x0000005000008947 */ /* 0x002fea0003800000 */
[----:B------:R-:W-:Y:S01]  /*09d0*/  IMAD.MOV.U32 R3, RZ, RZ, c[0x0][0x264] ;  /* 0x00009900ff037624 */ /* 0x000fe200078e00ff */
[----:B------:R-:W-:Y:S02]  /*09e0*/  MOV R4, R16 ;  /* 0x0000001000047202 */ /* 0x000fe40000000f00 */
[----:B------:R-:W-:Y:S02]  /*09f0*/  MOV R20, 0xa10 ;  /* 0x00000a1000147802 */ /* 0x000fe40000000f00 */
[----:B------:R-:W-:Y:S05]  /*0a00*/  CALL.REL.NOINC `($__internal_24_$__cuda_sm3x_div_rn_noftz_f32_slowpath) ;  /* 0x0000147000007944 */ /* 0x000fea0003c00000 */
[----:B------:R-:W-:Y:S02]  /*0a10*/  MOV R10, R3 ;  /* 0x00000003000a7202 */ /* 0x000fe40000000f00 */
.L_x_841:
[----:B------:R-:W-:Y:S05]  /*0a20*/  BSYNC B4 ;  /* 0x0000000000047941 */ /* 0x000fea0003800000 */
.L_x_840:
        /* <DEDUP_REMOVED lines=16> */
.L_x_842:
[----:B------:R-:W-:Y:S01]  /*0b30*/  ISETP.NE.U32.AND P0, PT, RZ, c[0x0][0x2a8], PT ;  /* 0x0000aa00ff007a0c */ /* 0x000fe20003f05070 */
[----:B------:R-:W-:Y:S01]  /*0b40*/  IMAD.MOV.U32 R21, RZ, RZ, RZ ;  /* 0x000000ffff157224 */ /* 0x000fe200078e00ff */
[----:B------:R-:W-:-:S02]  /*0b50*/  MOV R23, RZ ;  /* 0x000000ff00177202 */ /* 0x000fc40000000f00 */
[----:B------:R-:W-:Y:S02]  /*0b60*/  ISETP.NE.AND.EX P0, PT, RZ, c[0x0][0x2ac], PT, P0 ;  /* 0x0000ab00ff007a0c */ /* 0x000fe40003f05300 */
[----:B------:R-:W-:-:S11]  /*0b70*/  MOV R25, RZ ;  /* 0x000000ff00197202 */ /* 0x000fd60000000f00 */
        /* <DEDUP_REMOVED lines=13> */
.L_x_843:
[----:B------:R-:W-:-:S04]  /*0c50*/  ISETP.NE.U32.AND P0, PT, RZ, c[0x0][0x3c0], PT ;  /* 0x0000f000ff007a0c */ /* 0x000fc80003f05070 */
[----:B------:R-:W-:-:S13]  /*0c60*/  ISETP.NE.AND.EX P0, PT, RZ, c[0x0][0x3c4], PT, P0 ;  /* 0x0000f100ff007a0c */ /* 0x000fda0003f05300 */
        /* <DEDUP_REMOVED lines=13> */
[----:B------:R-:W-:Y:S05]  /*0d40*/  BRA `(.L_x_845) ;  /* 0x0000012000007947 */ /* 0x000fea0003800000 */
.L_x_844:
        /* <DEDUP_REMOVED lines=18> */
.L_x_845:
[----:B------:R-:W-:Y:S01]  /*0e70*/  FSETP.GT.AND P0, PT, R16, c[0x0][0x264], PT ;  /* 0x0000990010007a0b */ /* 0x000fe20003f04000 */
[----:B------:R-:W-:Y:S01]  /*0e80*/  BSSY B4, `(.L_x_846) ;  /* 0x000001e000047945 */ /* 0x000fe20003800000 */
[----:B------:R-:W-:-:S11]  /*0e90*/  IMAD.MOV.U32 R18, RZ, RZ, RZ ;  /* 0x000000ffff127224 */ /* 0x000fd600078e00ff */
[----:B------:R-:W-:Y:S05]  /*0ea0*/  @!P0 BRA `(.L_x_847) ;  /* 0x000001b000008947 */ /* 0x000fea0003800000 */
[----:B------:R-:W0:Y:S01]  /*0eb0*/  MUFU.RCP R5, R16 ;  /* 0x0000001000057308 */ /* 0x000e220000001000 */
[----:B------:R-:W-:Y:S01]  /*0ec0*/  FADD R23, RZ, R23 ;  /* 0x00000017ff177221 */ /* 0x000fe20000000000 */
[----:B------:R-:W-:Y:S01]  /*0ed0*/  FADD R25, RZ, R25 ;  /* 0x00000019ff197221 */ /* 0x000fe20000000000 */
[----:B------:R-:W-:Y:S01]  /*0ee0*/  FADD R21, RZ, R21 ;  /* 0x00000015ff157221 */ /* 0x000fe20000000000 */
[----:B------:R-:W-:Y:S01]  /*0ef0*/  BSSY B5, `(.L_x_848) ;  /* 0x0000015000057945 */ /* 0x000fe20003800000 */
[----:B------:R-:W-:Y:S01]  /*0f00*/  FMUL R0, R23, R17 ;  /* 0x0000001117007220 */ /* 0x000fe20000400000 */
[----:B------:R-:W-:-:S03]  /*0f10*/  FMUL R23, R10, R23 ;  /* 0x000000170a177220 */ /* 0x000fc60000400000 */
[----:B------:R-:W-:Y:S01]  /*0f20*/  FFMA R0, R25, R19, R0 ;  /* 0x0000001319007223 */ /* 0x000fe20000000000 */
[----:B------:R-:W-:-:S03]  /*0f30*/  FMUL R25, R10, R25 ;  /* 0x000000190a197220 */ /* 0x000fc60000400000 */
[----:B------:R-:W-:Y:S01]  /*0f40*/  FFMA R0, R21, R15, R0 ;  /* 0x0000000f15007223 */ /* 0x000fe20000000000 */
[C---:B------:R-:W-:Y:S01]  /*0f50*/  FMUL R21, R10.reuse, R21 ;  /* 0x000000150a157220 */ /* 0x040fe20000400000 */
[C---:B0-----:R-:W-:Y:S02]  /*0f60*/  FFMA R4, R5.reuse, -R16, 1 ;  /* 0x3f80000005047423 */ /* 0x041fe40000000810 */
[----:B------:R-:W-:Y:S02]  /*0f70*/  FADD R3, RZ, R0 ;  /* 0x00000000ff037221 */ /* 0x000fe40000000000 */
[----:B------:R-:W-:Y:S02]  /*0f80*/  FFMA R0, R5, R4, R5 ;  /* 0x0000000405007223 */ /* 0x000fe40000000005 */
[----:B------:R-:W-:-:S04]  /*0f90*/  FMUL R5, R10, R3 ;  /* 0x000000030a057220 */ /* 0x000fc80000400000 */
[----:B------:R-:W0:Y:S01]  /*0fa0*/  FCHK P0, R5, R16 ;  /* 0x0000001005007302 */ /* 0x000e220000000000 */
[----:B------:R-:W-:-:S04]  /*0fb0*/  FFMA R3, R0, R5, RZ ;  /* 0x0000000500037223 */ /* 0x000fc800000000ff */
[----:B------:R-:W-:-:S04]  /*0fc0*/  FFMA R4, R3, -R16, R5 ;  /* 0x8000001003047223 */ /* 0x000fc80000000005 */
[----:B------:R-:W-:Y:S01]  /*0fd0*/  FFMA R0, R0, R4, R3 ;  /* 0x0000000400007223 */ /* 0x000fe20000000003 */
[----:B0-----:R-:W-:Y:S05]  /*0fe0*/  @!P0 BRA `(.L_x_849) ;  /* 0x0000005000008947 */ /* 0x001fea0003800000 */
[----:B------:R-:W-:Y:S02]  /*0ff0*/  MOV R3, R5 ;  /* 0x0000000500037202 */ /* 0x000fe40000000f00 */
[----:B------:R-:W-:Y:S02]  /*1000*/  MOV R4, R16 ;  /* 0x0000001000047202 */ /* 0x000fe40000000f00 */
[----:B------:R-:W-:Y:S02]  /*1010*/  MOV R20, 0x1030 ;  /* 0x0000103000147802 */ /* 0x000fe40000000f00 */
[----:B------:R-:W-:Y:S05]  /*1020*/  CALL.REL.NOINC `($__internal_24_$__cuda_sm3x_div_rn_noftz_f32_slowpath) ;  /* 0x00000e5000007944 */ /* 0x000fea0003c00000 */
[----:B------:R-:W-:Y:S02]  /*1030*/  MOV R0, R3 ;  /* 0x0000000300007202 */ /* 0x000fe40000000f00 */
.L_x_849:
[----:B------:R-:W-:Y:S05]  /*1040*/  BSYNC B5 ;  /* 0x0000000000057941 */ /* 0x000fea0003800000 */
.L_x_848:
[----:B------:R-:W-:Y:S02]  /*1050*/  FADD R18, RZ, -R0 ;  /* 0x80000000ff127221 */ /* 0x000fe40000000000 */
.L_x_847:
[----:B------:R-:W-:Y:S05]  /*1060*/  BSYNC B4 ;  /* 0x0000000000047941 */ /* 0x000fea0003800000 */
.L_x_846:
[----:B------:R-:W-:Y:S01]  /*1070*/  FSETP.GT.AND P0, PT, R16, RZ, PT ;  /* 0x000000ff1000720b */ /* 0x000fe20003f04000 */
[----:B------:R-:W-:Y:S01]  /*1080*/  BSSY B4, `(.L_x_850) ;  /* 0x0000035000047945 */ /* 0x000fe20003800000 */
[----:B------:R-:W-:Y:S01]  /*1090*/  FADD R21, RZ, R21 ;  /* 0x00000015ff157221 */ /* 0x000fe20000000000 */
[----:B------:R-:W-:Y:S01]  /*10a0*/  FADD R23, RZ, R23 ;  /* 0x00000017ff177221 */ /* 0x000fe20000000000 */
[----:B------:R-:W-:-:S09]  /*10b0*/  FADD R25, RZ, R25 ;  /* 0x00000019ff197221 */ /* 0x000fd20000000000 */
        /* <DEDUP_REMOVED lines=13> */
[----:B------:R-:W-:Y:S05]  /*1190*/  CALL.REL.NOINC `($__internal_24_$__cuda_sm3x_div_rn_noftz_f32_slowpath) ;  /* 0x00000ce000007944 */ /* 0x000fea0003c00000 */
[----:B------:R-:W-:Y:S02]  /*11a0*/  IMAD.MOV.U32 R24, RZ, RZ, R3 ;  /* 0x000000ffff187224 */ /* 0x000fe400078e0003 */
.L_x_853:
[----:B------:R-:W-:Y:S05]  /*11b0*/  BSYNC B5 ;  /* 0x0000000000057941 */ /* 0x000fea0003800000 */
.L_x_852:
        /* <DEDUP_REMOVED lines=13> */
[----:B------:R-:W-:Y:S02]  /*1290*/  MOV R30, R3 ;  /* 0x00000003001e7202 */ /* 0x000fe40000000f00 */
.L_x_855:
[----:B------:R-:W-:Y:S05]  /*12a0*/  BSYNC B5 ;  /* 0x0000000000057941 */ /* 0x000fea0003800000 */
.L_x_854:
        /* <DEDUP_REMOVED lines=14> */
.L_x_857:
[----:B------:R-:W-:Y:S05]  /*1390*/  BSYNC B5 ;  /* 0x0000000000057941 */ /* 0x000fea0003800000 */
.L_x_856:
[-C--:B------:R-:W-:Y:S01]  /*13a0*/  FFMA R25, R24, R18.reuse, R25 ;  /* 0x0000001218197223 */ /* 0x080fe20000000019 */
[-C--:B------:R-:W-:Y:S01]  /*13b0*/  FFMA R23, R30, R18.reuse, R23 ;  /* 0x000000121e177223 */ /* 0x080fe20000000017 */
[----:B------:R-:W-:Y:S02]  /*13c0*/  FFMA R21, R0, R18, R21 ;  /* 0x0000001200157223 */ /* 0x000fe40000000015 */
.L_x_851:
[----:B------:R-:W-:Y:S05]  /*13d0*/  BSYNC B4 ;  /* 0x0000000000047941 */ /* 0x000fea0003800000 */
.L_x_850:
        /* <DEDUP_REMOVED lines=15> */
.L_x_859:
[----:B------:R-:W-:Y:S05]  /*14d0*/  BSYNC B4 ;  /* 0x0000000000047941 */ /* 0x000fea0003800000 */
.L_x_858:
[----:B------:R-:W0:Y:S01]  /*14e0*/  MUFU.RCP R0, c[0x0][0x260] ;  /* 0x0000980000007b08 */ /* 0x000e220000001000 */
[----:B------:R-:W-:Y:S01]  /*14f0*/  MOV R3, c[0x0][0x260] ;  /* 0x0000980000037a02 */ /* 0x000fe20000000f00 */
[----:B------:R-:W-:Y:S01]  /*1500*/  BSSY B4, `(.L_x_860) ;  /* 0x000000e000047945 */ /* 0x000fe20003800000 */
[----:B------:R-:W-:-:S05]  /*1510*/  FADD R15, RZ, R15 ;  /* 0x0000000fff0f7221 */ /* 0x000fca0000000000 */
[----:B------:R-:W1:Y:S01]  /*1520*/  FCHK P0, R23, c[0x0][0x260] ;  /* 0x0000980017007b02 */ /* 0x000e620000000000 */
[----:B0-----:R-:W-:-:S04]  /*1530*/  FFMA R3, R0, -R3, 1 ;  /* 0x3f80000000037423 */ /* 0x001fc80000000803 */
[----:B------:R-:W-:-:S04]  /*1540*/  FFMA R0, R0, R3, R0 ;  /* 0x0000000300007223 */ /* 0x000fc80000000000 */
[----:B------:R-:W-:-:S04]  /*1550*/  FFMA R4, R0, R23, RZ ;  /* 0x0000001700047223 */ /* 0x000fc800000000ff */
[----:B------:R-:W-:-:S04]  /*1560*/  FFMA R3, R4, -c[0x0][0x260], R23 ;  /* 0x8000980004037a23 */ /* 0x000fc80000000017 */
[----:B------:R-:W-:Y:S01]  /*1570*/  FFMA R17, R0, R3, R4 ;  /* 0x0000000300117223 */ /* 0x000fe20000000004 */
[----:B-1----:R-:W-:Y:S05]  /*1580*/  @!P0 BRA `(.L_x_861) ;  /* 0x0000005000008947 */ /* 0x002fea0003800000 */
[----:B------:R-:W-:Y:S01]  /*1590*/  IMAD.MOV.U32 R3, RZ, RZ, R23 ;  /* 0x000000ffff037224 */ /* 0x000fe200078e0017 */
[----:B------:R-:W-:Y:S02]  /*15a0*/  MOV R4, c[0x0][0x260] ;  /* 0x0000980000047a02 */ /* 0x000fe40000000f00 */
[----:B------:R-:W-:Y:S02]  /*15b0*/  MOV R20, 0x15d0 ;  /* 0x000015d000147802 */ /* 0x000fe40000000f00 */
[----:B------:R-:W-:Y:S05]  /*15c0*/  CALL.REL.NOINC `($__internal_24_$__cuda_sm3x_div_rn_noftz_f32_slowpath) ;  /* 0x000008b000007944 */ /* 0x000fea0003c00000 */
[----:B------:R-:W-:Y:S02]  /*15d0*/  MOV R17, R3 ;  /* 0x0000000300117202 */ /* 0x000fe40000000f00 */
.L_x_861:
[----:B------:R-:W-:Y:S05]  /*15e0*/  BSYNC B4 ;  /* 0x0000000000047941 */ /* 0x000fea0003800000 */
.L_x_860:
        /* <DEDUP_REMOVED lines=15> */
.L_x_863:
[----:B------:R-:W-:Y:S05]  /*16e0*/  BSYNC B4 ;  /* 0x0000000000047941 */ /* 0x000fea0003800000 */
.L_x_862:
[----:B------:R-:W-:Y:S01]  /*16f0*/  ISETP.NE.U32.AND P0, PT, RZ, c[0x0][0x380], PT ;  /* 0x0000e000ff007a0c */ /* 0x000fe20003f05070 */
[----:B------:R-:W-:Y:S01]  /*1700*/  FADD R3, RZ, R3 ;  /* 0x00000003ff037221 */ /* 0x000fe20000000000 */
[----:B------:R-:W-:Y:S01]  /*1710*/  FADD R0, R15, R14 ;  /* 0x0000000e0f007221 */ /* 0x000fe20000000000 */
[----:B------:R-:W-:Y:S01]  /*1720*/  FADD R12, R17, R12 ;  /* 0x0000000c110c7221 */ /* 0x000fe20000000000 */
[----:B------:R-:W-:Y:S01]  /*1730*/  ISETP.NE.AND.EX P0, PT, RZ, c[0x0][0x384], PT, P0 ;  /* 0x0000e100ff007a0c */ /* 0x000fe20003f05300 */
[----:B------:R-:W-:Y:S01]  /*1740*/  FADD R4, R3, R2 ;  /* 0x0000000203047221 */ /* 0x000fe20000000000 */
[----:B------:R-:W-:Y:S01]  /*1750*/  FADD R0, RZ, R0 ;  /* 0x00000000ff007221 */ /* 0x000fe20000000000 */
[----:B------:R-:W-:-:S02]  /*1760*/  FADD R2, RZ, R12 ;  /* 0x0000000cff027221 */ /* 0x000fc40000000000 */
[----:B------:R-:W-:-:S08]  /*1770*/  FADD R4, RZ, R4 ;  /* 0x00000004ff047221 */ /* 0x000fd00000000000 */
[----:B------:R-:W-:Y:S05]  /*1780*/  @!P0 BRA `(.L_x_864) ;  /* 0x000000a000008947 */ /* 0x000fea0003800000 */
[----:B------:R-:W-:Y:S01]  /*1790*/  SHF.R.S32.HI R12, RZ, 0x1f, R13 ;  /* 0x0000001fff0c7819 */ /* 0x000fe2000001140d */
[----:B------:R-:W-:-:S04]  /*17a0*/  IMAD.MOV.U32 R18, RZ, RZ, c[0x0][0x3a0] ;  /* 0x0000e800ff127624 */ /* 0x000fc800078e00ff */
        /* <DEDUP_REMOVED lines=8> */
.L_x_864:
[----:B------:R-:W-:-:S04]  /*1830*/  ISETP.NE.U32.AND P0, PT, RZ, c[0x0][0x230], PT ;  /* 0x00008c00ff007a0c */ /* 0x000fc80003f05070 */
[----:B------:R-:W-:-:S13]  /*1840*/  ISETP.NE.AND.EX P0, PT, RZ, c[0x0][0x234], PT, P0 ;  /* 0x00008d00ff007a0c */ /* 0x000fda0003f05300 */
[----:B------:R-:W-:Y:S05]  /*1850*/  @!P0 BRA `(.L_x_865) ;  /* 0x000000a000008947 */ /* 0x000fea0003800000 */
[----:B------:R-:W-:Y:S02]  /*1860*/  SHF.R.S32.HI R5, RZ, 0x1f, R13 ;  /* 0x0000001fff057819 */ /* 0x000fe4000001140d */
[----:B------:R-:W-:-:S03]  /*1870*/  MOV R18, c[0x0][0x248] ;  /* 0x0000920000127a02 */ /* 0x000fc60000000f00 */
[----:B------:R-:W-:Y:S01]  /*1880*/  IMAD R5, R5, c[0x0][0x248], RZ ;  /* 0x0000920005057a24 */ /* 0x000fe200078e02ff */
[----:B------:R-:W-:Y:S01]  /*1890*/  SHF.R.S32.HI R8, RZ, 0x1f, R18 ;  /* 0x0000001fff087819 */ /* 0x000fe20000011412 */
[----:B------:R-:W-:-:S04]  /*18a0*/  IMAD.WIDE.U32 R18, R13, R18, c[0x0][0x230] ;  /* 0x00008c000d127625 */ /* 0x000fc800078e0012 */
[----:B------:R-:W-:-:S05]  /*18b0*/  IMAD R5, R8, R13, R5 ;  /* 0x0000000d08057224 */ /* 0x000fca00078e0205 */
[----:B------:R-:W-:-:S05]  /*18c0*/  IADD3 R19, R19, R5, RZ ;  /* 0x0000000513137210 */ /* 0x000fca0007ffe0ff */
[----:B------:R0:W-:Y:S04]  /*18d0*/  RED.E.ADD.F32.FTZ.RN.STRONG.GPU [R18.64], R0 ;  /* 0x000000001200798e */ /* 0x0001e8000c10e790 */
[----:B------:R0:W-:Y:S04]  /*18e0*/  RED.E.ADD.F32.FTZ.RN.STRONG.GPU [R18.64+0x4], R2 ;  /* 0x000004021200798e */ /* 0x0001e8000c10e790 */
[----:B------:R0:W-:Y:S02]  /*18f0*/  RED.E.ADD.F32.FTZ.RN.STRONG.GPU [R18.64+0x8], R4 ;  /* 0x000008041200798e */ /* 0x0001e4000c10e790 */
.L_x_865:
        /* <DEDUP_REMOVED lines=13> */
.L_x_866:
[----:B------:R-:W-:-:S04]  /*19d0*/  ISETP.NE.U32.AND P0, PT, RZ, c[0x0][0x1c0], PT ;  /* 0x00007000ff007a0c */ /* 0x000fc80003f05070 */
[----:B------:R-:W-:-:S13]  /*19e0*/  ISETP.NE.AND.EX P0, PT, RZ, c[0x0][0x1c4], PT, P0 ;  /* 0x00007100ff007a0c */ /* 0x000fda0003f05300 */
[----:B------:R-:W-:Y:S05]  /*19f0*/  @!P0 BRA `(.L_x_867) ;  /* 0x000000a000008947 */ /* 0x000fea0003800000 */
[----:B0-----:R-:W-:Y:S01]  /*1a00*/  IMAD.MOV.U32 R18, RZ, RZ, c[0x0][0x1d8] ;  /* 0x00007600ff127624 */ /* 0x001fe200078e00ff */
[----:B------:R-:W-:-:S04]  /*1a10*/  SHF.R.S32.HI R12, RZ, 0x1f, R13 ;  /* 0x0000001fff0c7819 */ /* 0x000fc8000001140d */
[----:B------:R-:W-:Y:S01]  /*1a20*/  SHF.R.S32.HI R9, RZ, 0x1f, R18 ;  /* 0x0000001fff097819 */ /* 0x000fe20000011412 */
[----:B------:R-:W-:Y:S02]  /*1a30*/  IMAD R12, R12, c[0x0][0x1d8], RZ ;  /* 0x000076000c0c7a24 */ /* 0x000fe400078e02ff */
[----:B------:R-:W-:-:S04]  /*1a40*/  IMAD.WIDE.U32 R18, R13, R18, c[0x0][0x1c0] ;  /* 0x000070000d127625 */ /* 0x000fc800078e0012 */
[----:B------:R-:W-:-:S05]  /*1a50*/  IMAD R5, R9, R13, R12 ;  /* 0x0000000d09057224 */ /* 0x000fca00078e020c */
[----:B------:R-:W-:-:S05]  /*1a60*/  IADD3 R19, R19, R5, RZ ;  /* 0x0000000513137210 */ /* 0x000fca0007ffe0ff */
[----:B------:R0:W-:Y:S04]  /*1a70*/  RED.E.ADD.F32.FTZ.RN.STRONG.GPU [R18.64], R0 ;  /* 0x000000001200798e */ /* 0x0001e8000c10e790 */
[----:B------:R0:W-:Y:S04]  /*1a80*/  RED.E.ADD.F32.FTZ.RN.STRONG.GPU [R18.64+0x4], R2 ;  /* 0x000004021200798e */ /* 0x0001e8000c10e790 */
[----:B------:R0:W-:Y:S02]  /*1a90*/  RED.E.ADD.F32.FTZ.RN.STRONG.GPU [R18.64+0x8], R4 ;  /* 0x000008041200798e */ /* 0x0001e4000c10e790 */
.L_x_867:
[----:B------:R-:W-:Y:S01]  /*1aa0*/  ISETP.NE.U32.AND P0, PT, RZ, c[0x0][0x2d8], PT ;  /* 0x0000b600ff007a0c */ /* 0x000fe20003f05070 */
[----:B------:R-:W-:Y:S01]  /*1ab0*/  FADD R15, RZ, -R15 ;  /* 0x8000000fff0f7221 */ /* 0x000fe20000000000 */
[----:B------:R-:W-:Y:S01]  /*1ac0*/  FADD R17, RZ, -R17 ;  /* 0x80000011ff117221 */ /* 0x000fe20000000000 */
[----:B------:R-:W-:Y:S01]  /*1ad0*/  FADD R3, RZ, -R3 ;  /* 0x80000003ff037221 */ /* 0x000fe20000000000 */
[----:B------:R-:W-:Y:S01]  /*1ae0*/  ISETP.NE.AND.EX P0, PT, RZ, c[0x0][0x2dc], PT, P0 ;  /* 0x0000b700ff007a0c */ /* 0x000fe20003f05300 */
[----:B------:R-:W-:Y:S01]  /*1af0*/  FADD R15, RZ, R15 ;  /* 0x0000000fff0f7221 */ /* 0x000fe20000000000 */
[----:B------:R-:W-:Y:S01]  /*1b00*/  FADD R17, RZ, R17 ;  /* 0x00000011ff117221 */ /* 0x000fe20000000000 */
[----:B0-----:R-:W-:-:S10]  /*1b10*/  FADD R19, RZ, R3 ;  /* 0x00000003ff137221 */ /* 0x001fd40000000000 */
        /* <DEDUP_REMOVED lines=11> */
.L_x_868:
        /* <DEDUP_REMOVED lines=11> */
.L_x_830:
[----:B------:R-:W-:Y:S05]  /*1c80*/  BSYNC B0 ;  /* 0x0000000000007941 */ /* 0x000fea0003800000 */
.L_x_829:
[----:B------:R-:W-:-:S04]  /*1c90*/  IADD3 R13, P0, R13, UR6, RZ ;  /* 0x000000060d0d7c10 */ /* 0x000fc8000ff1e0ff */
[----:B------:R-:W-:Y:S02]  /*1ca0*/  IADD3.X R11, R11, UR4, RZ, P0, !PT ;  /* 0x000000040b0b7c10 */ /* 0x000fe400087fe4ff */
[----:B------:R-:W-:-:S04]  /*1cb0*/  ISETP.GE.U32.AND P0, PT, R13, c[0x0][0x178], PT ;  /* 0x00005e000d007a0c */ /* 0x000fc80003f06070 */
[----:B------:R-:W-:-:S13]  /*1cc0*/  ISETP.GE.U32.AND.EX P0, PT, R11, c[0x0][0x17c], PT, P0 ;  /* 0x00005f000b007a0c */ /* 0x000fda0003f06100 */
[----:B------:R-:W-:Y:S01]  /*1cd0*/  @P0 CALL.REL.NOINC `(.L_x_869) ;  /* 0x0000001000000944 */ /* 0x000fe20003c00000 */
[----:B------:R-:W-:Y:S05]  /*1ce0*/  BRA `(.L_x_870) ;  /* 0xffffe57000007947 */ /* 0x000fea000383ffff */
.L_x_869:
[----:B------:R-:W-:Y:S05]  /*1cf0*/  BSYNC B1 ;  /* 0x0000000000017941 */ /* 0x000fea0003800000 */
.L_x_828:
[----:B------:R-:W-:Y:S05]  /*1d00*/  EXIT ;  /* 0x000000000000794d */ /* 0x000fea0003800000 */
        .weak           $__internal_23_$__cuda_sm20_sqrt_rn_f32_slowpath
        .type           $__internal_23_$__cuda_sm20_sqrt_rn_f32_slowpath,@function
        .size           $__internal_23_$__cuda_sm20_sqrt_rn_f32_slowpath,($__internal_24_$__cuda_sm3x_div_rn_noftz_f32_slowpath - $__internal_23_$__cuda_sm20_sqrt_rn_f32_slowpath)
$__internal_23_$__cuda_sm20_sqrt_rn_f32_slowpath:
        /* <DEDUP_REMOVED lines=19> */
.L_x_871:
[----:B------:R-:W-:Y:S02]  /*1e40*/  MOV R16, R2 ;  /* 0x0000000200107202 */ /* 0x000fe40000000f00 */
[----:B------:R-:W-:Y:S02]  /*1e50*/  MOV R2, R14 ;  /* 0x0000000e00027202 */ /* 0x000fe40000000f00 */
[----:B------:R-:W-:-:S04]  /*1e60*/  MOV R3, 0x0 ;  /* 0x0000000000037802 */ /* 0x000fc80000000f00 */
[----:B------:R-:W-:Y:S05]  /*1e70*/  RET.REL.NODEC R2 `(my_apply_particle_deltas_cuda_kernel_backward) ;  /* 0xffffe18002007950 */ /* 0x000fea0003c3ffff */
        .weak           $__internal_24_$__cuda_sm3x_div_rn_noftz_f32_slowpath
        .type           $__internal_24_$__cuda_sm3x_div_rn_noftz_f32_slowpath,@function
        .size           $__internal_24_$__cuda_sm3x_div_rn_noftz_f32_slowpath,(.L_x_1215 - $__internal_24_$__cuda_sm3x_div_rn_noftz_f32_slowpath)
$__internal_24_$__cuda_sm3x_div_rn_noftz_f32_slowpath:
        /* <DEDUP_REMOVED lines=34> */
.L_x_873:
[----:B------:R-:W-:Y:S01]  /*20a0*/  LEA R27, R5, 0xc0800000, 0x17 ;  /* 0xc0800000051b7811 */ /* 0x000fe200078eb8ff */
[----:B------:R-:W-:Y:S01]  /*20b0*/  BSSY B3, `(.L_x_878) ;  /* 0x0000036000037945 */ /* 0x000fe20003800000 */
[----:B------:R-:W-:Y:S02]  /*20c0*/  IADD3 R26, R26, -0x7f, RZ ;  /* 0xffffff811a1a7810 */ /* 0x000fe40007ffe0ff */
[----:B------:R-:W-:-:S03]  /*20d0*/  IADD3 R29, -R27, R4, RZ ;  /* 0x000000041b1d7210 */ /* 0x000fc60007ffe1ff */
[C---:B------:R-:W-:Y:S01]  /*20e0*/  IMAD R3, R26.reuse, -0x800000, R3 ;  /* 0xff8000001a037824 */ /* 0x040fe200078e0203 */
[----:B------:R0:W1:Y:S01]  /*20f0*/  MUFU.RCP R27, R29 ;  /* 0x0000001d001b7308 */ /* 0x0000620000001000 */
[----:B------:R-:W-:Y:S01]  /*2100*/  FADD.FTZ R4, -R29, -RZ ;  /* 0x800000ff1d047221 */ /* 0x000fe20000010100 */
[----:B0-----:R-:W-:-:S04]  /*2110*/  IADD3 R29, R26, 0x7f, -R5 ;  /* 0x0000007f1a1d7810 */ /* 0x001fc80007ffe805 */
[----:B------:R-:W-:Y:S01]  /*2120*/  IADD3 R29, R29, R22, RZ ;  /* 0x000000161d1d7210 */ /* 0x000fe20007ffe0ff */
        /* <DEDUP_REMOVED lines=26> */
[----:B------:R-:W-:Y:S01]  /*22d0*/  IADD3 R27, R5, 0x20, RZ ;  /* 0x00000020051b7810 */ /* 0x000fe20007ffe0ff */
        /* <DEDUP_REMOVED lines=15> */
.L_x_880:
[----:B------:R-:W-:-:S04]  /*23d0*/  LOP3.LUT R4, R4, 0x80000000, RZ, 0xc0, !PT ;  /* 0x8000000004047812 */ /* 0x000fc800078ec0ff */
[----:B------:R-:W-:Y:S01]  /*23e0*/  LOP3.LUT R4, R4, 0x7f800000, RZ, 0xfc, !PT ;  /* 0x7f80000004047812 */ /* 0x000fe200078efcff */
[----:B------:R-:W-:Y:S05]  /*23f0*/  BRA `(.L_x_881) ;  /* 0x0000001000007947 */ /* 0x000fea0003800000 */
.L_x_879:
[----:B------:R-:W-:Y:S02]  /*2400*/  LEA R4, R29, R4, 0x17 ;  /* 0x000000041d047211 */ /* 0x000fe400078eb8ff */
.L_x_881:
[----:B------:R-:W-:Y:S05]  /*2410*/  BSYNC B3 ;  /* 0x0000000000037941 */ /* 0x000fea0003800000 */
.L_x_878:
[----:B------:R-:W-:Y:S05]  /*2420*/  BRA `(.L_x_882) ;  /* 0x0000008000007947 */ /* 0x000fea0003800000 */
.L_x_877:
[----:B------:R-:W-:-:S04]  /*2430*/  LOP3.LUT R4, R4, 0x80000000, R3, 0x48, !PT ;  /* 0x8000000004047812 */ /* 0x000fc800078e4803 */
[----:B------:R-:W-:Y:S01]  /*2440*/  LOP3.LUT R4, R4, 0x7f800000, RZ, 0xfc, !PT ;  /* 0x7f80000004047812 */ /* 0x000fe200078efcff */
[----:B------:R-:W-:Y:S05]  /*2450*/  BRA `(.L_x_882) ;  /* 0x0000005000007947 */ /* 0x000fea0003800000 */
.L_x_876:
[----:B------:R-:W-:Y:S01]  /*2460*/  LOP3.LUT R4, R4, 0x80000000, R3, 0x48, !PT ;  /* 0x8000000004047812 */ /* 0x000fe200078e4803 */
[----:B------:R-:W-:Y:S05]  /*2470*/  BRA `(.L_x_882) ;  /* 0x0000003000007947 */ /* 0x000fea0003800000 */
.L_x_875:
[----:B------:R-:W0:Y:S01]  /*2480*/  MUFU.RSQ R4, -QNAN ;  /* 0xffc0000000047908 */ /* 0x000e220000001400 */
[----:B------:R-:W-:Y:S05]  /*2490*/  BRA `(.L_x_882) ;  /* 0x0000001000007947 */ /* 0x000fea0003800000 */
.L_x_874:
[----:B------:R-:W-:Y:S02]  /*24a0*/  FADD.FTZ R4, R3, R4 ;  /* 0x0000000403047221 */ /* 0x000fe40000010000 */
.L_x_882:
[----:B------:R-:W-:Y:S05]  /*24b0*/  BSYNC B2 ;  /* 0x0000000000027941 */ /* 0x000fea0003800000 */
.L_x_872:
[----:B0-----:R-:W-:Y:S02]  /*24c0*/  MOV R3, R4 ;  /* 0x0000000400037202 */ /* 0x001fe40000000f00 */
[----:B------:R-:W-:Y:S02]  /*24d0*/  MOV R4, R20 ;  /* 0x0000001400047202 */ /* 0x000fe40000000f00 */
[----:B------:R-:W-:-:S04]  /*24e0*/  MOV R5, 0x0 ;  /* 0x0000000000057802 */ /* 0x000fc80000000f00 */
[----:B------:R-:W-:Y:S05]  /*24f0*/  RET.REL.NODEC R4 `(my_apply_particle_deltas_cuda_kernel_backward) ;  /* 0xffffdb0004007950 */ /* 0x000fea0003c3ffff */
.L_x_883:
        /* <DEDUP_REMOVED lines=16> */
.L_x_1215:


//--------------------- .text.my_apply_particle_deltas_cuda_kernel_forward --------------------------
	.section	.text.my_apply_particle_deltas_cuda_kernel_forward,"ax",@progbits
	.sectioninfo	@"SHI_REGISTERS=24"
	.align	128
        .global         my_apply_particle_deltas_cuda_kernel_forward
        .type           my_apply_particle_deltas_cuda_kernel_forward,@function
        .size           my_apply_particle_deltas_cuda_kernel_forward,(.L_x_1217 - my_apply_particle_deltas_cuda_kernel_forward)
        .other          my_apply_particle_deltas_cuda_kernel_forward,@"STO_CUDA_ENTRY STV_DEFAULT"
my_apply_particle_deltas_cuda_kernel_forward:
.text.my_apply_particle_deltas_cuda_kernel_forward:
[----:B------:R-:W-:Y:S02]  /*0000*/  IMAD.MOV.U32 R1, RZ, RZ, c[0x0][0x28] ;  /* 0x00000a00ff017624 */ /* 0x000fe400078e00ff */
[----:B------:R-:W0:Y:S01]  /*0010*/  S2R R2, SR_TID.X ;  /* 0x0000000000027919 */ /* 0x000e220000002100 */
[----:B------:R-:W-:-:S03]  /*0020*/  IMAD.MOV.U32 R3, RZ, RZ, RZ ;  /* 0x000000ffff037224 */ /* 0x000fc600078e00ff */
[----:B------:R-:W0:Y:S02]  /*0030*/  S2R R5, SR_CTAID.X ;  /* 0x0000000000057919 */ /* 0x000e240000002500 */
[----:B0-----:R-:W-:-:S05]  /*0040*/  IMAD.WIDE.U32 R4, R5, c[0x0][0x0], R2 ;  /* 0x0000000005047a25 */ /* 0x001fca00078e0002 */
[----:B------:R-:W-:-:S04]  /*0050*/  ISETP.GE.U32.AND P0, PT, R4, c[0x0][0x178], PT ;  /* 0x00005e0004007a0c */ /* 0x000fc80003f06070 */
[----:B------:R-:W-:-:S13]  /*0060*/  ISETP.GE.U32.AND.EX P0, PT, R5, c[0x0][0x17c], PT, P0 ;  /* 0x00005f0005007a0c */ /* 0x000fda0003f06100 */
[----:B------:R-:W-:Y:S05]  /*0070*/  @P0 EXIT ;  /* 0x000000000000094d */ /* 0x000fea0003800000 */
[----:B------:R-:W-:Y:S01]  /*0080*/  ULDC UR6, c[0x0][0x0] ;  /* 0x0000000000067ab9 */ /* 0x000fe20000000800 */
[----:B------:R-:W-:Y:S01]  /*0090*/  MOV R6, R4 ;  /* 0x0000000400067202 */ /* 0x000fe20000000f00 */
        /* <DEDUP_REMOVED lines=17> */
.L_x_897:
[----:B------:R-:W-:Y:S01]  /*01b0*/  SHF.R.S32.HI R7, RZ, 0x1f, R6 ;  /* 0x0000001fff077819 */ /* 0x000fe20000011406 */
[----:B------:R-:W-:-:S04]  /*01c0*/  IMAD.MOV.U32 R3, RZ, RZ, c[0x0][0x210] ;  /* 0x00008400ff037624 */ /* 0x000fc800078e00ff */
[----:B0-----:R-:W-:Y:S02]  /*01d0*/  IMAD R9, R7, c[0x0][0x210], RZ ;  /* 0x0000840007097a24 */ /* 0x001fe400078e02ff */
[----:B------:R-:W-:-:S04]  /*01e0*/  IMAD.WIDE.U32 R2, R6, R3, c[0x0][0x1f0] ;  /* 0x00007c0006027625 */ /* 0x000fc800078e0003 */
[----:B------:R-:W-:-:S04]  /*01f0*/  IMAD R9, R6, UR5, R9 ;  /* 0x0000000506097c24 */ /* 0x000fc8000f8e0209 */
[----:B------:R-:W-:-:S05]  /*0200*/  IMAD.IADD R3, R3, 0x1, R9 ;  /* 0x0000000103037824 */ /* 0x000fca00078e0209 */
[----:B------:R-:W2:Y:S02]  /*0210*/  LDG.E R2, [R2.64] ;  /* 0x0000000e02027981 */ /* 0x000ea4000c1e1900 */
[----:B--2---:R-:W-:-:S04]  /*0220*/  LOP3.LUT R0, R2, 0x1, RZ, 0xc0, !PT ;  /* 0x0000000102007812 */ /* 0x004fc800078ec0ff */
[----:B------:R-:W-:-:S13]  /*0230*/  ISETP.NE.U32.AND P0, PT, R0, 0x1, PT ;  /* 0x000000010000780c */ /* 0x000fda0003f05070 */
[----:B------:R-:W-:Y:S05]  /*0240*/  @P0 EXIT ;  /* 0x000000000000094d */ /* 0x000fea0003800000 */
[----:B------:R-:W-:Y:S01]  /*0250*/  MOV R11, c[0x0][0x248] ;  /* 0x00009200000b7a02 */ /* 0x000fe20000000f00 */
[----:B------:R-:W-:-:S04]  /*0260*/  IMAD R3, R7, c[0x0][0x248], RZ ;  /* 0x0000920007037a24 */ /* 0x000fc800078e02ff */
[C---:B------:R-:W-:Y:S02]  /*0270*/  IMAD R3, R6.reuse, UR10, R3 ;  /* 0x0000000a06037c24 */ /* 0x040fe4000f8e0203 */
[----:B------:R-:W-:-:S04]  /*0280*/  IMAD.WIDE.U32 R10, R6, R11, c[0x0][0x228] ;  /* 0x00008a00060a7625 */ /* 0x000fc800078e000b */
[----:B------:R-:W-:-:S05]  /*0290*/  IMAD.IADD R11, R11, 0x1, R3 ;  /* 0x000000010b0b7824 */ /* 0x000fca00078e0203 */
[----:B------:R0:W2:Y:S04]  /*02a0*/  LDG.E R18, [R10.64+0x8] ;  /* 0x0000080e0a127981 */ /* 0x0000a8000c1e1900 */
[----:B------:R0:W3:Y:S04]  /*02b0*/  LDG.E R16, [R10.64+0x4] ;  /* 0x0000040e0a107981 */ /* 0x0000e8000c1e1900 */
[----:B------:R0:W4:Y:S01]  /*02c0*/  LDG.E R0, [R10.64] ;  /* 0x0000000e0a007981 */ /* 0x000122000c1e1900 */
[C---:B------:R-:W-:Y:S01]  /*02d0*/  IMAD R9, R7.reuse, c[0x0][0x1d8], RZ ;  /* 0x0000760007097a24 */ /* 0x040fe200078e02ff */
[----:B------:R-:W-:Y:S01]  /*02e0*/  MOV R13, c[0x0][0x1d8] ;  /* 0x00007600000d7a02 */ /* 0x000fe20000000f00 */
[----:B------:R-:W-:-:S02]  /*02f0*/  IMAD R3, R7, c[0x0][0x1a0], RZ ;  /* 0x0000680007037a24 */ /* 0x000fc400078e02ff */
[C---:B------:R-:W-:Y:S02]  /*0300*/  IMAD R15, R6.reuse, UR9, R9 ;  /* 0x00000009060f7c24 */ /* 0x040fe4000f8e0209 */
[----:B------:R-:W-:-:S04]  /*0310*/  IMAD.WIDE.U32 R8, R6, R13, c[0x0][0x1b8] ;  /* 0x00006e0006087625 */ /* 0x000fc800078e000d */
[----:B------:R-:W-:Y:S01]  /*0320*/  IMAD.MOV.U32 R17, RZ, RZ, c[0x0][0x1a0] ;  /* 0x00006800ff117624 */ /* 0x000fe200078e00ff */
[----:B------:R-:W-:Y:S01]  /*0330*/  IADD3 R9, R9, R15, RZ ;  /* 0x0000000f09097210 */ /* 0x000fe20007ffe0ff */
[C---:B------:R-:W-:Y:S02]  /*0340*/  IMAD R13, R6.reuse, UR8, R3 ;  /* 0x00000008060d7c24 */ /* 0x040fe4000f8e0203 */
[----:B------:R-:W-:Y:S02]  /*0350*/  IMAD.WIDE.U32 R2, R6, R17, c[0x0][0x180] ;  /* 0x0000600006027625 */ /* 0x000fe400078e0011 */
[----:B------:R1:W5:Y:S02]  /*0360*/  LDG.E R17, [R8.64] ;  /* 0x0000000e08117981 */ /* 0x000364000c1e1900 */
[----:B------:R-:W-:Y:S02]  /*0370*/  IMAD.IADD R3, R3, 0x1, R13 ;  /* 0x0000000103037824 */ /* 0x000fe400078e020d */
[----:B------:R1:W5:Y:S04]  /*0380*/  LDG.E R14, [R8.64+0x4] ;  /* 0x0000040e080e7981 */ /* 0x000368000c1e1900 */
[----:B------:R-:W5:Y:S04]  /*0390*/  LDG.E R13, [R2.64] ;  /* 0x0000000e020d7981 */ /* 0x000f68000c1e1900 */
[----:B------:R1:W5:Y:S04]  /*03a0*/  LDG.E R19, [R8.64+0x8] ;  /* 0x0000080e08137981 */ /* 0x000368000c1e1900 */
[----:B------:R1:W5:Y:S04]  /*03b0*/  LDG.E R12, [R2.64+0x4] ;  /* 0x0000040e020c7981 */ /* 0x000368000c1e1900 */
[----:B------:R1:W5:Y:S01]  /*03c0*/  LDG.E R15, [R2.64+0x8] ;  /* 0x0000080e020f7981 */ /* 0x000362000c1e1900 */
[----:B------:R-:W-:Y:S01]  /*03d0*/  PLOP3.LUT P1, PT, PT, PT, PT, 0x8, 0x0 ;  /* 0x000000000000781c */ /* 0x000fe20003f2e170 */
[----:B------:R-:W1:Y:S01]  /*03e0*/  MUFU.RCP R4, c[0x0][0x260] ;  /* 0x0000980000047b08 */ /* 0x000e620000001000 */
[----:B0-----:R-:W-:Y:S01]  /*03f0*/  MOV R11, c[0x0][0x260] ;  /* 0x00009800000b7a02 */ /* 0x001fe20000000f00 */
[----:B------:R-:W-:Y:S04]  /*0400*/  BSSY B0, `(.L_x_884) ;  /* 0x0000019000007945 */ /* 0x000fe80003800000 */
[----:B-1----:R-:W-:-:S04]  /*0410*/  FFMA R9, R4, -R11, 1 ;  /* 0x3f80000004097423 */ /* 0x002fc8000000080b */
[----:B------:R-:W-:Y:S01]  /*0420*/  FFMA R4, R4, R9, R4 ;  /* 0x0000000904047223 */ /* 0x000fe20000000004 */
[----:B--2---:R-:W-:-:S04]  /*0430*/  FSETP.GTU.AND P0, PT, |R18|, +INF , PT ;  /* 0x7f8000001200780b */ /* 0x004fc80003f0c200 */
[----:B---3--:R-:W-:-:S04]  /*0440*/  FSETP.GTU.OR P0, PT, |R16|, +INF , P0 ;  /* 0x7f8000001000780b */ /* 0x008fc8000070c600 */
[----:B----4-:R-:W-:-:S13]  /*0450*/  FSETP.GTU.OR P0, PT, |R0|, +INF , P0 ;  /* 0x7f8000000000780b */ /* 0x010fda000070c600 */
[----:B------:R-:W-:-:S13]  /*0460*/  @!P0 PLOP3.LUT P1, PT, PT, PT, PT, 0x80, 0x0 ;  /* 0x000000000000881c */ /* 0x000fda0003f2f070 */
[----:B------:R-:W-:-:S05]  /*0470*/  FSEL R0, R0, RZ, P1 ;  /* 0x000000ff00007208 */ /* 0x000fca0000800000 */
[----:B-----5:R-:W-:-:S04]  /*0480*/  FADD R8, R17, R0 ;  /* 0x0000000011087221 */ /* 0x020fc80000000000 */
[----:B------:R-:W-:-:S04]  /*0490*/  FADD R3, -R13, R8 ;  /* 0x000000080d037221 */ /* 0x000fc80000000100 */
[----:B------:R-:W0:Y:S01]  /*04a0*/  FCHK P0, R3, c[0x0][0x260] ;  /* 0x0000980003007b02 */ /* 0x000e220000000000 */
[----:B------:R-:W-:Y:S01]  /*04b0*/  FSEL R9, R16, RZ, P1 ;  /* 0x000000ff10097208 */ /* 0x000fe20000800000 */
[----:B------:R-:W-:Y:S01]  /*04c0*/  FFMA R0, R3, R4, RZ ;  /* 0x0000000403007223 */ /* 0x000fe200000000ff */
[----:B------:R-:W-:-:S03]  /*04d0*/  FSEL R10, R18, RZ, P1 ;  /* 0x000000ff120a7208 */ /* 0x000fc60000800000 */
[----:B------:R-:W-:Y:S01]  /*04e0*/  FFMA R11, R0, -c[0x0][0x260], R3 ;  /* 0x80009800000b7a23 */ /* 0x000fe20000000003 */
[----:B------:R-:W-:Y:S01]  /*04f0*/  FADD R9, R14, R9 ;  /* 0x000000090e097221 */ /* 0x000fe20000000000 */
[----:B------:R-:W-:Y:S02]  /*0500*/  FADD R10, R19, R10 ;  /* 0x0000000a130a7221 */ /* 0x000fe40000000000 */
[----:B------:R-:W-:Y:S01]  /*0510*/  FFMA R11, R4, R11, R0 ;  /* 0x0000000b040b7223 */ /* 0x000fe20000000000 */
[----:B------:R-:W-:Y:S01]  /*0520*/  FADD R2, -R12, R9 ;  /* 0x000000090c027221 */ /* 0x000fe20000000100 */
[----:B------:R-:W-:Y:S01]  /*0530*/  FADD R0, -R15, R10 ;  /* 0x0000000a0f007221 */ /* 0x000fe20000000100 */
[----:B0-----:R-:W-:Y:S05]  /*0540*/  @!P0 BRA `(.L_x_885) ;  /* 0x0000004000008947 */ /* 0x001fea0003800000 */
[----:B------:R-:W-:Y:S01]  /*0550*/  IMAD.MOV.U32 R4, RZ, RZ, c[0x0][0x260] ;  /* 0x00009800ff047624 */ /* 0x000fe200078e00ff */
[----:B------:R-:W-:Y:S02]  /*0560*/  MOV R14, 0x580 ;  /* 0x00000580000e7802 */ /* 0x000fe40000000f00 */
[----:B------:R-:W-:Y:S05]  /*0570*/  CALL.REL.NOINC `($__internal_26_$__cuda_sm3x_div_rn_noftz_f32_slowpath) ;  /* 0x0000075000007944 */ /* 0x000fea0003c00000 */
[----:B0-----:R-:W-:Y:S02]  /*0580*/  MOV R11, R3 ;  /* 0x00000003000b7202 */ /* 0x001fe40000000f00 */
.L_x_885:
[----:B------:R-:W-:Y:S05]  /*0590*/  BSYNC B0 ;  /* 0x0000000000007941 */ /* 0x000fea0003800000 */
.L_x_884:
        /* <DEDUP_REMOVED lines=10> */
[----:B------:R-:W-:Y:S01]  /*0640*/  MOV R3, R2 ;  /* 0x0000000200037202 */ /* 0x000fe20000000f00 */
[----:B------:R-:W-:Y:S01]  /*0650*/  IMAD.MOV.U32 R4, RZ, RZ, c[0x0][0x260] ;  /* 0x00009800ff047624 */ /* 0x000fe200078e00ff */
[----:B------:R-:W-:Y:S02]  /*0660*/  MOV R14, 0x680 ;  /* 0x00000680000e7802 */ /* 0x000fe40000000f00 */
[----:B------:R-:W-:Y:S05]  /*0670*/  CALL.REL.NOINC `($__internal_26_$__cuda_sm3x_div_rn_noftz_f32_slowpath) ;  /* 0x0000065000007944 */ /* 0x000fea0003c00000 */
.L_x_887:
[----:B------:R-:W-:Y:S05]  /*0680*/  BSYNC B0 ;  /* 0x0000000000007941 */ /* 0x000fea0003800000 */
.L_x_886:
[----:B------:R-:W1:Y:S01]  /*0690*/  MUFU.RCP R2, c[0x0][0x260] ;  /* 0x0000980000027b08 */ /* 0x000e620000001000 */
[----:B------:R-:W-:Y:S01]  /*06a0*/  MOV R13, c[0x0][0x260] ;  /* 0x00009800000d7a02 */ /* 0x000fe20000000f00 */
[----:B------:R-:W-:Y:S06]  /*06b0*/  BSSY B0, `(.L_x_888) ;  /* 0x000000e000007945 */ /* 0x000fec0003800000 */
[----:B------:R-:W2:Y:S01]  /*06c0*/  FCHK P0, R0, c[0x0][0x260] ;  /* 0x0000980000007b02 */ /* 0x000ea20000000000 */
[----:B-1----:R-:W-:-:S04]  /*06d0*/  FFMA R13, R2, -R13, 1 ;  /* 0x3f800000020d7423 */ /* 0x002fc8000000080d */
[----:B------:R-:W-:Y:S01]  /*06e0*/  FFMA R12, R2, R13, R2 ;  /* 0x0000000d020c7223 */ /* 0x000fe20000000002 */
[----:B0-----:R-:W-:-:S03]  /*06f0*/  IMAD.MOV.U32 R2, RZ, RZ, R3 ;  /* 0x000000ffff027224 */ /* 0x001fc600078e0003 */
[----:B------:R-:W-:-:S04]  /*0700*/  FFMA R13, R0, R12, RZ ;  /* 0x0000000c000d7223 */ /* 0x000fc800000000ff */
[----:B------:R-:W-:-:S04]  /*0710*/  FFMA R4, R13, -c[0x0][0x260], R0 ;  /* 0x800098000d047a23 */ /* 0x000fc80000000000 */
[----:B------:R-:W-:Y:S01]  /*0720*/  FFMA R12, R12, R4, R13 ;  /* 0x000000040c0c7223 */ /* 0x000fe2000000000d */
[----:B--2---:R-:W-:Y:S05]  /*0730*/  @!P0 BRA `(.L_x_889) ;  /* 0x0000005000008947 */ /* 0x004fea0003800000 */
[----:B------:R-:W-:Y:S01]  /*0740*/  MOV R3, R0 ;  /* 0x0000000000037202 */ /* 0x000fe20000000f00 */
[----:B------:R-:W-:Y:S01]  /*0750*/  IMAD.MOV.U32 R4, RZ, RZ, c[0x0][0x260] ;  /* 0x00009800ff047624 */ /* 0x000fe200078e00ff */
[----:B------:R-:W-:Y:S02]  /*0760*/  MOV R14, 0x780 ;  /* 0x00000780000e7802 */ /* 0x000fe40000000f00 */
[----:B------:R-:W-:Y:S05]  /*0770*/  CALL.REL.NOINC `($__internal_26_$__cuda_sm3x_div_rn_noftz_f32_slowpath) ;  /* 0x0000055000007944 */ /* 0x000fea0003c00000 */
[----:B0-----:R-:W-:Y:S02]  /*0780*/  MOV R12, R3 ;  /* 0x00000003000c7202 */ /* 0x001fe40000000f00 */
.L_x_889:
[----:B------:R-:W-:Y:S05]  /*0790*/  BSYNC B0 ;  /* 0x0000000000007941 */ /* 0x000fea0003800000 */
.L_x_888:
        /* <DEDUP_REMOVED lines=9> */
[----:B------:R-:W-:Y:S05]  /*0830*/  CALL.REL.NOINC `($__internal_25_$__cuda_sm20_sqrt_rn_f32_slowpath) ;  /* 0x0000033000007944 */ /* 0x000fea0003c00000 */
[----:B------:R-:W-:Y:S01]  /*0840*/  IMAD.MOV.U32 R4, RZ, RZ, R3 ;  /* 0x000000ffff047224 */ /* 0x000fe200078e0003 */
[----:B------:R-:W-:Y:S05]  /*0850*/  BRA `(.L_x_892) ;  /* 0x0000004000007947 */ /* 0x000fea0003800000 */
.L_x_891:
[----:B01----:R-:W-:Y:S01]  /*0860*/  FMUL.FTZ R4, R3, R0 ;  /* 0x0000000003047220 */ /* 0x003fe20000410000 */
[----:B------:R-:W-:-:S03]  /*0870*/  FMUL.FTZ R0, R0, 0.5 ;  /* 0x3f00000000007820 */ /* 0x000fc60000410000 */
[----:B------:R-:W-:-:S04]  /*0880*/  FFMA R3, -R4, R4, R3 ;  /* 0x0000000404037223 */ /* 0x000fc80000000103 */
[----:B------:R-:W-:Y:S02]  /*0890*/  FFMA R4, R3, R0, R4 ;  /* 0x0000000003047223 */ /* 0x000fe40000000004 */
.L_x_892:
[----:B------:R-:W-:Y:S05]  /*08a0*/  BSYNC B0 ;  /* 0x0000000000007941 */ /* 0x000fea0003800000 */
.L_x_890:
[----:B------:R-:W-:Y:S01]  /*08b0*/  FSETP.GT.AND P0, PT, R4, c[0x0][0x264], PT ;  /* 0x0000990004007a0b */ /* 0x000fe20003f04000 */
[----:B------:R-:W-:-:S12]  /*08c0*/  BSSY B0, `(.L_x_893) ;  /* 0x0000014000007945 */ /* 0x000fd80003800000 */
[----:B------:R-:W-:Y:S05]  /*08d0*/  @!P0 BRA `(.L_x_894) ;  /* 0x0000012000008947 */ /* 0x000fea0003800000 */
[----:B------:R-:W0:Y:S01]  /*08e0*/  MUFU.RCP R3, R4 ;  /* 0x0000000400037308 */ /* 0x000e220000001000 */
[----:B------:R-:W-:Y:S01]  /*08f0*/  ULDC UR13, c[0x0][0x264] ;  /* 0x00009900000d7ab9 */ /* 0x000fe20000000800 */
[----:B------:R-:W-:Y:S01]  /*0900*/  BSSY B1, `(.L_x_895) ;  /* 0x000000c000017945 */ /* 0x000fe20003800000 */
        /* <DEDUP_REMOVED lines=9> */
[----:B------:R-:W-:Y:S02]  /*09a0*/  MOV R14, 0x9c0 ;  /* 0x000009c0000e7802 */ /* 0x000fe40000000f00 */
[----:B------:R-:W-:Y:S05]  /*09b0*/  CALL.REL.NOINC `($__internal_26_$__cuda_sm3x_div_rn_noftz_f32_slowpath) ;  /* 0x0000031000007944 */ /* 0x000fea0003c00000 */
.L_x_896:
[----:B------:R-:W-:Y:S05]  /*09c0*/  BSYNC B1 ;  /* 0x0000000000017941 */ /* 0x000fea0003800000 */
.L_x_895:
[-C--:B0-----:R-:W-:Y:S01]  /*09d0*/  FMUL R12, R12, R3.reuse ;  /* 0x000000030c0c7220 */ /* 0x081fe20000400000 */
[-C--:B------:R-:W-:Y:S01]  /*09e0*/  FMUL R2, R2, R3.reuse ;  /* 0x0000000302027220 */ /* 0x080fe20000400000 */
[----:B------:R-:W-:Y:S02]  /*09f0*/  FMUL R11, R11, R3 ;  /* 0x000000030b0b7220 */ /* 0x000fe40000400000 */
.L_x_894:
[----:B------:R-:W-:Y:S05]  /*0a00*/  BSYNC B0 ;  /* 0x0000000000007941 */ /* 0x000fea0003800000 */
.L_x_893:
[----:B------:R-:W-:Y:S01]  /*0a10*/  MOV R15, c[0x0][0x288] ;  /* 0x0000a200000f7a02 */ /* 0x000fe20000000f00 */
[C---:B------:R-:W-:Y:S02]  /*0a20*/  IMAD R3, R7.reuse, c[0x0][0x288], RZ ;  /* 0x0000a20007037a24 */ /* 0x040fe400078e02ff */
[----:B------:R-:W-:Y:S02]  /*0a30*/  IMAD R7, R7, c[0x0][0x2c0], RZ ;  /* 0x0000b00007077a24 */ /* 0x000fe400078e02ff */
[----:B------:R-:W-:Y:S02]  /*0a40*/  IMAD.MOV.U32 R17, RZ, RZ, c[0x0][0x2c0] ;  /* 0x0000b000ff117624 */ /* 0x000fe400078e00ff */
[----:B------:R-:W-:-:S02]  /*0a50*/  IMAD R3, R6, UR11, R3 ;  /* 0x0000000b06037c24 */ /* 0x000fc4000f8e0203 */
[----:B------:R-:W-:-:S04]  /*0a60*/  IMAD.WIDE.U32 R14, R6, R15, c[0x0][0x268] ;  /* 0x00009a00060e7625 */ /* 0x000fc800078e000f */
[C---:B------:R-:W-:Y:S01]  /*0a70*/  IMAD R7, R6.reuse, UR12, R7 ;  /* 0x0000000c06077c24 */ /* 0x040fe2000f8e0207 */
[----:B------:R-:W-:Y:S01]  /*0a80*/  IADD3 R15, R15, R3, RZ ;  /* 0x000000030f0f7210 */ /* 0x000fe20007ffe0ff */
[C---:B------:R-:W-:Y:S01]  /*0a90*/  IMAD.WIDE.U32 R16, R6.reuse, R17, c[0x0][0x2a0] ;  /* 0x0000a80006107625 */ /* 0x040fe200078e0011 */
[----:B------:R-:W-:-:S03]  /*0aa0*/  IADD3 R6, P0, R6, UR6, RZ ;  /* 0x0000000606067c10 */ /* 0x000fc6000ff1e0ff */
[----:B------:R-:W-:Y:S01]  /*0ab0*/  IMAD.IADD R17, R17, 0x1, R7 ;  /* 0x0000000111117824 */ /* 0x000fe200078e0207 */
[----:B------:R0:W-:Y:S01]  /*0ac0*/  STG.E [R14.64], R8 ;  /* 0x000000080e007986 */ /* 0x0001e2000c10190e */
[----:B------:R-:W-:Y:S02]  /*0ad0*/  IADD3.X R5, R5, UR4, RZ, P0, !PT ;  /* 0x0000000405057c10 */ /* 0x000fe400087fe4ff */
[----:B------:R-:W-:Y:S01]  /*0ae0*/  ISETP.GE.U32.AND P0, PT, R6, c[0x0][0x178], PT ;  /* 0x00005e0006007a0c */ /* 0x000fe20003f06070 */
[----:B------:R0:W-:Y:S03]  /*0af0*/  STG.E [R14.64+0x4], R9 ;  /* 0x000004090e007986 */ /* 0x0001e6000c10190e */
[----:B------:R-:W-:Y:S01]  /*0b00*/  ISETP.GE.U32.AND.EX P0, PT, R5, c[0x0][0x17c], PT, P0 ;  /* 0x00005f0005007a0c */ /* 0x000fe20003f06100 */
[----:B------:R0:W-:Y:S04]  /*0b10*/  STG.E [R14.64+0x8], R10 ;  /* 0x0000080a0e007986 */ /* 0x0001e8000c10190e */
[----:B------:R0:W-:Y:S04]  /*0b20*/  STG.E [R16.64], R11 ;  /* 0x0000000b10007986 */ /* 0x0001e8000c10190e */
[----:B------:R0:W-:Y:S04]  /*0b30*/  STG.E [R16.64+0x4], R2 ;  /* 0x0000040210007986 */ /* 0x0001e8000c10190e */
[----:B------:R0:W-:Y:S01]  /*0b40*/  STG.E [R16.64+0x8], R12 ;  /* 0x0000080c10007986 */ /* 0x0001e2000c10190e */
[----:B------:R-:W-:Y:S05]  /*0b50*/  @!P0 BRA `(.L_x_897) ;  /* 0xfffff65000008947 */ /* 0x000fea000383ffff */
[----:B------:R-:W-:Y:S05]  /*0b60*/  EXIT ;  /* 0x000000000000794d */ /* 0x000fea0003800000 */
        .weak           $__internal_25_$__cuda_sm20_sqrt_rn_f32_slowpath
        .type           $__internal_25_$__cuda_sm20_sqrt_rn_f32_slowpath,@function
        .size           $__internal_25_$__cuda_sm20_sqrt_rn_f32_slowpath,($__internal_26_$__cuda_sm3x_div_rn_noftz_f32_slowpath - $__internal_25_$__cuda_sm20_sqrt_rn_f32_slowpath)
$__internal_25_$__cuda_sm20_sqrt_rn_f32_slowpath:
[----:B------:R-:W-:-:S13]  /*0b70*/  LOP3.LUT P0, RZ, R3, 0x7fffffff, RZ, 0xc0, !PT ;  /* 0x7fffffff03ff7812 */ /* 0x000fda000780c0ff */
[----:B------:R-:W-:Y:S05]  /*0b80*/  @!P0 BRA `(.L_x_898) ;  /* 0x0000011000008947 */ /* 0x000fea0003800000 */
[----:B------:R-:W-:Y:S02]  /*0b90*/  FSETP.GEU.FTZ.AND P0, PT, R3, RZ, PT ;  /* 0x000000ff0300720b */ /* 0x000fe40003f1e000 */
[----:B------:R-:W-:-:S11]  /*0ba0*/  MOV R0, R3 ;  /* 0x0000000300007202 */ /* 0x000fd60000000f00 */
[----:B------:R-:W-:Y:S01]  /*0bb0*/  @!P0 IMAD.MOV.U32 R3, RZ, RZ, 0x7fffffff ;  /* 0x7fffffffff038424 */ /* 0x000fe200078e00ff */
        /* <DEDUP_REMOVED lines=13> */
[----:B------:R-:W-:Y:S01]  /*0c90*/  @P0 FMUL.FTZ R3, R14, 2.3283064365386962891e-10 ;  /* 0x2f8000000e030820 */ /* 0x000fe20000410000 */
.L_x_898:
[----:B------:R-:W-:Y:S01]  /*0ca0*/  IMAD.MOV.U32 R14, RZ, RZ, R16 ;  /* 0x000000ffff0e7224 */ /* 0x000fe200078e0010 */
[----:B------:R-:W-:-:S04]  /*0cb0*/  MOV R15, 0x0 ;  /* 0x00000000000f7802 */ /* 0x000fc80000000f00 */
[----:B------:R-:W-:Y:S05]  /*0cc0*/  RET.REL.NODEC R14 `(my_apply_particle_deltas_cuda_kernel_forward) ;  /* 0xfffff3300e007950 */ /* 0x000fea0003c3ffff */
        .weak           $__internal_26_$__cuda_sm3x_div_rn_noftz_f32_slowpath
        .type           $__internal_26_$__cuda_sm3x_div_rn_noftz_f32_slowpath,@function
        .size           $__internal_26_$__cuda_sm3x_div_rn_noftz_f32_slowpath,(.L_x_1217 - $__internal_26_$__cuda_sm3x_div_rn_noftz_f32_slowpath)
$__internal_26_$__cuda_sm3x_div_rn_noftz_f32_slowpath:
        /* <DEDUP_REMOVED lines=34> */
.L_x_900:
        /* <DEDUP_REMOVED lines=13> */
[----:B------:R-:W-:Y:S02]  /*0fc0*/  FFMA R17, R18, R20, R3 ;  /* 0x0000001412117223 */ /* 0x000fe40000000003 */
[----:B------:R-:W-:Y:S02]  /*0fd0*/  IMAD.IADD R16, R16, 0x1, R13 ;  /* 0x0000000110107824 */ /* 0x000fe400078e020d */
        /* <DEDUP_REMOVED lines=15> */
[C---:B------:R-:W-:Y:S01]  /*10d0*/  IADD3 R16, R18.reuse, 0x20, RZ ;  /* 0x0000002012107810 */ /* 0x040fe20007ffe0ff */
[CCC-:B------:R-:W-:Y:S01]  /*10e0*/  FFMA.RM R13, R21.reuse, R17.reuse, R20.reuse ;  /* 0x00000011150d7223 */ /* 0x1c0fe20000004014 */
[----:B------:R-:W-:Y:S02]  /*10f0*/  ISETP.NE.AND P2, PT, R18, RZ, PT ;  /* 0x000000ff1200720c */ /* 0x000fe40003f45270 */
[----:B------:R-:W-:Y:S01]  /*1100*/  LOP3.LUT R15, R4, 0x7fffff, RZ, 0xc0, !PT ;  /* 0x007fffff040f7812 */ /* 0x000fe200078ec0ff */
[----:B------:R-:W-:Y:S01]  /*1110*/  FFMA.RP R4, R21, R17, R20 ;  /* 0x0000001115047223 */ /* 0x000fe20000008014 */
[----:B------:R-:W-:Y:S01]  /*1120*/  IMAD.MOV R17, RZ, RZ, -R18 ;  /* 0x000000ffff117224 */ /* 0x000fe200078e0a12 */
[----:B------:R-:W-:Y:S02]  /*1130*/  ISETP.NE.AND P1, PT, R18, RZ, PT ;  /* 0x000000ff1200720c */ /* 0x000fe40003f25270 */
        /* <DEDUP_REMOVED lines=14> */
.L_x_907:
[----:B------:R-:W-:-:S04]  /*1220*/  LOP3.LUT R3, R3, 0x80000000, RZ, 0xc0, !PT ;  /* 0x8000000003037812 */ /* 0x000fc800078ec0ff */
[----:B------:R-:W-:Y:S01]  /*1230*/  LOP3.LUT R3, R3, 0x7f800000, RZ, 0xfc, !PT ;  /* 0x7f80000003037812 */ /* 0x000fe200078efcff */
[----:B------:R-:W-:Y:S05]  /*1240*/  BRA `(.L_x_908) ;  /* 0x0000001000007947 */ /* 0x000fea0003800000 */
.L_x_906:
[----:B------:R-:W-:Y:S02]  /*1250*/  IMAD R3, R16, 0x800000, R3 ;  /* 0x0080000010037824 */ /* 0x000fe400078e0203 */
.L_x_908:
[----:B------:R-:W-:Y:S05]  /*1260*/  BSYNC B3 ;  /* 0x0000000000037941 */ /* 0x000fea0003800000 */
.L_x_905:
[----:B------:R-:W-:Y:S05]  /*1270*/  BRA `(.L_x_909) ;  /* 0x0000008000007947 */ /* 0x000fea0003800000 */
.L_x_904:
[----:B------:R-:W-:-:S04]  /*1280*/  LOP3.LUT R3, R4, 0x80000000, R3, 0x48, !PT ;  /* 0x8000000004037812 */ /* 0x000fc800078e4803 */
[----:B------:R-:W-:Y:S01]  /*1290*/  LOP3.LUT R3, R3, 0x7f800000, RZ, 0xfc, !PT ;  /* 0x7f80000003037812 */ /* 0x000fe200078efcff */
[----:B------:R-:W-:Y:S05]  /*12a0*/  BRA `(.L_x_909) ;  /* 0x0000005000007947 */ /* 0x000fea0003800000 */
.L_x_903:
[----:B------:R-:W-:Y:S01]  /*12b0*/  LOP3.LUT R3, R4, 0x80000000, R3, 0x48, !PT ;  /* 0x8000000004037812 */ /* 0x000fe200078e4803 */
[----:B------:R-:W-:Y:S05]  /*12c0*/  BRA `(.L_x_909) ;  /* 0x0000003000007947 */ /* 0x000fea0003800000 */
.L_x_902:
[----:B------:R-:W0:Y:S01]  /*12d0*/  MUFU.RSQ R3, -QNAN ;  /* 0xffc0000000037908 */ /* 0x000e220000001400 */
[----:B------:R-:W-:Y:S05]  /*12e0*/  BRA `(.L_x_909) ;  /* 0x0000001000007947 */ /* 0x000fea0003800000 */
.L_x_901:
[----:B------:R-:W-:Y:S02]  /*12f0*/  FADD.FTZ R3, R3, R4 ;  /* 0x0000000403037221 */ /* 0x000fe40000010000 */
.L_x_909:
[----:B------:R-:W-:Y:S05]  /*1300*/  BSYNC B2 ;  /* 0x0000000000027941 */ /* 0x000fea0003800000 */
.L_x_899:
[----:B------:R-:W-:-:S04]  /*1310*/  MOV R15, 0x0 ;  /* 0x00000000000f7802 */ /* 0x000fc80000000f00 */
[----:B------:R-:W-:Y:S05]  /*1320*/  RET.REL.NODEC R14 `(my_apply_particle_deltas_cuda_kernel_forward) ;  /* 0xffffecd00e007950 */ /* 0x000fea0003c3ffff */
.L_x_910:
        /* <DEDUP_REMOVED lines=13> */
.L_x_1217:


//--------------------- .text.my_integrate_particles_cuda_kernel_backward --------------------------
	.section	.text.my_integrate_particles_cuda_kernel_backward,"ax",@progbits
	.sectioninfo	@"SHI_REGISTERS=35"
	.align	128
        .global         my_integrate_particles_cuda_kernel_backward
        .type           my_integrate_particles_cuda_kernel_backward,@function
        .size           my_integrate_particles_cuda_kernel_backward,(.L_x_1219 - my_integrate_particles_cuda_kernel_backward)
        .other          my_integrate_particles_cuda_kernel_backward,@"STO_CUDA_ENTRY STV_DEFAULT"
my_integrate_particles_cuda_kernel_backward:
.text.my_integrate_particles_cuda_kernel_backward:
        /* <DEDUP_REMOVED lines=27> */
[----:B------:R-:W-:Y:S02]  /*01b0*/  ULDC.64 UR16, c[0x0][0x118] ;  /* 0x0000460000107ab9 */ /* 0x000fe40000000a00 */
.L_x_942:
[----:B------:R-:W-:Y:S01]  /*01c0*/  MOV R0, c[0x0][0x280] ;  /* 0x0000a00000007a02 */ /* 0x000fe20000000f00 */
[----:B0-----:R-:W-:Y:S01]  /*01d0*/  IMAD.MOV.U32 R2, RZ, RZ, c[0x0][0x280] ;  /* 0x0000a000ff027624 */ /* 0x001fe200078e00ff */
[----:B------:R-:W-:Y:S02]  /*01e0*/  SHF.R.S32.HI R4, RZ, 0x1f, R17 ;  /* 0x0000001fff047819 */ /* 0x000fe40000011411 */
[----:B------:R-:W-:Y:S01]  /*01f0*/  SHF.R.S32.HI R5, RZ, 0x1f, R0 ;  /* 0x0000001fff057819 */ /* 0x000fe20000011400 */
[----:B------:R-:W-:-:S04]  /*0200*/  IMAD.WIDE.U32 R2, R17, R2, c[0x0][0x260] ;  /* 0x0000980011027625 */ /* 0x000fc800078e0002 */
[----:B------:R-:W-:-:S04]  /*0210*/  IMAD R0, R4, c[0x0][0x280], RZ ;  /* 0x0000a00004007a24 */ /* 0x000fc800078e02ff */
[----:B------:R-:W-:-:S05]  /*0220*/  IMAD R5, R5, R17, R0 ;  /* 0x0000001105057224 */ /* 0x000fca00078e0200 */
        /* <DEDUP_REMOVED lines=9> */
[----:B------:R-:W-:Y:S02]  /*02c0*/  MOV R18, c[0x0][0x210] ;  /* 0x0000840000127a02 */ /* 0x000fe40000000f00 */
[----:B------:R-:W-:Y:S01]  /*02d0*/  SHF.R.S32.HI R13, RZ, 0x1f, R2 ;  /* 0x0000001fff0d7819 */ /* 0x000fe20000011402 */
[----:B------:R-:W-:Y:S01]  /*02e0*/  IMAD.WIDE.U32 R2, R17, R2, c[0x0][0x228] ;  /* 0x00008a0011027625 */ /* 0x000fe200078e0002 */
[----:B------:R-:W-:Y:S02]  /*02f0*/  MOV R6, c[0x0][0x1d8] ;  /* 0x0000760000067a02 */ /* 0x000fe40000000f00 */
[----:B------:R-:W-:Y:S01]  /*0300*/  SHF.R.S32.HI R12, RZ, 0x1f, R18 ;  /* 0x0000001fff0c7819 */ /* 0x000fe20000011412 */
[----:B------:R-:W-:Y:S01]  /*0310*/  IMAD R5, R13, R17, R0 ;  /* 0x000000110d057224 */ /* 0x000fe200078e0200 */
[----:B------:R-:W-:Y:S01]  /*0320*/  SHF.R.S32.HI R10, RZ, 0x1f, R6 ;  /* 0x0000001fff0a7819 */ /* 0x000fe20000011406 */
[----:B------:R-:W-:-:S02]  /*0330*/  IMAD R0, R4, c[0x0][0x210], RZ ;  /* 0x0000840004007a24 */ /* 0x000fc400078e02ff */
[----:B------:R-:W-:Y:S02]  /*0340*/  IMAD.IADD R3, R3, 0x1, R5 ;  /* 0x0000000103037824 */ /* 0x000fe400078e0205 */
[----:B------:R-:W-:Y:S02]  /*0350*/  IMAD R4, R4, c[0x0][0x1d8], RZ ;  /* 0x0000760004047a24 */ /* 0x000fe400078e02ff */
[----:B------:R-:W-:-:S04]  /*0360*/  IMAD.WIDE.U32 R18, R17, R18, c[0x0][0x1f0] ;  /* 0x00007c0011127625 */ /* 0x000fc800078e0012 */
[----:B------:R-:W-:Y:S02]  /*0370*/  IMAD R9, R12, R17, R0 ;  /* 0x000000110c097224 */ /* 0x000fe400078e0200 */
[----:B------:R-:W2:Y:S01]  /*0380*/  LDG.E R0, [R2.64] ;  /* 0x0000001002007981 */ /* 0x000ea2000c1e1900 */
[----:B------:R-:W-:Y:S02]  /*0390*/  IMAD.WIDE.U32 R6, R17, R6, c[0x0][0x1b8] ;  /* 0x00006e0011067625 */ /* 0x000fe400078e0006 */
[----:B------:R-:W-:Y:S02]  /*03a0*/  IADD3 R19, R19, R9, RZ ;  /* 0x0000000913137210 */ /* 0x000fe40007ffe0ff */
[----:B------:R-:W-:-:S03]  /*03b0*/  IMAD R5, R10, R17, R4 ;  /* 0x000000110a057224 */ /* 0x000fc600078e0204 */
[----:B------:R-:W3:Y:S02]  /*03c0*/  LDG.E R11, [R18.64+0x4] ;  /* 0x00000410120b7981 */ /* 0x000ee4000c1e1900 */
[----:B------:R-:W-:Y:S02]  /*03d0*/  IADD3 R7, R7, R5, RZ ;  /* 0x0000000507077210 */ /* 0x000fe40007ffe0ff */
[----:B------:R-:W4:Y:S04]  /*03e0*/  LDG.E R8, [R18.64] ;  /* 0x0000001012087981 */ /* 0x000f28000c1e1900 */
[----:B------:R-:W5:Y:S04]  /*03f0*/  LDG.E R23, [R6.64+0x4] ;  /* 0x0000041006177981 */ /* 0x000f68000c1e1900 */
[----:B------:R-:W5:Y:S04]  /*0400*/  LDG.E R9, [R18.64+0x8] ;  /* 0x0000081012097981 */ /* 0x000f68000c1e1900 */
[----:B------:R-:W5:Y:S04]  /*0410*/  LDG.E R21, [R6.64] ;  /* 0x0000001006157981 */ /* 0x000f68000c1e1900 */
[----:B------:R-:W5:Y:S01]  /*0420*/  LDG.E R25, [R6.64+0x8] ;  /* 0x0000081006197981 */ /* 0x000f62000c1e1900 */
[----:B------:R-:W-:Y:S01]  /*0430*/  BSSY B1, `(.L_x_913) ;  /* 0x0000019000017945 */ /* 0x000fe20003800000 */
[----:B--2---:R-:W-:-:S05]  /*0440*/  FSET.BF.LT.AND R2, -R0, RZ, PT ;  /* 0x000000ff0002720a */ /* 0x004fca0003801100 */
[C---:B------:R-:W-:Y:S01]  /*0450*/  FMUL R5, R2.reuse, c[0x0][0x29c] ;  /* 0x0000a70002057a20 */ /* 0x040fe20000400000 */
[----:B------:R-:W-:-:S03]  /*0460*/  FMUL R3, R2, c[0x0][0x298] ;  /* 0x0000a60002037a20 */ /* 0x000fc60000400000 */
[----:B---3--:R-:W-:Y:S01]  /*0470*/  FFMA R16, R0, R11, R5 ;  /* 0x0000000b00107223 */ /* 0x008fe20000000005 */
[----:B------:R-:W-:Y:S01]  /*0480*/  FMUL R5, R2, c[0x0][0x2a0] ;  /* 0x0000a80002057a20 */ /* 0x000fe20000400000 */
[----:B----4-:R-:W-:Y:S02]  /*0490*/  FFMA R4, R0, R8, R3 ;  /* 0x0000000800047223 */ /* 0x010fe40000000003 */
[----:B-----5:R-:W-:Y:S01]  /*04a0*/  FFMA R3, R16, c[0x0][0x2a4], R23 ;  /* 0x0000a90010037a23 */ /* 0x020fe20000000017 */
[----:B------:R-:W-:-:S03]  /*04b0*/  FFMA R2, R0, R9, R5 ;  /* 0x0000000900027223 */ /* 0x000fc60000000005 */
[----:B------:R-:W-:Y:S01]  /*04c0*/  FMUL R5, R3, R3 ;  /* 0x0000000303057220 */ /* 0x000fe20000400000 */
[----:B------:R-:W-:Y:S01]  /*04d0*/  FFMA R4, R4, c[0x0][0x2a4], R21 ;  /* 0x0000a90004047a23 */ /* 0x000fe20000000015 */
[----:B------:R-:W-:-:S03]  /*04e0*/  FFMA R2, R2, c[0x0][0x2a4], R25 ;  /* 0x0000a90002027a23 */ /* 0x000fc60000000019 */
[----:B------:R-:W-:-:S04]  /*04f0*/  FFMA R5, R4, R4, R5 ;  /* 0x0000000404057223 */ /* 0x000fc80000000005 */
[----:B------:R-:W-:-:S05]  /*0500*/  FFMA R6, R2, R2, R5 ;  /* 0x0000000202067223 */ /* 0x000fca0000000005 */
[----:B------:R-:W-:Y:S01]  /*0510*/  IADD3 R7, R6, -0xd000000, RZ ;  /* 0xf300000006077810 */ /* 0x000fe20007ffe0ff */
[----:B------:R0:W1:Y:S03]  /*0520*/  MUFU.RSQ R5, R6 ;  /* 0x0000000600057308 */ /* 0x0000660000001400 */
[----:B------:R-:W-:-:S13]  /*0530*/  ISETP.GT.U32.AND P0, PT, R7, 0x727fffff, PT ;  /* 0x727fffff0700780c */ /* 0x000fda0003f04070 */
[----:B------:R-:W-:Y:S05]  /*0540*/  @!P0 BRA `(.L_x_914) ;  /* 0x0000003000008947 */ /* 0x000fea0003800000 */
[----:B01----:R-:W-:Y:S02]  /*0550*/  MOV R22, 0x570 ;  /* 0x0000057000167802 */ /* 0x003fe40000000f00 */
[----:B------:R-:W-:Y:S05]  /*0560*/  CALL.REL.NOINC `($__internal_27_$__cuda_sm20_sqrt_rn_f32_slowpath) ;  /* 0x0000131000007944 */ /* 0x000fea0003c00000 */
[----:B------:R-:W-:Y:S05]  /*0570*/  BRA `(.L_x_915) ;  /* 0x0000004000007947 */ /* 0x000fea0003800000 */
.L_x_914:
[----:B01----:R-:W-:Y:S01]  /*0580*/  FMUL.FTZ R21, R6, R5 ;  /* 0x0000000506157220 */ /* 0x003fe20000410000 */
[----:B------:R-:W-:-:S03]  /*0590*/  FMUL.FTZ R5, R5, 0.5 ;  /* 0x3f00000005057820 */ /* 0x000fc60000410000 */
[----:B------:R-:W-:-:S04]  /*05a0*/  FFMA R6, -R21, R21, R6 ;  /* 0x0000001515067223 */ /* 0x000fc80000000106 */
[----:B------:R-:W-:Y:S02]  /*05b0*/  FFMA R21, R6, R5, R21 ;  /* 0x0000000506157223 */ /* 0x000fe40000000015 */
.L_x_915:
[----:B------:R-:W-:Y:S05]  /*05c0*/  BSYNC B1 ;  /* 0x0000000000017941 */ /* 0x000fea0003800000 */
.L_x_913:
        /* <DEDUP_REMOVED lines=13> */
[----:B------:R-:W-:Y:S01]  /*06a0*/  MOV R5, c[0x0][0x2a8] ;  /* 0x0000aa0000057a02 */ /* 0x000fe20000000f00 */
[----:B------:R-:W-:Y:S01]  /*06b0*/  IMAD.MOV.U32 R6, RZ, RZ, R21 ;  /* 0x000000ffff067224 */ /* 0x000fe200078e0015 */
[----:B------:R-:W-:Y:S02]  /*06c0*/  MOV R24, 0x6e0 ;  /* 0x000006e000187802 */ /* 0x000fe40000000f00 */
[----:B------:R-:W-:Y:S05]  /*06d0*/  CALL.REL.NOINC `($__internal_28_$__cuda_sm3x_div_rn_noftz_f32_slowpath) ;  /* 0x0000131000007944 */ /* 0x000fea0003c00000 */
[----:B0-----:R-:W-:Y:S02]  /*06e0*/  MOV R14, R5 ;  /* 0x00000005000e7202 */ /* 0x001fe40000000f00 */
.L_x_917:
[----:B------:R-:W-:Y:S05]  /*06f0*/  BSYNC B1 ;  /* 0x0000000000017941 */ /* 0x000fea0003800000 */
.L_x_916:
        /* <DEDUP_REMOVED lines=16> */
.L_x_918:
[----:B------:R-:W-:Y:S01]  /*0800*/  ISETP.NE.U32.AND P0, PT, RZ, c[0x0][0x2f0], PT ;  /* 0x0000bc00ff007a0c */ /* 0x000fe20003f05070 */
[----:B------:R-:W-:Y:S01]  /*0810*/  CS2R R22, SRZ ;  /* 0x0000000000167805 */ /* 0x000fe2000001ff00 */
[----:B------:R-:W-:-:S02]  /*0820*/  MOV R25, RZ ;  /* 0x000000ff00197202 */ /* 0x000fc40000000f00 */
[----:B------:R-:W-:-:S13]  /*0830*/  ISETP.NE.AND.EX P0, PT, RZ, c[0x0][0x2f4], PT, P0 ;  /* 0x0000bd00ff007a0c */ /* 0x000fda0003f05300 */
[----:B------:R-:W-:Y:S05]  /*0840*/  @!P0 BRA `(.L_x_919) ;  /* 0x000000c000008947 */ /* 0x000fea0003800000 */
[----:B------:R-:W-:Y:S01]  /*0850*/  SHF.R.S32.HI R16, RZ, 0x1f, R17 ;  /* 0x0000001fff107819 */ /* 0x000fe20000011411 */
[----:B------:R-:W-:-:S04]  /*0860*/  IMAD.MOV.U32 R6, RZ, RZ, c[0x0][0x308] ;  /* 0x0000c200ff067624 */ /* 0x000fc800078e00ff */
        /* <DEDUP_REMOVED lines=10> */
.L_x_919:
        /* <DEDUP_REMOVED lines=16> */
.L_x_920:
        /* <DEDUP_REMOVED lines=17> */
[----:B----4-:R-:W-:-:S02]  /*0b20*/  FADD R5, RZ, R5 ;  /* 0x00000005ff057221 */ /* 0x010fc40000000000 */
.L_x_921:
[----:B------:R-:W-:Y:S01]  /*0b30*/  FSETP.GT.AND P0, PT, R21, c[0x0][0x2a8], PT ;  /* 0x0000aa0015007a0b */ /* 0x000fe20003f04000 */
[----:B------:R-:W-:Y:S01]  /*0b40*/  FADD R18, RZ, R16 ;  /* 0x00000010ff127221 */ /* 0x000fe20000000000 */
[----:B------:R-:W-:Y:S01]  /*0b50*/  FADD R19, RZ, R19 ;  /* 0x00000013ff137221 */ /* 0x000fe20000000000 */
[----:B------:R-:W-:Y:S01]  /*0b60*/  FADD R16, RZ, R5 ;  /* 0x00000005ff107221 */ /* 0x000fe20000000000 */
[----:B------:R-:W-:Y:S01]  /*0b70*/  BSSY B1, `(.L_x_922) ;  /* 0x0000021000017945 */ /* 0x000fe20003800000 */
[----:B------:R-:W-:Y:S01]  /*0b80*/  MOV R20, RZ ;  /* 0x000000ff00147202 */ /* 0x000fe20000000f00 */
[----:B------:R-:W-:Y:S01]  /*0b90*/  FFMA R22, R19, c[0x0][0x2a4], R22 ;  /* 0x0000a90013167a23 */ /* 0x000fe20000000016 */
[----:B------:R-:W-:Y:S01]  /*0ba0*/  FFMA R25, R18, c[0x0][0x2a4], R25 ;  /* 0x0000a90012197a23 */ /* 0x000fe20000000019 */
[----:B------:R-:W-:-:S05]  /*0bb0*/  FFMA R23, R16, c[0x0][0x2a4], R23 ;  /* 0x0000a90010177a23 */ /* 0x000fca0000000017 */
[----:B------:R-:W-:Y:S05]  /*0bc0*/  @!P0 BRA `(.L_x_923) ;  /* 0x000001b000008947 */ /* 0x000fea0003800000 */
[----:B------:R-:W-:Y:S01]  /*0bd0*/  FADD R25, RZ, R25 ;  /* 0x00000019ff197221 */ /* 0x000fe20000000000 */
[----:B------:R-:W-:Y:S01]  /*0be0*/  FADD R7, RZ, R22 ;  /* 0x00000016ff077221 */ /* 0x000fe20000000000 */
[----:B------:R-:W-:Y:S01]  /*0bf0*/  FADD R23, RZ, R23 ;  /* 0x00000017ff177221 */ /* 0x000fe20000000000 */
[----:B------:R-:W0:Y:S01]  /*0c00*/  MUFU.RCP R6, R21 ;  /* 0x0000001500067308 */ /* 0x000e220000001000 */
[-C--:B------:R-:W-:Y:S01]  /*0c10*/  FMUL R5, R3, R25.reuse ;  /* 0x0000001903057220 */ /* 0x080fe20000400000 */
[----:B------:R-:W-:Y:S01]  /*0c20*/  BSSY B2, `(.L_x_924) ;  /* 0x0000014000027945 */ /* 0x000fe20003800000 */
[C---:B------:R-:W-:Y:S01]  /*0c30*/  FMUL R25, R14.reuse, R25 ;  /* 0x000000190e197220 */ /* 0x040fe20000400000 */
[-C--:B------:R-:W-:Y:S01]  /*0c40*/  FMUL R22, R14, R7.reuse ;  /* 0x000000070e167220 */ /* 0x080fe20000400000 */
[----:B------:R-:W-:-:S04]  /*0c50*/  FFMA R5, R4, R7, R5 ;  /* 0x0000000704057223 */ /* 0x000fc80000000005 */
[-C--:B------:R-:W-:Y:S01]  /*0c60*/  FFMA R5, R2, R23.reuse, R5 ;  /* 0x0000001702057223 */ /* 0x080fe20000000005 */
[----:B------:R-:W-:-:S03]  /*0c70*/  FMUL R23, R14, R23 ;  /* 0x000000170e177220 */ /* 0x000fc60000400000 */
[----:B------:R-:W-:Y:S01]  /*0c80*/  FADD R27, RZ, R5 ;  /* 0x00000005ff1b7221 */ /* 0x000fe20000000000 */
[----:B0-----:R-:W-:-:S03]  /*0c90*/  FFMA R29, R6, -R21, 1 ;  /* 0x3f800000061d7423 */ /* 0x001fc60000000815 */
[----:B------:R-:W-:Y:S01]  /*0ca0*/  FMUL R27, R14, R27 ;  /* 0x0000001b0e1b7220 */ /* 0x000fe20000400000 */
[----:B------:R-:W-:-:S03]  /*0cb0*/  FFMA R5, R6, R29, R6 ;  /* 0x0000001d06057223 */ /* 0x000fc60000000006 */
[----:B------:R-:W0:Y:S01]  /*0cc0*/  FCHK P0, R27, R21 ;  /* 0x000000151b007302 */ /* 0x000e220000000000 */
[----:B------:R-:W-:-:S04]  /*0cd0*/  FFMA R6, R5, R27, RZ ;  /* 0x0000001b05067223 */ /* 0x000fc800000000ff */
[----:B------:R-:W-:-:S04]  /*0ce0*/  FFMA R20, R6, -R21, R27 ;  /* 0x8000001506147223 */ /* 0x000fc8000000001b */
[----:B------:R-:W-:Y:S01]  /*0cf0*/  FFMA R20, R5, R20, R6 ;  /* 0x0000001405147223 */ /* 0x000fe20000000006 */
[----:B0-----:R-:W-:Y:S05]  /*0d00*/  @!P0 BRA `(.L_x_925) ;  /* 0x0000005000008947 */ /* 0x001fea0003800000 */
[----:B------:R-:W-:Y:S01]  /*0d10*/  IMAD.MOV.U32 R5, RZ, RZ, R27 ;  /* 0x000000ffff057224 */ /* 0x000fe200078e001b */
[----:B------:R-:W-:Y:S02]  /*0d20*/  MOV R6, R21 ;  /* 0x0000001500067202 */ /* 0x000fe40000000f00 */
[----:B------:R-:W-:Y:S02]  /*0d30*/  MOV R24, 0xd50 ;  /* 0x00000d5000187802 */ /* 0x000fe40000000f00 */
[----:B------:R-:W-:Y:S05]  /*0d40*/  CALL.REL.NOINC `($__internal_28_$__cuda_sm3x_div_rn_noftz_f32_slowpath) ;  /* 0x00000ca000007944 */ /* 0x000fea0003c00000 */
[----:B0-----:R-:W-:Y:S02]  /*0d50*/  MOV R20, R5 ;  /* 0x0000000500147202 */ /* 0x001fe40000000f00 */
.L_x_925:
[----:B------:R-:W-:Y:S05]  /*0d60*/  BSYNC B2 ;  /* 0x0000000000027941 */ /* 0x000fea0003800000 */
.L_x_924:
[----:B------:R-:W-:Y:S02]  /*0d70*/  FADD R20, RZ, -R20 ;  /* 0x80000014ff147221 */ /* 0x000fe40000000000 */
.L_x_923:
[----:B------:R-:W-:Y:S05]  /*0d80*/  BSYNC B1 ;  /* 0x0000000000017941 */ /* 0x000fea0003800000 */
.L_x_922:
        /* <DEDUP_REMOVED lines=18> */
[----:B------:R-:W-:Y:S05]  /*0eb0*/  CALL.REL.NOINC `($__internal_28_$__cuda_sm3x_div_rn_noftz_f32_slowpath) ;  /* 0x00000b3000007944 */ /* 0x000fea0003c00000 */
[----:B0-----:R-:W-:Y:S02]  /*0ec0*/  IMAD.MOV.U32 R22, RZ, RZ, R5 ;  /* 0x000000ffff167224 */ /* 0x001fe400078e0005 */
.L_x_929:
[----:B------:R-:W-:Y:S05]  /*0ed0*/  BSYNC B2 ;  /* 0x0000000000027941 */ /* 0x000fea0003800000 */
.L_x_928:
        /* <DEDUP_REMOVED lines=13> */
[----:B0-----:R-:W-:Y:S02]  /*0fb0*/  MOV R4, R5 ;  /* 0x0000000500047202 */ /* 0x001fe40000000f00 */
.L_x_931:
[----:B------:R-:W-:Y:S05]  /*0fc0*/  BSYNC B2 ;  /* 0x0000000000027941 */ /* 0x000fea0003800000 */
.L_x_930:
        /* <DEDUP_REMOVED lines=12> */
[----:B------:R-:W-:Y:S05]  /*1090*/  CALL.REL.NOINC `($__internal_28_$__cuda_sm3x_div_rn_noftz_f32_slowpath) ;  /* 0x0000095000007944 */ /* 0x000fea0003c00000 */
[----:B0-----:R-:W-:Y:S02]  /*10a0*/  MOV R6, R5 ;  /* 0x0000000500067202 */ /* 0x001fe40000000f00 */
.L_x_933:
[----:B------:R-:W-:Y:S05]  /*10b0*/  BSYNC B2 ;  /* 0x0000000000027941 */ /* 0x000fea0003800000 */
.L_x_932:
[-C--:B------:R-:W-:Y:S01]  /*10c0*/  FFMA R27, R22, R20.reuse, R27 ;  /* 0x00000014161b7223 */ /* 0x080fe2000000001b */
[-C--:B------:R-:W-:Y:S01]  /*10d0*/  FFMA R25, R4, R20.reuse, R25 ;  /* 0x0000001404197223 */ /* 0x080fe20000000019 */
[----:B------:R-:W-:Y:S02]  /*10e0*/  FFMA R23, R6, R20, R23 ;  /* 0x0000001406177223 */ /* 0x000fe40000000017 */
.L_x_927:
[----:B------:R-:W-:Y:S05]  /*10f0*/  BSYNC B1 ;  /* 0x0000000000017941 */ /* 0x000fea0003800000 */
.L_x_926:
[----:B------:R-:W-:Y:S01]  /*1100*/  FADD R2, RZ, R25 ;  /* 0x00000019ff027221 */ /* 0x000fe20000000000 */
[----:B------:R-:W-:Y:S01]  /*1110*/  ISETP.NE.U32.AND P0, PT, RZ, c[0x0][0x3c8], PT ;  /* 0x0000f200ff007a0c */ /* 0x000fe20003f05070 */
[----:B------:R-:W-:Y:S01]  /*1120*/  FADD R3, RZ, R27 ;  /* 0x0000001bff037221 */ /* 0x000fe20000000000 */
[----:B------:R-:W-:Y:S01]  /*1130*/  FADD R4, RZ, R23 ;  /* 0x00000017ff047221 */ /* 0x000fe20000000000 */
[----:B------:R-:W-:Y:S01]  /*1140*/  FFMA R6, R2, c[0x0][0x2a4], RZ ;  /* 0x0000a90002067a23 */ /* 0x000fe200000000ff */
[----:B------:R-:W-:Y:S01]  /*1150*/  ISETP.NE.AND.EX P0, PT, RZ, c[0x0][0x3cc], PT, P0 ;  /* 0x0000f300ff007a0c */ /* 0x000fe20003f05300 */
[----:B------:R-:W-:Y:S01]  /*1160*/  FFMA R5, R3, c[0x0][0x2a4], RZ ;  /* 0x0000a90003057a23 */ /* 0x000fe200000000ff */
[----:B------:R-:W-:Y:S01]  /*1170*/  FFMA R7, R4, c[0x0][0x2a4], RZ ;  /* 0x0000a90004077a23 */ /* 0x000fe200000000ff */
[-C--:B------:R-:W-:Y:S01]  /*1180*/  FMUL R11, R11, R6.reuse ;  /* 0x000000060b0b7220 */ /* 0x080fe20000400000 */
[----:B------:R-:W-:-:S03]  /*1190*/  FFMA R6, R0, R6, RZ ;  /* 0x0000000600067223 */ /* 0x000fc600000000ff */
[-C--:B------:R-:W-:Y:S01]  /*11a0*/  FFMA R8, R8, R5.reuse, R11 ;  /* 0x0000000508087223 */ /* 0x080fe2000000000b */
[----:B------:R-:W-:-:S03]  /*11b0*/  FFMA R5, R0, R5, RZ ;  /* 0x0000000500057223 */ /* 0x000fc600000000ff */
[-C--:B------:R-:W-:Y:S01]  /*11c0*/  FFMA R8, R9, R7.reuse, R8 ;  /* 0x0000000709087223 */ /* 0x080fe20000000008 */
[----:B------:R-:W-:Y:S01]  /*11d0*/  FFMA R7, R0, R7, RZ ;  /* 0x0000000700077223 */ /* 0x000fe200000000ff */
[----:B------:R-:W-:Y:S02]  /*11e0*/  SHF.R.S32.HI R0, RZ, 0x1f, R17 ;  /* 0x0000001fff007819 */ /* 0x000fe40000011411 */
        /* <DEDUP_REMOVED lines=10> */
.L_x_934:
[----:B------:R-:W-:-:S04]  /*1290*/  ISETP.NE.U32.AND P0, PT, RZ, c[0x0][0x230], PT ;  /* 0x00008c00ff007a0c */ /* 0x000fc80003f05070 */
[----:B------:R-:W-:-:S13]  /*12a0*/  ISETP.NE.AND.EX P0, PT, RZ, c[0x0][0x234], PT, P0 ;  /* 0x00008d00ff007a0c */ /* 0x000fda0003f05300 */
[----:B------:R-:W-:Y:S05]  /*12b0*/  @!P0 BRA `(.L_x_935) ;  /* 0x0000006000008947 */ /* 0x000fea0003800000 */
[----:B------:R-:W-:Y:S01]  /*12c0*/  MOV R8, c[0x0][0x248] ;  /* 0x0000920000087a02 */ /* 0x000fe20000000f00 */
[----:B------:R-:W-:-:S04]  /*12d0*/  IMAD R20, R0, c[0x0][0x248], RZ ;  /* 0x0000920000147a24 */ /* 0x000fc800078e02ff */
[----:B------:R-:W-:Y:S02]  /*12e0*/  IMAD R13, R13, R17, R20 ;  /* 0x000000110d0d7224 */ /* 0x000fe400078e0214 */
[----:B------:R-:W-:-:S04]  /*12f0*/  IMAD.WIDE.U32 R8, R17, R8, c[0x0][0x230] ;  /* 0x00008c0011087625 */ /* 0x000fc800078e0008 */
[----:B------:R-:W-:-:S05]  /*1300*/  IMAD.IADD R9, R13, 0x1, R9 ;  /* 0x000000010d097824 */ /* 0x000fca00078e0209 */
[----:B------:R0:W-:Y:S02]  /*1310*/  RED.E.ADD.F32.FTZ.RN.STRONG.GPU [R8.64], R21 ;  /* 0x000000150800798e */ /* 0x0001e4000c10e790 */
.L_x_935:
        /* <DEDUP_REMOVED lines=13> */
.L_x_936:
[----:B------:R-:W-:-:S04]  /*13f0*/  ISETP.NE.U32.AND P0, PT, RZ, c[0x0][0x1f8], PT ;  /* 0x00007e00ff007a0c */ /* 0x000fc80003f05070 */
[----:B------:R-:W-:-:S13]  /*1400*/  ISETP.NE.AND.EX P0, PT, RZ, c[0x0][0x1fc], PT, P0 ;  /* 0x00007f00ff007a0c */ /* 0x000fda0003f05300 */
[----:B------:R-:W-:Y:S05]  /*1410*/  @!P0 BRA `(.L_x_937) ;  /* 0x0000008000008947 */ /* 0x000fea0003800000 */
[----:B0-----:R-:W-:Y:S01]  /*1420*/  IMAD R9, R0, c[0x0][0x210], RZ ;  /* 0x0000840000097a24 */ /* 0x001fe200078e02ff */
[----:B------:R-:W-:-:S03]  /*1430*/  MOV R8, c[0x0][0x210] ;  /* 0x0000840000087a02 */ /* 0x000fc60000000f00 */
[----:B------:R-:W-:Y:S02]  /*1440*/  IMAD R11, R12, R17, R9 ;  /* 0x000000110c0b7224 */ /* 0x000fe400078e0209 */
[----:B------:R-:W-:-:S05]  /*1450*/  IMAD.WIDE.U32 R8, R17, R8, c[0x0][0x1f8] ;  /* 0x00007e0011087625 */ /* 0x000fca00078e0008 */
[----:B------:R-:W-:-:S05]  /*1460*/  IADD3 R9, R11, R9, RZ ;  /* 0x000000090b097210 */ /* 0x000fca0007ffe0ff */
[----:B------:R0:W-:Y:S04]  /*1470*/  RED.E.ADD.F32.FTZ.RN.STRONG.GPU [R8.64], R5 ;  /* 0x000000050800798e */ /* 0x0001e8000c10e790 */
[----:B------:R0:W-:Y:S04]  /*1480*/  RED.E.ADD.F32.FTZ.RN.STRONG.GPU [R8.64+0x4], R6 ;  /* 0x000004060800798e */ /* 0x0001e8000c10e790 */
[----:B------:R0:W-:Y:S02]  /*1490*/  RED.E.ADD.F32.FTZ.RN.STRONG.GPU [R8.64+0x8], R7 ;  /* 0x000008070800798e */ /* 0x0001e4000c10e790 */
.L_x_937:
[----:B------:R-:W-:-:S04]  /*14a0*/  ISETP.NE.U32.AND P0, PT, RZ, c[0x0][0x358], PT ;  /* 0x0000d600ff007a0c */ /* 0x000fc80003f05070 */
[----:B------:R-:W-:-:S13]  /*14b0*/  ISETP.NE.AND.EX P0, PT, RZ, c[0x0][0x35c], PT, P0 ;  /* 0x0000d700ff007a0c */ /* 0x000fda0003f05300 */
[----:B------:R-:W-:Y:S05]  /*14c0*/  @!P0 BRA `(.L_x_938) ;  /* 0x000000a000008947 */ /* 0x000fea0003800000 */
[----:B------:R-:W-:Y:S01]  /*14d0*/  SHF.R.S32.HI R0, RZ, 0x1f, R17 ;  /* 0x0000001fff007819 */ /* 0x000fe20000011411 */
[----:B0-----:R-:W-:-:S04]  /*14e0*/  IMAD.MOV.U32 R6, RZ, RZ, c[0x0][0x378] ;  /* 0x0000de00ff067624 */ /* 0x001fc800078e00ff */
        /* <DEDUP_REMOVED lines=8> */
.L_x_938:
        /* <DEDUP_REMOVED lines=8> */
[----:B------:R0:W-:Y:S04]  /*15f0*/  RED.E.ADD.F32.FTZ.RN.STRONG.GPU [R6.64], R3 ;  /* 0x000000030600798e */ /* 0x0001e8000c10e790 */
[----:B------:R0:W-:Y:S04]  /*1600*/  RED.E.ADD.F32.FTZ.RN.STRONG.GPU [R6.64+0x4], R2 ;  /* 0x000004020600798e */ /* 0x0001e8000c10e790 */
[----:B------:R0:W-:Y:S02]  /*1610*/  RED.E.ADD.F32.FTZ.RN.STRONG.GPU [R6.64+0x8], R4 ;  /* 0x000008040600798e */ /* 0x0001e4000c10e790 */
.L_x_939:
[----:B------:R-:W-:-:S04]  /*1620*/  ISETP.NE.U32.AND P0, PT, RZ, c[0x0][0x320], PT ;  /* 0x0000c800ff007a0c */ /* 0x000fc80003f05070 */
[----:B------:R-:W-:-:S13]  /*1630*/  ISETP.NE.AND.EX P0, PT, RZ, c[0x0][0x324], PT, P0 ;  /* 0x0000c900ff007a0c */ /* 0x000fda0003f05300 */
[----:B------:R-:W-:Y:S05]  /*1640*/  @!P0 BRA `(.L_x_940) ;  /* 0x000000a000008947 */ /* 0x000fea0003800000 */
[----:B------:R-:W-:Y:S02]  /*1650*/  SHF.R.S32.HI R0, RZ, 0x1f, R17 ;  /* 0x0000001fff007819 */ /* 0x000fe40000011411 */
[----:B0-----:R-:W-:-:S03]  /*1660*/  MOV R2, c[0x0][0x340] ;  /* 0x0000d00000027a02 */ /* 0x001fc60000000f00 */
[----:B------:R-:W-:Y:S02]  /*1670*/  IMAD R0, R0, c[0x0][0x340], RZ ;  /* 0x0000d00000007a24 */ /* 0x000fe400078e02ff */
[----:B------:R-:W-:-:S04]  /*1680*/  IMAD.WIDE.U32 R2, R17, R2, c[0x0][0x320] ;  /* 0x0000c80011027625 */ /* 0x000fc800078e0002 */
[----:B------:R-:W-:-:S04]  /*1690*/  IMAD R5, R17, UR14, R0 ;  /* 0x0000000e11057c24 */ /* 0x000fc8000f8e0200 */
[----:B------:R-:W-:-:S05]  /*16a0*/  IMAD.IADD R3, R3, 0x1, R5 ;  /* 0x0000000103037824 */ /* 0x000fca00078e0205 */
[----:B------:R0:W-:Y:S04]  /*16b0*/  RED.E.ADD.F32.FTZ.RN.STRONG.GPU [R2.64], R19 ;  /* 0x000000130200798e */ /* 0x0001e8000c10e790 */
[----:B------:R0:W-:Y:S04]  /*16c0*/  RED.E.ADD.F32.FTZ.RN.STRONG.GPU [R2.64+0x4], R18 ;  /* 0x000004120200798e */ /* 0x0001e8000c10e790 */
[----:B------:R0:W-:Y:S01]  /*16d0*/  RED.E.ADD.F32.FTZ.RN.STRONG.GPU [R2.64+0x8], R16 ;  /* 0x000008100200798e */ /* 0x0001e2000c10e790 */
[----:B------:R-:W-:Y:S05]  /*16e0*/  BRA `(.L_x_912) ;  /* 0x000000c000007947 */ /* 0x000fea0003800000 */
.L_x_940:
        /* <DEDUP_REMOVED lines=11> */
[----:B------:R0:W-:Y:S02]  /*17a0*/  RED.E.ADD.F32.FTZ.RN.STRONG.GPU [R2.64+0x8], R16 ;  /* 0x000008100200798e */ /* 0x0001e4000c10e790 */
.L_x_912:
[----:B------:R-:W-:Y:S05]  /*17b0*/  BSYNC B0 ;  /* 0x0000000000007941 */ /* 0x000fea0003800000 */
.L_x_911:
        /* <DEDUP_REMOVED lines=11> */
.L_x_941:
[----:B------:R-:W-:Y:S05]  /*1870*/  EXIT ;  /* 0x000000000000794d */ /* 0x000fea0003800000 */
        .weak           $__internal_27_$__cuda_sm20_sqrt_rn_f32_slowpath
        .type           $__internal_27_$__cuda_sm20_sqrt_rn_f32_slowpath,@function
        .size           $__internal_27_$__cuda_sm20_sqrt_rn_f32_slowpath,($__internal_28_$__cuda_sm3x_div_rn_noftz_f32_slowpath - $__internal_27_$__cuda_sm20_sqrt_rn_f32_slowpath)
$__internal_27_$__cuda_sm20_sqrt_rn_f32_slowpath:
        /* <DEDUP_REMOVED lines=19> */
.L_x_943:
[----:B------:R-:W-:Y:S02]  /*19b0*/  MOV R21, R6 ;  /* 0x0000000600157202 */ /* 0x000fe40000000f00 */
[----:B------:R-:W-:Y:S02]  /*19c0*/  MOV R6, R22 ;  /* 0x0000001600067202 */ /* 0x000fe40000000f00 */
[----:B------:R-:W-:-:S04]  /*19d0*/  MOV R7, 0x0 ;  /* 0x0000000000077802 */ /* 0x000fc80000000f00 */
[----:B------:R-:W-:Y:S05]  /*19e0*/  RET.REL.NODEC R6 `(my_integrate_particles_cuda_kernel_backward) ;  /* 0xffffe61006007950 */ /* 0x000fea0003c3ffff */
        .weak           $__internal_28_$__cuda_sm3x_div_rn_noftz_f32_slowpath
        .type           $__internal_28_$__cuda_sm3x_div_rn_noftz_f32_slowpath,@function
        .size           $__internal_28_$__cuda_sm3x_div_rn_noftz_f32_slowpath,(.L_x_1219 - $__internal_28_$__cuda_sm3x_div_rn_noftz_f32_slowpath)
$__internal_28_$__cuda_sm3x_div_rn_noftz_f32_slowpath:
        /* <DEDUP_REMOVED lines=29> */
[----:B------:R-:W-:Y:S01]  /*1bc0*/  @P0 IMAD.MOV.U32 R26, RZ, RZ, RZ ;  /* 0x000000ffff1a0224 */ /* 0x000fe200078e00ff */
[----:B------:R-:W-:Y:S01]  /*1bd0*/  @!P0 MOV R26, 0xffffffc0 ;  /* 0xffffffc0001a8802 */ /* 0x000fe20000000f00 */
[----:B------:R-:W-:Y:S01]  /*1be0*/  @!P0 FFMA R5, R5, 1.84467440737095516160e+19, RZ ;  /* 0x5f80000005058823 */ /* 0x000fe200000000ff */
[----:B------:R-:W-:Y:S02]  /*1bf0*/  @!P1 FFMA R6, R6, 1.84467440737095516160e+19, RZ ;  /* 0x5f80000006069823 */ /* 0x000fe400000000ff */
[----:B------:R-:W-:Y:S02]  /*1c00*/  @!P1 IADD3 R26, R26, 0x40, RZ ;  /* 0x000000401a1a9810 */ /* 0x000fe40007ffe0ff */
.L_x_945:
        /* <DEDUP_REMOVED lines=30> */
[C---:B------:R-:W-:Y:S02]  /*1df0*/  IADD3 R31, R7.reuse, 0x20, RZ ;  /* 0x00000020071f7810 */ /* 0x040fe40007ffe0ff */
[C---:B------:R-:W-:Y:S02]  /*1e00*/  ISETP.NE.AND P2, PT, R7.reuse, RZ, PT ;  /* 0x000000ff0700720c */ /* 0x040fe40003f45270 */
[----:B------:R-:W-:Y:S01]  /*1e10*/  LOP3.LUT R28, R26, 0x7fffff, RZ, 0xc0, !PT ;  /* 0x007fffff1a1c7812 */ /* 0x000fe200078ec0ff */
[CCC-:B------:R-:W-:Y:S01]  /*1e20*/  FFMA.RP R26, R6.reuse, R30.reuse, R29.reuse ;  /* 0x0000001e061a7223 */ /* 0x1c0fe2000000801d */
[----:B------:R-:W-:Y:S01]  /*1e30*/  ISETP.NE.AND P1, PT, R7, RZ, PT ;  /* 0x000000ff0700720c */ /* 0x000fe20003f25270 */
[----:B------:R-:W-:Y:S01]  /*1e40*/  FFMA.RM R29, R6, R30, R29 ;  /* 0x0000001e061d7223 */ /* 0x000fe2000000401d */
[----:B------:R-:W-:Y:S01]  /*1e50*/  LOP3.LUT R28, R28, 0x800000, RZ, 0xfc, !PT ;  /* 0x008000001c1c7812 */ /* 0x000fe200078efcff */
[----:B------:R-:W-:-:S03]  /*1e60*/  IMAD.MOV R7, RZ, RZ, -R7 ;  /* 0x000000ffff077224 */ /* 0x000fc600078e0a07 */
        /* <DEDUP_REMOVED lines=13> */
.L_x_952:
[----:B------:R-:W-:-:S04]  /*1f40*/  LOP3.LUT R5, R5, 0x80000000, RZ, 0xc0, !PT ;  /* 0x8000000005057812 */ /* 0x000fc800078ec0ff */
[----:B------:R-:W-:Y:S01]  /*1f50*/  LOP3.LUT R5, R5, 0x7f800000, RZ, 0xfc, !PT ;  /* 0x7f80000005057812 */ /* 0x000fe200078efcff */
[----:B------:R-:W-:Y:S05]  /*1f60*/  BRA `(.L_x_953) ;  /* 0x0000001000007947 */ /* 0x000fea0003800000 */
.L_x_951:
[----:B------:R-:W-:Y:S02]  /*1f70*/  LEA R5, R26, R5, 0x17 ;  /* 0x000000051a057211 */ /* 0x000fe400078eb8ff */
.L_x_953:
[----:B------:R-:W-:Y:S05]  /*1f80*/  BSYNC B4 ;  /* 0x0000000000047941 */ /* 0x000fea0003800000 */
.L_x_950:
[----:B------:R-:W-:Y:S05]  /*1f90*/  BRA `(.L_x_954) ;  /* 0x0000008000007947 */ /* 0x000fea0003800000 */
.L_x_949:
[----:B------:R-:W-:-:S04]  /*1fa0*/  LOP3.LUT R5, R6, 0x80000000, R5, 0x48, !PT ;  /* 0x8000000006057812 */ /* 0x000fc800078e4805 */
[----:B------:R-:W-:Y:S01]  /*1fb0*/  LOP3.LUT R5, R5, 0x7f800000, RZ, 0xfc, !PT ;  /* 0x7f80000005057812 */ /* 0x000fe200078efcff */
[----:B------:R-:W-:Y:S05]  /*1fc0*/  BRA `(.L_x_954) ;  /* 0x0000005000007947 */ /* 0x000fea0003800000 */
.L_x_948:
[----:B------:R-:W-:Y:S01]  /*1fd0*/  LOP3.LUT R5, R6, 0x80000000, R5, 0x48, !PT ;  /* 0x8000000006057812 */ /* 0x000fe200078e4805 */
[----:B------:R-:W-:Y:S05]  /*1fe0*/  BRA `(.L_x_954) ;  /* 0x0000003000007947 */ /* 0x000fea0003800000 */
.L_x_947:
[----:B------:R-:W0:Y:S01]  /*1ff0*/  MUFU.RSQ R5, -QNAN ;  /* 0xffc0000000057908 */ /* 0x000e220000001400 */
[----:B------:R-:W-:Y:S05]  /*2000*/  BRA `(.L_x_954) ;  /* 0x0000001000007947 */ /* 0x000fea0003800000 */
.L_x_946:
[----:B------:R-:W-:Y:S02]  /*2010*/  FADD.FTZ R5, R5, R6 ;  /* 0x0000000605057221 */ /* 0x000fe40000010000 */
.L_x_954:
[----:B------:R-:W-:Y:S05]  /*2020*/  BSYNC B3 ;  /* 0x0000000000037941 */ /* 0x000fea0003800000 */
.L_x_944:
[----:B------:R-:W-:Y:S02]  /*2030*/  MOV R6, R24 ;  /* 0x0000001800067202 */ /* 0x000fe40000000f00 */
[----:B------:R-:W-:-:S04]  /*2040*/  MOV R7, 0x0 ;  /* 0x0000000000077802 */ /* 0x000fc80000000f00 */
[----:B------:R-:W-:Y:S05]  /*2050*/  RET.REL.NODEC R6 `(my_integrate_particles_cuda_kernel_backward) ;  /* 0xffffdfa006007950 */ /* 0x000fea0003c3ffff */
.L_x_955:
        /* <DEDUP_REMOVED lines=10> */
.L_x_1219:


//--------------------- .text.my_integrate_particles_cuda_kernel_forward --------------------------
	.section	.text.my_integrate_particles_cuda_kernel_forward,"ax",@progbits
	.sectioninfo	@"SHI_REGISTERS=26"
	.align	128
        .global         my_integrate_particles_cuda_kernel_forward
        .type           my_integrate_particles_cuda_kernel_forward,@function
        .size           my_integrate_particles_cuda_kernel_forward,(.L_x_1221 - my_integrate_particles_cuda_kernel_forward)
        .other          my_integrate_particles_cuda_kernel_forward,@"STO_CUDA_ENTRY STV_DEFAULT"
my_integrate_particles_cuda_kernel_forward:
.text.my_integrate_particles_cuda_kernel_forward:
[----:B------:R-:W-:Y:S02]  /*0000*/  IMAD.MOV.U32 R1, RZ, RZ, c[0x0][0x28] ;  /* 0x00000a00ff017624 */ /* 0x000fe400078e00ff */
        /* <DEDUP_REMOVED lines=8> */
[----:B------:R-:W-:Y:S01]  /*0090*/  IMAD.MOV.U32 R4, RZ, RZ, R2 ;  /* 0x000000ffff047224 */ /* 0x000fe200078e0002 */
        /* <DEDUP_REMOVED lines=9> */
[----:B------:R-:W-:Y:S02]  /*0130*/  UMOV UR4, URZ ;  /* 0x0000003f00047c82 */ /* 0x000fe40008000000 */
[----:B------:R-:W-:-:S02]  /*0140*/  USHF.R.S32.HI UR5, URZ, 0x1f, UR5 ;  /* 0x0000001f3f057899 */ /* 0x000fc40008011405 */
[----:B------:R-:W-:Y:S02]  /*0150*/  USHF.R.S32.HI UR8, URZ, 0x1f, UR8 ;  /* 0x0000001f3f087899 */ /* 0x000fe40008011408 */
[----:B------:R-:W-:Y:S02]  /*0160*/  USHF.R.S32.HI UR9, URZ, 0x1f, UR9 ;  /* 0x0000001f3f097899 */ /* 0x000fe40008011409 */
[----:B------:R-:W-:Y:S02]  /*0170*/  USHF.R.S32.HI UR10, URZ, 0x1f, UR10 ;  /* 0x0000001f3f0a7899 */ /* 0x000fe4000801140a */
[----:B------:R-:W-:Y:S02]  /*0180*/  USHF.R.S32.HI UR11, URZ, 0x1f, UR11 ;  /* 0x0000001f3f0b7899 */ /* 0x000fe4000801140b */
[----:B------:R-:W-:Y:S02]  /*0190*/  USHF.R.S32.HI UR12, URZ, 0x1f, UR12 ;  /* 0x0000001f3f0c7899 */ /* 0x000fe4000801140c */
[----:B------:R-:W-:-:S02]  /*01a0*/  USHF.R.S32.HI UR13, URZ, 0x1f, UR13 ;  /* 0x0000001f3f0d7899 */ /* 0x000fc4000801140d */
[----:B------:R-:W-:Y:S02]  /*01b0*/  UIADD3 UR4, UR7, UR4, URZ ;  /* 0x0000000407047290 */ /* 0x000fe4000fffe03f */
[----:B------:R-:W-:Y:S02]  /*01c0*/  ULDC.64 UR14, c[0x0][0x118] ;  /* 0x00004600000e7ab9 */ /* 0x000fe40000000a00 */
.L_x_963:
[----:B0-----:R-:W-:Y:S02]  /*01d0*/  SHF.R.S32.HI R5, RZ, 0x1f, R4 ;  /* 0x0000001fff057819 */ /* 0x001fe40000011404 */
[----:B------:R-:W-:-:S03]  /*01e0*/  MOV R7, c[0x0][0x280] ;  /* 0x0000a00000077a02 */ /* 0x000fc60000000f00 */
[----:B------:R-:W-:Y:S02]  /*01f0*/  IMAD R9, R5, c[0x0][0x280], RZ ;  /* 0x0000a00005097a24 */ /* 0x000fe400078e02ff */
[----:B------:R-:W-:-:S04]  /*0200*/  IMAD.WIDE.U32 R6, R4, R7, c[0x0][0x260] ;  /* 0x0000980004067625 */ /* 0x000fc800078e0007 */
[----:B------:R-:W-:-:S04]  /*0210*/  IMAD R9, R4, UR5, R9 ;  /* 0x0000000504097c24 */ /* 0x000fc8000f8e0209 */
[----:B------:R-:W-:-:S05]  /*0220*/  IMAD.IADD R7, R7, 0x1, R9 ;  /* 0x0000000107077824 */ /* 0x000fca00078e0209 */
[----:B------:R-:W2:Y:S02]  /*0230*/  LDG.E R6, [R6.64] ;  /* 0x0000000e06067981 */ /* 0x000ea4000c1e1900 */
[----:B--2---:R-:W-:-:S04]  /*0240*/  LOP3.LUT R0, R6, 0x1, RZ, 0xc0, !PT ;  /* 0x0000000106007812 */ /* 0x004fc800078ec0ff */
[----:B------:R-:W-:-:S13]  /*0250*/  ISETP.NE.U32.AND P0, PT, R0, 0x1, PT ;  /* 0x000000010000780c */ /* 0x000fda0003f05070 */
[----:B------:R-:W-:Y:S05]  /*0260*/  @P0 EXIT ;  /* 0x000000000000094d */ /* 0x000fea0003800000 */
[----:B------:R-:W-:Y:S01]  /*0270*/  IMAD R7, R5, c[0x0][0x248], RZ ;  /* 0x0000920005077a24 */ /* 0x000fe200078e02ff */
[----:B------:R-:W-:Y:S01]  /*0280*/  MOV R11, c[0x0][0x248] ;  /* 0x00009200000b7a02 */ /* 0x000fe20000000f00 */
[----:B------:R-:W-:Y:S01]  /*0290*/  IMAD.MOV.U32 R17, RZ, RZ, c[0x0][0x1d8] ;  /* 0x00007600ff117624 */ /* 0x000fe200078e00ff */
[----:B------:R-:W-:Y:S01]  /*02a0*/  MOV R13, c[0x0][0x210] ;  /* 0x00008400000d7a02 */ /* 0x000fe20000000f00 */
[C---:B------:R-:W-:Y:S02]  /*02b0*/  IMAD R9, R4.reuse, UR11, R7 ;  /* 0x0000000b04097c24 */ /* 0x040fe4000f8e0207 */
[----:B------:R-:W-:-:S04]  /*02c0*/  IMAD.WIDE.U32 R6, R4, R11, c[0x0][0x228] ;  /* 0x00008a0004067625 */ /* 0x000fc800078e000b */
[----:B------:R-:W-:Y:S02]  /*02d0*/  IMAD.IADD R7, R7, 0x1, R9 ;  /* 0x0000000107077824 */ /* 0x000fe400078e0209 */
[C---:B------:R-:W-:Y:S02]  /*02e0*/  IMAD R9, R5.reuse, c[0x0][0x210], RZ ;  /* 0x0000840005097a24 */ /* 0x040fe400078e02ff */
[----:B------:R-:W-:Y:S01]  /*02f0*/  IMAD R11, R5, c[0x0][0x1d8], RZ ;  /* 0x00007600050b7a24 */ /* 0x000fe200078e02ff */
[----:B------:R0:W2:Y:S01]  /*0300*/  LDG.E R0, [R6.64] ;  /* 0x0000000e06007981 */ /* 0x0000a2000c1e1900 */
[C---:B------:R-:W-:Y:S02]  /*0310*/  IMAD R15, R4.reuse, UR10, R9 ;  /* 0x0000000a040f7c24 */ /* 0x040fe4000f8e0209 */
[----:B------:R-:W-:-:S04]  /*0320*/  IMAD.WIDE.U32 R8, R4, R13, c[0x0][0x1f0] ;  /* 0x00007c0004087625 */ /* 0x000fc800078e000d */
[C---:B------:R-:W-:Y:S01]  /*0330*/  IMAD R13, R4.reuse, UR9, R11 ;  /* 0x00000009040d7c24 */ /* 0x040fe2000f8e020b */
[----:B------:R-:W-:Y:S01]  /*0340*/  IADD3 R9, R9, R15, RZ ;  /* 0x0000000f09097210 */ /* 0x000fe20007ffe0ff */
[----:B------:R-:W-:-:S04]  /*0350*/  IMAD.WIDE.U32 R10, R4, R17, c[0x0][0x1b8] ;  /* 0x00006e00040a7625 */ /* 0x000fc800078e0011 */
[----:B------:R-:W-:Y:S01]  /*0360*/  IMAD.IADD R11, R11, 0x1, R13 ;  /* 0x000000010b0b7824 */ /* 0x000fe200078e020d */
[----:B------:R1:W3:Y:S04]  /*0370*/  LDG.E R17, [R8.64+0x4] ;  /* 0x0000040e08117981 */ /* 0x0002e8000c1e1900 */
[----:B------:R1:W4:Y:S04]  /*0380*/  LDG.E R15, [R8.64] ;  /* 0x0000000e080f7981 */ /* 0x000328000c1e1900 */
[----:B------:R0:W4:Y:S04]  /*0390*/  LDG.E R16, [R10.64+0x4] ;  /* 0x0000040e0a107981 */ /* 0x000128000c1e1900 */
[----:B------:R1:W4:Y:S04]  /*03a0*/  LDG.E R19, [R8.64+0x8] ;  /* 0x0000080e08137981 */ /* 0x000328000c1e1900 */
[----:B------:R1:W4:Y:S04]  /*03b0*/  LDG.E R14, [R10.64] ;  /* 0x0000000e0a0e7981 */ /* 0x000328000c1e1900 */
[----:B------:R1:W4:Y:S01]  /*03c0*/  LDG.E R21, [R10.64+0x8] ;  /* 0x0000080e0a157981 */ /* 0x000322000c1e1900 */
[----:B------:R-:W-:Y:S01]  /*03d0*/  MOV R13, c[0x0][0x1a0] ;  /* 0x00006800000d7a02 */ /* 0x000fe20000000f00 */
[----:B0-----:R-:W-:-:S04]  /*03e0*/  IMAD R7, R5, c[0x0][0x1a0], RZ ;  /* 0x0000680005077a24 */ /* 0x001fc800078e02ff */
[C---:B------:R-:W-:Y:S02]  /*03f0*/  IMAD R7, R4.reuse, UR8, R7 ;  /* 0x0000000804077c24 */ /* 0x040fe4000f8e0207 */
[----:B------:R-:W-:-:S04]  /*0400*/  IMAD.WIDE.U32 R12, R4, R13, c[0x0][0x180] ;  /* 0x00006000040c7625 */ /* 0x000fc800078e000d */
[----:B------:R-:W-:-:S05]  /*0410*/  IMAD.IADD R13, R13, 0x1, R7 ;  /* 0x000000010d0d7824 */ /* 0x000fca00078e0207 */
[----:B------:R0:W5:Y:S04]  /*0420*/  LDG.E R6, [R12.64] ;  /* 0x0000000e0c067981 */ /* 0x000168000c1e1900 */
[----:B------:R0:W5:Y:S04]  /*0430*/  LDG.E R7, [R12.64+0x4] ;  /* 0x0000040e0c077981 */ /* 0x000168000c1e1900 */
[----:B-1----:R0:W5:Y:S01]  /*0440*/  LDG.E R8, [R12.64+0x8] ;  /* 0x0000080e0c087981 */ /* 0x002162000c1e1900 */
[----:B------:R-:W-:Y:S01]  /*0450*/  BSSY B0, `(.L_x_956) ;  /* 0x0000019000007945 */ /* 0x000fe20003800000 */
[----:B--2---:R-:W-:-:S05]  /*0460*/  FSET.BF.LT.AND R2, -R0, RZ, PT ;  /* 0x000000ff0002720a */ /* 0x004fca0003801100 */
[C---:B------:R-:W-:Y:S01]  /*0470*/  FMUL R9, R2.reuse, c[0x0][0x29c] ;  /* 0x0000a70002097a20 */ /* 0x040fe20000400000 */
[C---:B------:R-:W-:Y:S01]  /*0480*/  FMUL R10, R2.reuse, c[0x0][0x298] ;  /* 0x0000a600020a7a20 */ /* 0x040fe20000400000 */
[----:B------:R-:W-:Y:S02]  /*0490*/  FMUL R2, R2, c[0x0][0x2a0] ;  /* 0x0000a80002027a20 */ /* 0x000fe40000400000 */
[C---:B---3--:R-:W-:Y:S01]  /*04a0*/  FFMA R9, R0.reuse, R17, R9 ;  /* 0x0000001100097223 */ /* 0x048fe20000000009 */
[----:B----4-:R-:W-:-:S03]  /*04b0*/  FFMA R15, R0, R15, R10 ;  /* 0x0000000f000f7223 */ /* 0x010fc6000000000a */
[----:B------:R-:W-:Y:S01]  /*04c0*/  FFMA R10, R9, c[0x0][0x2a4], R16 ;  /* 0x0000a900090a7a23 */ /* 0x000fe20000000010 */
[----:B------:R-:W-:-:S03]  /*04d0*/  FFMA R2, R0, R19, R2 ;  /* 0x0000001300027223 */ /* 0x000fc60000000002 */
[----:B------:R-:W-:Y:S01]  /*04e0*/  FMUL R0, R10, R10 ;  /* 0x0000000a0a007220 */ /* 0x000fe20000400000 */
[----:B------:R-:W-:Y:S01]  /*04f0*/  FFMA R9, R15, c[0x0][0x2a4], R14 ;  /* 0x0000a9000f097a23 */ /* 0x000fe2000000000e */
[----:B------:R-:W-:-:S03]  /*0500*/  FFMA R11, R2, c[0x0][0x2a4], R21 ;  /* 0x0000a900020b7a23 */ /* 0x000fc60000000015 */
[----:B------:R-:W-:-:S04]  /*0510*/  FFMA R0, R9, R9, R0 ;  /* 0x0000000909007223 */ /* 0x000fc80000000000 */
[----:B0-----:R-:W-:-:S05]  /*0520*/  FFMA R13, R11, R11, R0 ;  /* 0x0000000b0b0d7223 */ /* 0x001fca0000000000 */
[----:B------:R-:W-:Y:S01]  /*0530*/  IADD3 R2, R13, -0xd000000, RZ ;  /* 0xf30000000d027810 */ /* 0x000fe20007ffe0ff */
[----:B------:R0:W1:Y:S03]  /*0540*/  MUFU.RSQ R0, R13 ;  /* 0x0000000d00007308 */ /* 0x0000660000001400 */
[----:B------:R-:W-:-:S13]  /*0550*/  ISETP.GT.U32.AND P0, PT, R2, 0x727fffff, PT ;  /* 0x727fffff0200780c */ /* 0x000fda0003f04070 */
[----:B------:R-:W-:Y:S05]  /*0560*/  @!P0 BRA `(.L_x_957) ;  /* 0x0000003000008947 */ /* 0x000fea0003800000 */
[----:B01----:R-:W-:Y:S02]  /*0570*/  MOV R16, 0x590 ;  /* 0x0000059000107802 */ /* 0x003fe40000000f00 */
[----:B-----5:R-:W-:Y:S05]  /*0580*/  CALL.REL.NOINC `($__internal_29_$__cuda_sm20_sqrt_rn_f32_slowpath) ;  /* 0x0000035000007944 */ /* 0x020fea0003c00000 */
[----:B------:R-:W-:Y:S05]  /*0590*/  BRA `(.L_x_958) ;  /* 0x0000004000007947 */ /* 0x000fea0003800000 */
.L_x_957:
[----:B01----:R-:W-:Y:S01]  /*05a0*/  FMUL.FTZ R2, R13, R0 ;  /* 0x000000000d027220 */ /* 0x003fe20000410000 */
[----:B------:R-:W-:-:S03]  /*05b0*/  FMUL.FTZ R0, R0, 0.5 ;  /* 0x3f00000000007820 */ /* 0x000fc60000410000 */
[----:B------:R-:W-:-:S04]  /*05c0*/  FFMA R13, -R2, R2, R13 ;  /* 0x00000002020d7223 */ /* 0x000fc8000000010d */
[----:B------:R-:W-:Y:S02]  /*05d0*/  FFMA R2, R13, R0, R2 ;  /* 0x000000000d027223 */ /* 0x000fe40000000002 */
.L_x_958:
[----:B------:R-:W-:Y:S05]  /*05e0*/  BSYNC B0 ;  /* 0x0000000000007941 */ /* 0x000fea0003800000 */
.L_x_956:
        /* <DEDUP_REMOVED lines=14> */
[----:B------:R-:W-:Y:S01]  /*06d0*/  IMAD.MOV.U32 R0, RZ, RZ, R2 ;  /* 0x000000ffff007224 */ /* 0x000fe200078e0002 */
[----:B------:R-:W-:Y:S02]  /*06e0*/  MOV R12, 0x700 ;  /* 0x00000700000c7802 */ /* 0x000fe40000000f00 */
[----:B-----5:R-:W-:Y:S05]  /*06f0*/  CALL.REL.NOINC `($__internal_30_$__cuda_sm3x_div_rn_noftz_f32_slowpath) ;  /* 0x0000035000007944 */ /* 0x020fea0003c00000 */
.L_x_962:
[----:B------:R-:W-:Y:S05]  /*0700*/  BSYNC B1 ;  /* 0x0000000000017941 */ /* 0x000fea0003800000 */
.L_x_961:
[-C--:B0-----:R-:W-:Y:S01]  /*0710*/  FMUL R11, R11, R0.reuse ;  /* 0x000000000b0b7220 */ /* 0x081fe20000400000 */
[-C--:B------:R-:W-:Y:S01]  /*0720*/  FMUL R10, R10, R0.reuse ;  /* 0x000000000a0a7220 */ /* 0x080fe20000400000 */
[----:B------:R-:W-:Y:S02]  /*0730*/  FMUL R9, R9, R0 ;  /* 0x0000000009097220 */ /* 0x000fe40000400000 */
.L_x_960:
[----:B------:R-:W-:Y:S05]  /*0740*/  BSYNC B0 ;  /* 0x0000000000007941 */ /* 0x000fea0003800000 */
.L_x_959:
[C---:B------:R-:W-:Y:S01]  /*0750*/  IMAD R13, R5.reuse, c[0x0][0x2d0], RZ ;  /* 0x0000b400050d7a24 */ /* 0x040fe200078e02ff */
[----:B------:R-:W-:Y:S01]  /*0760*/  MOV R19, c[0x0][0x2d0] ;  /* 0x0000b40000137a02 */ /* 0x000fe20000000f00 */
[----:B------:R-:W-:Y:S01]  /*0770*/  IMAD R15, R5, c[0x0][0x308], RZ ;  /* 0x0000c200050f7a24 */ /* 0x000fe200078e02ff */
[----:B-----5:R-:W-:Y:S01]  /*0780*/  FFMA R7, R10, c[0x0][0x2a4], R7 ;  /* 0x0000a9000a077a23 */ /* 0x020fe20000000007 */
[----:B------:R-:W-:Y:S02]  /*0790*/  IMAD.MOV.U32 R21, RZ, RZ, c[0x0][0x308] ;  /* 0x0000c200ff157624 */ /* 0x000fe400078e00ff */
[----:B------:R-:W-:-:S02]  /*07a0*/  IMAD R5, R4, UR12, R13 ;  /* 0x0000000c04057c24 */ /* 0x000fc4000f8e020d */
[C---:B------:R-:W-:Y:S02]  /*07b0*/  IMAD R17, R4.reuse, UR13, R15 ;  /* 0x0000000d04117c24 */ /* 0x040fe4000f8e020f */
[----:B------:R-:W-:-:S04]  /*07c0*/  IMAD.WIDE.U32 R12, R4, R19, c[0x0][0x2b0] ;  /* 0x0000ac00040c7625 */ /* 0x000fc800078e0013 */
[C---:B------:R-:W-:Y:S01]  /*07d0*/  IMAD.WIDE.U32 R14, R4.reuse, R21, c[0x0][0x2e8] ;  /* 0x0000ba00040e7625 */ /* 0x040fe200078e0015 */
[----:B------:R-:W-:Y:S01]  /*07e0*/  IADD3 R13, R13, R5, RZ ;  /* 0x000000050d0d7210 */ /* 0x000fe20007ffe0ff */
[----:B------:R-:W-:Y:S01]  /*07f0*/  FFMA R5, R9, c[0x0][0x2a4], R6 ;  /* 0x0000a90009057a23 */ /* 0x000fe20000000006 */
[----:B------:R-:W-:Y:S01]  /*0800*/  IADD3 R4, P0, R4, UR6, RZ ;  /* 0x0000000604047c10 */ /* 0x000fe2000ff1e0ff */
[----:B------:R-:W-:Y:S01]  /*0810*/  IMAD.IADD R15, R15, 0x1, R17 ;  /* 0x000000010f0f7824 */ /* 0x000fe200078e0211 */
[----:B------:R-:W-:Y:S01]  /*0820*/  FFMA R17, R11, c[0x0][0x2a4], R8 ;  /* 0x0000a9000b117a23 */ /* 0x000fe20000000008 */
[----:B------:R0:W-:Y:S01]  /*0830*/  STG.E [R12.64+0x4], R7 ;  /* 0x000004070c007986 */ /* 0x0001e2000c10190e */
[----:B------:R-:W-:Y:S02]  /*0840*/  IADD3.X R3, R3, UR4, RZ, P0, !PT ;  /* 0x0000000403037c10 */ /* 0x000fe400087fe4ff */
[----:B------:R-:W-:Y:S01]  /*0850*/  ISETP.GE.U32.AND P0, PT, R4, c[0x0][0x178], PT ;  /* 0x00005e0004007a0c */ /* 0x000fe20003f06070 */
[----:B------:R0:W-:Y:S03]  /*0860*/  STG.E [R12.64], R5 ;  /* 0x000000050c007986 */ /* 0x0001e6000c10190e */
[----:B------:R-:W-:Y:S01]  /*0870*/  ISETP.GE.U32.AND.EX P0, PT, R3, c[0x0][0x17c], PT, P0 ;  /* 0x00005f0003007a0c */ /* 0x000fe20003f06100 */
[----:B------:R0:W-:Y:S04]  /*0880*/  STG.E [R12.64+0x8], R17 ;  /* 0x000008110c007986 */ /* 0x0001e8000c10190e */
[----:B------:R0:W-:Y:S04]  /*0890*/  STG.E [R14.64], R9 ;  /* 0x000000090e007986 */ /* 0x0001e8000c10190e */
[----:B------:R0:W-:Y:S04]  /*08a0*/  STG.E [R14.64+0x4], R10 ;  /* 0x0000040a0e007986 */ /* 0x0001e8000c10190e */
[----:B------:R0:W-:Y:S01]  /*08b0*/  STG.E [R14.64+0x8], R11 ;  /* 0x0000080b0e007986 */ /* 0x0001e2000c10190e */
[----:B------:R-:W-:Y:S05]  /*08c0*/  @!P0 BRA `(.L_x_963) ;  /* 0xfffff90000008947 */ /* 0x000fea000383ffff */
[----:B------:R-:W-:Y:S05]  /*08d0*/  EXIT ;  /* 0x000000000000794d */ /* 0x000fea0003800000 */
        .weak           $__internal_29_$__cuda_sm20_sqrt_rn_f32_slowpath
        .type           $__internal_29_$__cuda_sm20_sqrt_rn_f32_slowpath,@function
        .size           $__internal_29_$__cuda_sm20_sqrt_rn_f32_slowpath,($__internal_30_$__cuda_sm3x_div_rn_noftz_f32_slowpath - $__internal_29_$__cuda_sm20_sqrt_rn_f32_slowpath)
$__internal_29_$__cuda_sm20_sqrt_rn_f32_slowpath:
        /* <DEDUP_REMOVED lines=16> */
[----:B------:R-:W-:Y:S01]  /*09e0*/  @P0 FFMA R14, R15, R2, R12 ;  /* 0x000000020f0e0223 */ /* 0x000fe2000000000c */
[----:B------:R-:W-:-:S03]  /*09f0*/  @!P0 IMAD.MOV.U32 R2, RZ, RZ, R0 ;  /* 0x000000ffff028224 */ /* 0x000fc600078e0000 */
[----:B------:R-:W-:-:S04]  /*0a00*/  @P0 FFMA R13, R14, R13, R15 ;  /* 0x0000000d0e0d0223 */ /* 0x000fc8000000000f */
[----:B------:R-:W-:Y:S01]  /*0a10*/  @P0 FMUL.FTZ R2, R13, 2.3283064365386962891e-10 ;  /* 0x2f8000000d020820 */ /* 0x000fe20000410000 */
.L_x_964:
[----:B------:R-:W-:Y:S01]  /*0a20*/  MOV R12, R16 ;  /* 0x00000010000c7202 */ /* 0x000fe20000000f00 */
[----:B------:R-:W-:-:S04]  /*0a30*/  IMAD.MOV.U32 R13, RZ, RZ, 0x0 ;  /* 0x00000000ff0d7424 */ /* 0x000fc800078e00ff */
[----:B------:R-:W-:Y:S05]  /*0a40*/  RET.REL.NODEC R12 `(my_integrate_particles_cuda_kernel_forward) ;  /* 0xfffff5b00c007950 */ /* 0x000fea0003c3ffff */
        .weak           $__internal_30_$__cuda_sm3x_div_rn_noftz_f32_slowpath
        .type           $__internal_30_$__cuda_sm3x_div_rn_noftz_f32_slowpath,@function
        .size           $__internal_30_$__cuda_sm3x_div_rn_noftz_f32_slowpath,(.L_x_1221 - $__internal_30_$__cuda_sm3x_div_rn_noftz_f32_slowpath)
$__internal_30_$__cuda_sm3x_div_rn_noftz_f32_slowpath:
[----:B------:R-:W-:Y:S01]  /*0a50*/  SHF.R.U32.HI R13, RZ, 0x17, R0 ;  /* 0x00000017ff0d7819 */ /* 0x000fe20000011600 */
[----:B------:R-:W-:Y:S01]  /*0a60*/  BSSY B2, `(.L_x_965) ;  /* 0x0000064000027945 */ /* 0x000fe20003800000 */
[----:B------:R-:W-:Y:S01]  /*0a70*/  MOV R2, c[0x0][0x2a8] ;  /* 0x0000aa0000027a02 */ /* 0x000fe20000000f00 */
[----:B------:R-:W-:Y:S01]  /*0a80*/  IMAD.MOV.U32 R14, RZ, RZ, c[0x0][0x2a8] ;  /* 0x0000aa00ff0e7624 */ /* 0x000fe200078e00ff */
[----:B------:R-:W-:Y:S02]  /*0a90*/  LOP3.LUT R16, R13, 0xff, RZ, 0xc0, !PT ;  /* 0x000000ff0d107812 */ /* 0x000fe400078ec0ff */
[----:B------:R-:W-:Y:S02]  /*0aa0*/  SHF.R.U32.HI R13, RZ, 0x17, R2 ;  /* 0x00000017ff0d7819 */ /* 0x000fe40000011602 */
[----:B------:R-:W-:Y:S02]  /*0ab0*/  IADD3 R18, R16, -0x1, RZ ;  /* 0xffffffff10127810 */ /* 0x000fe40007ffe0ff */
[----:B------:R-:W-:-:S02]  /*0ac0*/  LOP3.LUT R13, R13, 0xff, RZ, 0xc0, !PT ;  /* 0x000000ff0d0d7812 */ /* 0x000fc400078ec0ff */
[----:B------:R-:W-:Y:S02]  /*0ad0*/  ISETP.GT.U32.AND P0, PT, R18, 0xfd, PT ;  /* 0x000000fd1200780c */ /* 0x000fe40003f04070 */
[----:B------:R-:W-:-:S04]  /*0ae0*/  IADD3 R17, R13, -0x1, RZ ;  /* 0xffffffff0d117810 */ /* 0x000fc80007ffe0ff */
        /* <DEDUP_REMOVED lines=26> */
.L_x_966:
[----:B------:R-:W-:Y:S01]  /*0c90*/  LEA R17, R16, 0xc0800000, 0x17 ;  /* 0xc080000010117811 */ /* 0x000fe200078eb8ff */
[----:B------:R-:W-:Y:S01]  /*0ca0*/  BSSY B3, `(.L_x_971) ;  /* 0x0000036000037945 */ /* 0x000fe20003800000 */
[----:B------:R-:W-:-:S03]  /*0cb0*/  IADD3 R13, R13, -0x7f, RZ ;  /* 0xffffff810d0d7810 */ /* 0x000fc60007ffe0ff */
[----:B------:R-:W-:Y:S02]  /*0cc0*/  IMAD.IADD R17, R0, 0x1, -R17 ;  /* 0x0000000100117824 */ /* 0x000fe400078e0a11 */
[C---:B------:R-:W-:Y:S01]  /*0cd0*/  IMAD R0, R13.reuse, -0x800000, R14 ;  /* 0xff8000000d007824 */ /* 0x040fe200078e020e */
[----:B------:R-:W-:Y:S01]  /*0ce0*/  IADD3 R14, R13, 0x7f, -R16 ;  /* 0x0000007f0d0e7810 */ /* 0x000fe20007ffe810 */
[----:B------:R-:W0:Y:S01]  /*0cf0*/  MUFU.RCP R2, R17 ;  /* 0x0000001100027308 */ /* 0x000e220000001000 */
[----:B------:R-:W-:Y:S02]  /*0d00*/  FADD.FTZ R19, -R17, -RZ ;  /* 0x800000ff11137221 */ /* 0x000fe40000010100 */
[----:B------:R-:W-:Y:S02]  /*0d10*/  IADD3 R15, R14, R15, RZ ;  /* 0x0000000f0e0f7210 */ /* 0x000fe40007ffe0ff */
        /* <DEDUP_REMOVED lines=38> */
[----:B------:R-:W-:-:S05]  /*0f80*/  LOP3.LUT R2, R2, R13, RZ, 0xc0, !PT ;  /* 0x0000000d02027212 */ /* 0x000fca00078ec0ff */
[----:B------:R-:W-:-:S05]  /*0f90*/  IMAD.IADD R15, R15, 0x1, R2 ;  /* 0x000000010f0f7824 */ /* 0x000fca00078e0202 */
[----:B------:R-:W-:Y:S01]  /*0fa0*/  LOP3.LUT R0, R15, R0, RZ, 0xfc, !PT ;  /* 0x000000000f007212 */ /* 0x000fe200078efcff */
[----:B------:R-:W-:Y:S05]  /*0fb0*/  BRA `(.L_x_974) ;  /* 0x0000004000007947 */ /* 0x000fea0003800000 */
.L_x_973:
[----:B------:R-:W-:-:S04]  /*0fc0*/  LOP3.LUT R0, R0, 0x80000000, RZ, 0xc0, !PT ;  /* 0x8000000000007812 */ /* 0x000fc800078ec0ff */
[----:B------:R-:W-:Y:S01]  /*0fd0*/  LOP3.LUT R0, R0, 0x7f800000, RZ, 0xfc, !PT ;  /* 0x7f80000000007812 */ /* 0x000fe200078efcff */
[----:B------:R-:W-:Y:S05]  /*0fe0*/  BRA `(.L_x_974) ;  /* 0x0000001000007947 */ /* 0x000fea0003800000 */
.L_x_972:
[----:B------:R-:W-:Y:S02]  /*0ff0*/  LEA R0, R15, R0, 0x17 ;  /* 0x000000000f007211 */ /* 0x000fe400078eb8ff */
.L_x_974:
[----:B------:R-:W-:Y:S05]  /*1000*/  BSYNC B3 ;  /* 0x0000000000037941 */ /* 0x000fea0003800000 */
.L_x_971:
[----:B------:R-:W-:Y:S05]  /*1010*/  BRA `(.L_x_975) ;  /* 0x0000008000007947 */ /* 0x000fea0003800000 */
.L_x_970:
[----:B------:R-:W-:-:S04]  /*1020*/  LOP3.LUT R0, R0, 0x80000000, R14, 0x48, !PT ;  /* 0x8000000000007812 */ /* 0x000fc800078e480e */
[----:B------:R-:W-:Y:S01]  /*1030*/  LOP3.LUT R0, R0, 0x7f800000, RZ, 0xfc, !PT ;  /* 0x7f80000000007812 */ /* 0x000fe200078efcff */
[----:B------:R-:W-:Y:S05]  /*1040*/  BRA `(.L_x_975) ;  /* 0x0000005000007947 */ /* 0x000fea0003800000 */
.L_x_969:
[----:B------:R-:W-:Y:S01]  /*1050*/  LOP3.LUT R0, R0, 0x80000000, R14, 0x48, !PT ;  /* 0x8000000000007812 */ /* 0x000fe200078e480e */
[----:B------:R-:W-:Y:S05]  /*1060*/  BRA `(.L_x_975) ;  /* 0x0000003000007947 */ /* 0x000fea0003800000 */
.L_x_968:
[----:B------:R-:W0:Y:S01]  /*1070*/  MUFU.RSQ R0, -QNAN ;  /* 0xffc0000000007908 */ /* 0x000e220000001400 */
[----:B------:R-:W-:Y:S05]  /*1080*/  BRA `(.L_x_975) ;  /* 0x0000001000007947 */ /* 0x000fea0003800000 */
.L_x_967:
[----:B------:R-:W-:Y:S02]  /*1090*/  FADD.FTZ R0, R0, c[0x0][0x2a8] ;  /* 0x0000aa0000007621 */ /* 0x000fe40000010000 */
.L_x_975:
[----:B------:R-:W-:Y:S05]  /*10a0*/  BSYNC B2 ;  /* 0x0000000000027941 */ /* 0x000fea0003800000 */
.L_x_965:
[----:B------:R-:W-:-:S04]  /*10b0*/  IMAD.MOV.U32 R13, RZ, RZ, 0x0 ;  /* 0x00000000ff0d7424 */ /* 0x000fc800078e00ff */
[----:B------:R-:W-:Y:S05]  /*10c0*/  RET.REL.NODEC R12 `(my_integrate_particles_cuda_kernel_forward) ;  /* 0xffffef300c007950 */ /* 0x000fea0003c3ffff */
.L_x_976:
        /* <DEDUP_REMOVED lines=11> */
.L_x_1221:


//--------------------- .text.swellParticlesStage2_cuda_kernel_backward --------------------------
	.section	.text.swellParticlesStage2_cuda_kernel_backward,"ax",@progbits
	.sectioninfo	@"SHI_REGISTERS=16"
	.align	128
        .global         swellParticlesStage2_cuda_kernel_backward
        .type           swellParticlesStage2_cuda_kernel_backward,@function
        .size           swellParticlesStage2_cuda_kernel_backward,(.L_x_1243 - swellParticlesStage2_cuda_kernel_backward)
        .other          swellParticlesStage2_cuda_kernel_backward,@"STO_CUDA_ENTRY STV_DEFAULT"
swellParticlesStage2_cuda_kernel_backward:
.text.swellParticlesStage2_cuda_kernel_backward:
        /* <DEDUP_REMOVED lines=8> */
[----:B------:R-:W-:Y:S01]  /*0080*/  ISETP.NE.U32.AND P0, PT, RZ, c[0x0][0x2a8], PT ;  /* 0x0000aa00ff007a0c */ /* 0x000fe20003f05070 */
[----:B------:R-:W-:Y:S01]  /*0090*/  ULDC UR6, c[0x0][0x0] ;  /* 0x0000000000067ab9 */ /* 0x000fe20000000800 */
[----:B------:R-:W-:Y:S01]  /*00a0*/  IMAD.MOV.U32 R0, RZ, RZ, R2 ;  /* 0x000000ffff007224 */ /* 0x000fe200078e0002 */
[----:B------:R-:W-:Y:S01]  /*00b0*/  ULDC UR7, c[0x0][0xc] ;  /* 0x0000030000077ab9 */ /* 0x000fe20000000800 */
[----:B------:R-:W-:Y:S01]  /*00c0*/  ISETP.NE.AND.EX P0, PT, RZ, c[0x0][0x2ac], PT, P0 ;  /* 0x0000ab00ff007a0c */ /* 0x000fe20003f05300 */
[----:B------:R-:W-:Y:S02]  /*00d0*/  UIMAD.WIDE.U32 UR6, UR6, UR7, URZ ;  /* 0x00000007060672a5 */ /* 0x000fe4000f8e003f */
[----:B------:R-:W-:Y:S02]  /*00e0*/  ULDC UR5, c[0x0][0x1a0] ;  /* 0x0000680000057ab9 */ /* 0x000fe40000000800 */
[----:B------:R-:W-:Y:S02]  /*00f0*/  ULDC UR8, c[0x0][0x210] ;  /* 0x0000840000087ab9 */ /* 0x000fe40000000800 */
[----:B------:R-:W-:-:S02]  /*0100*/  UMOV UR4, URZ ;  /* 0x0000003f00047c82 */ /* 0x000fc40008000000 */
[----:B------:R-:W-:Y:S02]  /*0110*/  USHF.R.S32.HI UR5, URZ, 0x1f, UR5 ;  /* 0x0000001f3f057899 */ /* 0x000fe40008011405 */
[----:B------:R-:W-:Y:S02]  /*0120*/  USHF.R.S32.HI UR8, URZ, 0x1f, UR8 ;  /* 0x0000001f3f087899 */ /* 0x000fe40008011408 */
[----:B------:R-:W-:Y:S02]  /*0130*/  UIADD3 UR9, UR7, UR4, URZ ;  /* 0x0000000407097290 */ /* 0x000fe4000fffe03f */
[----:B------:R-:W-:Y:S01]  /*0140*/  ULDC.64 UR10, c[0x0][0x118] ;  /* 0x00004600000a7ab9 */ /* 0x000fe20000000a00 */
[----:B------:R-:W-:Y:S05]  /*0150*/  @!P0 BRA `(.L_x_977) ;  /* 0x0000029000008947 */ /* 0x000fea0003800000 */
[----:B------:R-:W-:Y:S02]  /*0160*/  ULDC UR4, c[0x0][0x2c8] ;  /* 0x0000b20000047ab9 */ /* 0x000fe40000000800 */
[----:B------:R-:W-:Y:S02]  /*0170*/  USHF.R.S32.HI UR4, URZ, 0x1f, UR4 ;  /* 0x0000001f3f047899 */ /* 0x000fe40008011404 */
.L_x_980:
[----:B------:R-:W-:Y:S01]  /*0180*/  SHF.R.S32.HI R2, RZ, 0x1f, R0 ;  /* 0x0000001fff027819 */ /* 0x000fe20000011400 */
[----:B------:R-:W-:Y:S01]  /*0190*/  IMAD.MOV.U32 R13, RZ, RZ, c[0x0][0x1a0] ;  /* 0x00006800ff0d7624 */ /* 0x000fe200078e00ff */
[----:B0-----:R-:W-:-:S03]  /*01a0*/  MOV R7, c[0x0][0x210] ;  /* 0x0000840000077a02 */ /* 0x001fc60000000f00 */
[C---:B------:R-:W-:Y:S02]  /*01b0*/  IMAD R5, R2.reuse, c[0x0][0x210], RZ ;  /* 0x0000840002057a24 */ /* 0x040fe400078e02ff */
[----:B------:R-:W-:Y:S02]  /*01c0*/  IMAD R9, R2, c[0x0][0x1a0], RZ ;  /* 0x0000680002097a24 */ /* 0x000fe400078e02ff */
[----:B------:R-:W-:-:S04]  /*01d0*/  IMAD.WIDE.U32 R6, R0, R7, c[0x0][0x1f0] ;  /* 0x00007c0000067625 */ /* 0x000fc800078e0007 */
[C---:B------:R-:W-:Y:S02]  /*01e0*/  IMAD R11, R0.reuse, UR8, R5 ;  /* 0x00000008000b7c24 */ /* 0x040fe4000f8e0205 */
[----:B------:R-:W-:-:S04]  /*01f0*/  IMAD.WIDE.U32 R4, R0, R13, c[0x0][0x180] ;  /* 0x0000600000047625 */ /* 0x000fc800078e000d */
[----:B------:R-:W-:Y:S02]  /*0200*/  IMAD R9, R0, UR5, R9 ;  /* 0x0000000500097c24 */ /* 0x000fe4000f8e0209 */
[----:B------:R-:W-:-:S03]  /*0210*/  IMAD.IADD R7, R7, 0x1, R11 ;  /* 0x0000000107077824 */ /* 0x000fc600078e020b */
[----:B------:R-:W-:Y:S02]  /*0220*/  IADD3 R5, R5, R9, RZ ;  /* 0x0000000905057210 */ /* 0x000fe40007ffe0ff */
[----:B------:R-:W2:Y:S04]  /*0230*/  LDG.E R6, [R6.64] ;  /* 0x0000000a06067981 */ /* 0x000ea8000c1e1900 */
[----:B------:R-:W3:Y:S01]  /*0240*/  LDG.E R4, [R4.64] ;  /* 0x0000000a04047981 */ /* 0x000ee2000c1e1900 */
[----:B------:R-:W-:Y:S01]  /*0250*/  IMAD.MOV.U32 R9, RZ, RZ, c[0x0][0x2c8] ;  /* 0x0000b200ff097624 */ /* 0x000fe200078e00ff */
[----:B------:R-:W-:Y:S01]  /*0260*/  YIELD ;  /* 0x0000000000007946 */ /* 0x000fe20003800000 */
[----:B------:R-:W-:Y:S01]  /*0270*/  IMAD R11, R2, c[0x0][0x2c8], RZ ;  /* 0x0000b200020b7a24 */ /* 0x000fe200078e02ff */
[----:B------:R-:W-:Y:S01]  /*0280*/  BSSY B0, `(.L_x_978) ;  /* 0x000000f000007945 */ /* 0x000fe20003800000 */
[----:B------:R-:W-:-:S04]  /*0290*/  IMAD.WIDE.U32 R8, R0, R9, c[0x0][0x2a8] ;  /* 0x0000aa0000087625 */ /* 0x000fc800078e0009 */
[----:B------:R-:W-:-:S04]  /*02a0*/  IMAD R11, R0, UR4, R11 ;  /* 0x00000004000b7c24 */ /* 0x000fc8000f8e020b */
[----:B------:R-:W-:Y:S01]  /*02b0*/  IMAD.IADD R9, R9, 0x1, R11 ;  /* 0x0000000109097824 */ /* 0x000fe200078e020b */
[----:B--2---:R-:W-:-:S04]  /*02c0*/  FSETP.GEU.AND P0, PT, R6, c[0x0][0x230], PT ;  /* 0x00008c0006007a0b */ /* 0x004fc80003f0e000 */
[----:B---3--:R-:W-:-:S13]  /*02d0*/  ISETP.EQ.AND P0, PT, R4, 0x1, !P0 ;  /* 0x000000010400780c */ /* 0x008fda0004702270 */
[----:B------:R-:W-:Y:S05]  /*02e0*/  @!P0 BRA `(.L_x_979) ;  /* 0x0000008000008947 */ /* 0x000fea0003800000 */
[----:B------:R-:W-:Y:S01]  /*02f0*/  MOV R5, c[0x0][0x2c8] ;  /* 0x0000b20000057a02 */ /* 0x000fe20000000f00 */
[----:B------:R-:W-:-:S04]  /*0300*/  IMAD R2, R2, c[0x0][0x2c8], RZ ;  /* 0x0000b20002027a24 */ /* 0x000fc800078e02ff */
[C---:B------:R-:W-:Y:S02]  /*0310*/  IMAD R7, R0.reuse, UR4, R2 ;  /* 0x0000000400077c24 */ /* 0x040fe4000f8e0202 */
[----:B------:R-:W-:-:S04]  /*0320*/  IMAD.WIDE.U32 R4, R0, R5, c[0x0][0x2a8] ;  /* 0x0000aa0000047625 */ /* 0x000fc800078e0005 */
[----:B------:R-:W-:-:S05]  /*0330*/  IMAD.IADD R5, R5, 0x1, R7 ;  /* 0x0000000105057824 */ /* 0x000fca00078e0207 */
[----:B------:R-:W2:Y:S02]  /*0340*/  LDG.E R2, [R4.64] ;  /* 0x0000000a04027981 */ /* 0x000ea4000c1e1900 */
[----:B--2---:R-:W-:-:S05]  /*0350*/  FADD R7, RZ, R2 ;  /* 0x00000002ff077221 */ /* 0x004fca0000000000 */
[----:B------:R0:W-:Y:S02]  /*0360*/  RED.E.ADD.F32.FTZ.RN.STRONG.GPU [R4.64], R7 ;  /* 0x000000070400798e */ /* 0x0001e4000c10e78a */
.L_x_979:
[----:B------:R-:W-:Y:S05]  /*0370*/  BSYNC B0 ;  /* 0x0000000000007941 */ /* 0x000fea0003800000 */
.L_x_978:
[----:B------:R-:W-:Y:S01]  /*0380*/  IADD3 R0, P0, R0, UR6, RZ ;  /* 0x0000000600007c10 */ /* 0x000fe2000ff1e0ff */
[----:B------:R1:W-:Y:S03]  /*0390*/  RED.E.ADD.F32.FTZ.RN.STRONG.GPU [R8.64], RZ ;  /* 0x000000ff0800798e */ /* 0x0003e6000c10e78a */
[----:B------:R-:W-:Y:S02]  /*03a0*/  IADD3.X R3, R3, UR9, RZ, P0, !PT ;  /* 0x0000000903037c10 */ /* 0x000fe400087fe4ff */
[----:B------:R-:W-:-:S04]  /*03b0*/  ISETP.GE.U32.AND P0, PT, R0, c[0x0][0x178], PT ;  /* 0x00005e0000007a0c */ /* 0x000fc80003f06070 */
[----:B------:R-:W-:-:S13]  /*03c0*/  ISETP.GE.U32.AND.EX P0, PT, R3, c[0x0][0x17c], PT, P0 ;  /* 0x00005f0003007a0c */ /* 0x000fda0003f06100 */
[----:B-1----:R-:W-:Y:S05]  /*03d0*/  @!P0 BRA `(.L_x_980) ;  /* 0xfffffda000008947 */ /* 0x002fea000383ffff */
[----:B------:R-:W-:Y:S05]  /*03e0*/  EXIT ;  /* 0x000000000000794d */ /* 0x000fea0003800000 */
.L_x_977:
[----:B------:R-:W-:Y:S01]  /*03f0*/  SHF.R.S32.HI R2, RZ, 0x1f, R0 ;  /* 0x0000001fff027819 */ /* 0x000fe20000011400 */
[----:B-1----:R-:W-:-:S04]  /*0400*/  IMAD.WIDE.U32 R4, R0, c[0x0][0x210], RZ ;  /* 0x0000840000047a25 */ /* 0x002fc800078e00ff */
[----:B0-----:R-:W-:Y:S01]  /*0410*/  IMAD R7, R2, c[0x0][0x210], RZ ;  /* 0x0000840002077a24 */ /* 0x001fe200078e02ff */
[----:B------:R-:W-:Y:S01]  /*0420*/  IADD3 R8, P0, R4, c[0x0][0x1f0], RZ ;  /* 0x00007c0004087a10 */ /* 0x000fe20007f1e0ff */
[----:B------:R-:W-:Y:S02]  /*0430*/  IMAD.MOV.U32 R11, RZ, RZ, c[0x0][0x1a0] ;  /* 0x00006800ff0b7624 */ /* 0x000fe400078e00ff */
[----:B------:R-:W-:Y:S02]  /*0440*/  IMAD R7, R0, UR8, R7 ;  /* 0x0000000800077c24 */ /* 0x000fe4000f8e0207 */
[----:B------:R-:W-:-:S03]  /*0450*/  IMAD R9, R2, c[0x0][0x1a0], RZ ;  /* 0x0000680002097a24 */ /* 0x000fc600078e02ff */
[----:B------:R-:W-:Y:S01]  /*0460*/  IADD3 R10, R5, R7, RZ ;  /* 0x00000007050a7210 */ /* 0x000fe20007ffe0ff */
[----:B------:R-:W-:-:S04]  /*0470*/  IMAD.WIDE.U32 R6, R11, R0, c[0x0][0x180] ;  /* 0x000060000b067625 */ /* 0x000fc800078e0000 */
[----:B------:R-:W-:Y:S01]  /*0480*/  IMAD R11, R0, UR5, R9 ;  /* 0x00000005000b7c24 */ /* 0x000fe2000f8e0209 */
[----:B------:R-:W-:-:S03]  /*0490*/  IADD3.X R9, R10, c[0x0][0x1f4], RZ, P0, !PT ;  /* 0x00007d000a097a10 */ /* 0x000fc600007fe4ff */
[----:B------:R-:W-:Y:S02]  /*04a0*/  IMAD.IADD R7, R7, 0x1, R11 ;  /* 0x0000000107077824 */ /* 0x000fe400078e020b */
[----:B------:R-:W2:Y:S04]  /*04b0*/  LDG.E R8, [R8.64] ;  /* 0x0000000a08087981 */ /* 0x000ea8000c1e1900 */
[----:B------:R-:W3:Y:S01]  /*04c0*/  LDG.E R6, [R6.64] ;  /* 0x0000000a06067981 */ /* 0x000ee2000c1e1900 */
[----:B------:R-:W-:Y:S01]  /*04d0*/  IADD3 R0, P0, R0, UR6, RZ ;  /* 0x0000000600007c10 */ /* 0x000fe2000ff1e0ff */
[----:B------:R-:W-:Y:S01]  /*04e0*/  YIELD ;  /* 0x0000000000007946 */ /* 0x000fe20003800000 */
[----:B------:R-:W-:Y:S02]  /*04f0*/  BSSY B0, `(.L_x_981) ;  /* 0x000001a000007945 */ /* 0x000fe40003800000 */
[----:B------:R-:W-:-:S02]  /*0500*/  IADD3.X R3, R3, UR9, RZ, P0, !PT ;  /* 0x0000000903037c10 */ /* 0x000fc400087fe4ff */
[----:B------:R-:W-:-:S04]  /*0510*/  ISETP.GE.U32.AND P0, PT, R0, c[0x0][0x178], PT ;  /* 0x00005e0000007a0c */ /* 0x000fc80003f06070 */
[----:B------:R-:W-:Y:S02]  /*0520*/  ISETP.GE.U32.AND.EX P0, PT, R3, c[0x0][0x17c], PT, P0 ;  /* 0x00005f0003007a0c */ /* 0x000fe40003f06100 */
[----:B--2---:R-:W-:-:S04]  /*0530*/  FSETP.GEU.AND P1, PT, R8, c[0x0][0x230], PT ;  /* 0x00008c0008007a0b */ /* 0x004fc80003f2e000 */
[----:B---3--:R-:W-:-:S13]  /*0540*/  ISETP.NE.OR P1, PT, R6, 0x1, P1 ;  /* 0x000000010600780c */ /* 0x008fda0000f25670 */
[----:B------:R-:W-:Y:S05]  /*0550*/  @P1 BRA `(.L_x_982) ;  /* 0x000000d000001947 */ /* 0x000fea0003800000 */
[----:B------:R-:W-:Y:S02]  /*0560*/  ISETP.NE.U32.AND P1, PT, RZ, c[0x0][0x1f8], PT ;  /* 0x00007e00ff007a0c */ /* 0x000fe40003f25070 */
[----:B------:R-:W-:Y:S02]  /*0570*/  MOV R2, RZ ;  /* 0x000000ff00027202 */ /* 0x000fe40000000f00 */
[----:B------:R-:W-:-:S13]  /*0580*/  ISETP.NE.AND.EX P1, PT, RZ, c[0x0][0x1fc], PT, P1 ;  /* 0x00007f00ff007a0c */ /* 0x000fda0003f25310 */
[----:B------:R-:W-:Y:S05]  /*0590*/  @!P1 BRA `(.L_x_983) ;  /* 0x0000004000009947 */ /* 0x000fea0003800000 */
[----:B------:R-:W-:-:S04]  /*05a0*/  IADD3 R6, P2, R4, c[0x0][0x1f8], RZ ;  /* 0x00007e0004067a10 */ /* 0x000fc80007f5e0ff */
[----:B------:R-:W-:-:S05]  /*05b0*/  IADD3.X R7, R10, c[0x0][0x1fc], RZ, P2, !PT ;  /* 0x00007f000a077a10 */ /* 0x000fca00017fe4ff */
[----:B------:R-:W2:Y:S02]  /*05c0*/  LDG.E R6, [R6.64] ;  /* 0x0000000a06067981 */ /* 0x000ea4000c1e1900 */
[----:B--2---:R-:W-:Y:S02]  /*05d0*/  FADD R2, RZ, R6 ;  /* 0x00000006ff027221 */ /* 0x004fe40000000000 */
.L_x_983:
[----:B------:R-:W-:Y:S05]  /*05e0*/  @!P1 BRA `(.L_x_984) ;  /* 0x000000a000009947 */ /* 0x000fea0003800000 */
[----:B------:R-:W-:Y:S01]  /*05f0*/  IADD3 R6, P1, R4, c[0x0][0x1f8], RZ ;  /* 0x00007e0004067a10 */ /* 0x000fe20007f3e0ff */
[----:B------:R-:W-:-:S03]  /*0600*/  FADD R9, RZ, R2 ;  /* 0x00000002ff097221 */ /* 0x000fc60000000000 */
[----:B------:R-:W-:-:S05]  /*0610*/  IADD3.X R7, R10, c[0x0][0x1fc], RZ, P1, !PT ;  /* 0x00007f000a077a10 */ /* 0x000fca0000ffe4ff */
[----:B------:R0:W-:Y:S04]  /*0620*/  RED.E.ADD.F32.FTZ.RN.STRONG.GPU [R6.64], R9 ;  /* 0x000000090600798e */ /* 0x0001e8000c10e78a */
.L_x_982:
[----:B------:R-:W-:-:S04]  /*0630*/  ISETP.NE.U32.AND P1, PT, RZ, c[0x0][0x1f8], PT ;  /* 0x00007e00ff007a0c */ /* 0x000fc80003f25070 */
[----:B------:R-:W-:-:S13]  /*0640*/  ISETP.NE.AND.EX P1, PT, RZ, c[0x0][0x1fc], PT, P1 ;  /* 0x00007f00ff007a0c */ /* 0x000fda0003f25310 */
[----:B------:R-:W-:Y:S05]  /*0650*/  @!P1 BRA `(.L_x_984) ;  /* 0x0000003000009947 */ /* 0x000fea0003800000 */
[----:B------:R-:W-:-:S04]  /*0660*/  IADD3 R4, P1, R4, c[0x0][0x1f8], RZ ;  /* 0x00007e0004047a10 */ /* 0x000fc80007f3e0ff */
[----:B------:R-:W-:-:S05]  /*0670*/  IADD3.X R5, R10, c[0x0][0x1fc], RZ, P1, !PT ;  /* 0x00007f000a057a10 */ /* 0x000fca0000ffe4ff */
[----:B------:R1:W-:Y:S04]  /*0680*/  RED.E.ADD.F32.FTZ.RN.STRONG.GPU [R4.64], RZ ;  /* 0x000000ff0400798e */ /* 0x0003e8000c10e78a */
.L_x_984:
[----:B------:R-:W-:Y:S05]  /*0690*/  BSYNC B0 ;  /* 0x0000000000007941 */ /* 0x000fea0003800000 */
.L_x_981:
[----:B------:R-:W-:Y:S05]  /*06a0*/  @!P0 BRA `(.L_x_977) ;  /* 0xfffffd4000008947 */ /* 0x000fea000383ffff */
[----:B------:R-:W-:Y:S05]  /*06b0*/  EXIT ;  /* 0x000000000000794d */ /* 0x000fea0003800000 */
.L_x_985:
        /* <DEDUP_REMOVED lines=12> */
.L_x_1243:


//--------------------- .text.swellParticlesStage2_cuda_kernel_forward --------------------------
	.section	.text.swellParticlesStage2_cuda_kernel_forward,"ax",@progbits
	.sectioninfo	@"SHI_REGISTERS=17"
	.align	128
        .global         swellParticlesStage2_cuda_kernel_forward
        .type           swellParticlesStage2_cuda_kernel_forward,@function
        .size           swellParticlesStage2_cuda_kernel_forward,(.L_x_1222 - swellParticlesStage2_cuda_kernel_forward)
        .other          swellParticlesStage2_cuda_kernel_forward,@"STO_CUDA_ENTRY STV_DEFAULT"
swellParticlesStage2_cuda_kernel_forward:
.text.swellParticlesStage2_cuda_kernel_forward:
        /* <DEDUP_REMOVED lines=8> */
[----:B------:R-:W0:Y:S01]  /*0080*/  MUFU.RCP R0, c[0x0][0x22c] ;  /* 0x00008b0000007b08 */ /* 0x000e220000001000 */
[----:B------:R-:W-:Y:S01]  /*0090*/  ULDC UR4, c[0x0][0x230] ;  /* 0x00008c0000047ab9 */ /* 0x000fe20000000800 */
[----:B------:R-:W-:Y:S02]  /*00a0*/  IMAD.MOV.U32 R4, RZ, RZ, c[0x0][0x22c] ;  /* 0x00008b00ff047624 */ /* 0x000fe400078e00ff */
[----:B------:R-:W-:-:S04]  /*00b0*/  IMAD.U32 R6, RZ, RZ, UR4 ;  /* 0x00000004ff067e24 */ /* 0x000fc8000f8e00ff */
[----:B------:R-:W1:Y:S01]  /*00c0*/  FCHK P0, R6, c[0x0][0x22c] ;  /* 0x00008b0006007b02 */ /* 0x000e620000000000 */
[----:B0-----:R-:W-:-:S04]  /*00d0*/  FFMA R5, R0, -R4, 1 ;  /* 0x3f80000000057423 */ /* 0x001fc80000000804 */
[----:B------:R-:W-:Y:S01]  /*00e0*/  FFMA R0, R0, R5, R0 ;  /* 0x0000000500007223 */ /* 0x000fe20000000000 */
[----:B------:R-:W-:-:S03]  /*00f0*/  IMAD.MOV.U32 R5, RZ, RZ, R3 ;  /* 0x000000ffff057224 */ /* 0x000fc600078e0003 */
[----:B------:R-:W-:-:S04]  /*0100*/  FFMA R7, R0, c[0x0][0x230], RZ ;  /* 0x00008c0000077a23 */ /* 0x000fc800000000ff */
[----:B------:R-:W-:-:S04]  /*0110*/  FFMA R4, R7, -R4, c[0x0][0x230] ;  /* 0x00008c0007047623 */ /* 0x000fc80000000804 */
[----:B------:R-:W-:Y:S01]  /*0120*/  FFMA R7, R0, R4, R7 ;  /* 0x0000000400077223 */ /* 0x000fe20000000007 */
[----:B-1----:R-:W-:Y:S05]  /*0130*/  @!P0 BRA `(.L_x_986) ;  /* 0x0000005000008947 */ /* 0x002fea0003800000 */
[----:B------:R-:W-:Y:S01]  /*0140*/  IMAD.MOV.U32 R0, RZ, RZ, c[0x0][0x230] ;  /* 0x00008c00ff007624 */ /* 0x000fe200078e00ff */
[----:B------:R-:W-:Y:S01]  /*0150*/  MOV R4, 0x180 ;  /* 0x0000018000047802 */ /* 0x000fe20000000f00 */
[----:B------:R-:W-:Y:S02]  /*0160*/  IMAD.MOV.U32 R3, RZ, RZ, c[0x0][0x22c] ;  /* 0x00008b00ff037624 */ /* 0x000fe400078e00ff */
[----:B------:R-:W-:Y:S05]  /*0170*/  CALL.REL.NOINC `($__internal_31_$__cuda_sm3x_div_rn_noftz_f32_slowpath) ;  /* 0x0000030000007944 */ /* 0x000fea0003c00000 */
[----:B------:R-:W-:-:S03]  /*0180*/  IMAD.MOV.U32 R7, RZ, RZ, R0 ;  /* 0x000000ffff077224 */ /* 0x000fc600078e0000 */
.L_x_986:
[----:B------:R-:W-:Y:S01]  /*0190*/  IMAD.MOV.U32 R3, RZ, RZ, 0x3d23d70a ;  /* 0x3d23d70aff037424 */ /* 0x000fe200078e00ff */
[----:B------:R-:W0:Y:S01]  /*01a0*/  FCHK P0, R7, 25 ;  /* 0x41c8000007007902 */ /* 0x000e220000000000 */
[----:B------:R-:W-:-:S04]  /*01b0*/  IMAD.MOV.U32 R0, RZ, RZ, 0x41c80000 ;  /* 0x41c80000ff007424 */ /* 0x000fc800078e00ff */
[----:B------:R-:W-:-:S04]  /*01c0*/  FFMA R0, R3, -R0, 1 ;  /* 0x3f80000003007423 */ /* 0x000fc80000000800 */
[----:B------:R-:W-:-:S04]  /*01d0*/  FFMA R0, R0, R3, 0.039999999105930328369 ;  /* 0x3d23d70a00007423 */ /* 0x000fc80000000003 */
[----:B------:R-:W-:-:S04]  /*01e0*/  FFMA R4, R0, R7, RZ ;  /* 0x0000000700047223 */ /* 0x000fc800000000ff */
[----:B------:R-:W-:-:S04]  /*01f0*/  FFMA R3, R4, -25, R7 ;  /* 0xc1c8000004037823 */ /* 0x000fc80000000007 */
[----:B------:R-:W-:Y:S01]  /*0200*/  FFMA R0, R0, R3, R4 ;  /* 0x0000000300007223 */ /* 0x000fe20000000004 */
[----:B0-----:R-:W-:Y:S05]  /*0210*/  @!P0 BRA `(.L_x_987) ;  /* 0x0000004000008947 */ /* 0x001fea0003800000 */
[----:B------:R-:W-:Y:S01]  /*0220*/  IMAD.MOV.U32 R0, RZ, RZ, R7 ;  /* 0x000000ffff007224 */ /* 0x000fe200078e0007 */
[----:B------:R-:W-:Y:S01]  /*0230*/  MOV R4, 0x260 ;  /* 0x0000026000047802 */ /* 0x000fe20000000f00 */
[----:B------:R-:W-:Y:S02]  /*0240*/  IMAD.MOV.U32 R3, RZ, RZ, 0x41c80000 ;  /* 0x41c80000ff037424 */ /* 0x000fe400078e00ff */
[----:B------:R-:W-:Y:S05]  /*0250*/  CALL.REL.NOINC `($__internal_31_$__cuda_sm3x_div_rn_noftz_f32_slowpath) ;  /* 0x0000022000007944 */ /* 0x000fea0003c00000 */
.L_x_987:
[----:B------:R-:W-:Y:S02]  /*0260*/  ULDC UR6, c[0x0][0x0] ;  /* 0x0000000000067ab9 */ /* 0x000fe40000000800 */
[----:B------:R-:W-:Y:S02]  /*0270*/  ULDC UR7, c[0x0][0xc] ;  /* 0x0000030000077ab9 */ /* 0x000fe40000000800 */
[----:B------:R-:W-:Y:S02]  /*0280*/  UIMAD.WIDE.U32 UR6, UR6, UR7, URZ ;  /* 0x00000007060672a5 */ /* 0x000fe4000f8e003f */
[----:B------:R-:W-:Y:S02]  /*0290*/  ULDC UR5, c[0x0][0x1a0] ;  /* 0x0000680000057ab9 */ /* 0x000fe40000000800 */
[----:B------:R-:W-:-:S02]  /*02a0*/  ULDC UR8, c[0x0][0x210] ;  /* 0x0000840000087ab9 */ /* 0x000fc40000000800 */
[----:B------:R-:W-:Y:S02]  /*02b0*/  UMOV UR4, URZ ;  /* 0x0000003f00047c82 */ /* 0x000fe40008000000 */
[----:B------:R-:W-:Y:S02]  /*02c0*/  USHF.R.S32.HI UR5, URZ, 0x1f, UR5 ;  /* 0x0000001f3f057899 */ /* 0x000fe40008011405 */
[----:B------:R-:W-:Y:S02]  /*02d0*/  USHF.R.S32.HI UR8, URZ, 0x1f, UR8 ;  /* 0x0000001f3f087899 */ /* 0x000fe40008011408 */
[----:B------:R-:W-:Y:S02]  /*02e0*/  UIADD3 UR4, UR7, UR4, URZ ;  /* 0x0000000407047290 */ /* 0x000fe4000fffe03f */
[----:B------:R-:W-:Y:S02]  /*02f0*/  ULDC.64 UR10, c[0x0][0x118] ;  /* 0x00004600000a7ab9 */ /* 0x000fe40000000a00 */
.L_x_988:
[----:B------:R-:W-:Y:S01]  /*0300*/  SHF.R.S32.HI R3, RZ, 0x1f, R2 ;  /* 0x0000001fff037819 */ /* 0x000fe20000011402 */
[----:B------:R-:W-:Y:S02]  /*0310*/  IMAD.MOV.U32 R9, RZ, RZ, c[0x0][0x210] ;  /* 0x00008400ff097624 */ /* 0x000fe400078e00ff */
[----:B------:R-:W-:-:S02]  /*0320*/  IMAD.MOV.U32 R13, RZ, RZ, c[0x0][0x1a0] ;  /* 0x00006800ff0d7624 */ /* 0x000fc400078e00ff */
[C---:B------:R-:W-:Y:S02]  /*0330*/  IMAD R7, R3.reuse, c[0x0][0x210], RZ ;  /* 0x0000840003077a24 */ /* 0x040fe400078e02ff */
[----:B------:R-:W-:Y:S02]  /*0340*/  IMAD R3, R3, c[0x0][0x1a0], RZ ;  /* 0x0000680003037a24 */ /* 0x000fe400078e02ff */
[----:B------:R-:W-:-:S04]  /*0350*/  IMAD.WIDE.U32 R8, R2, R9, c[0x0][0x1f0] ;  /* 0x00007c0002087625 */ /* 0x000fc800078e0009 */
[C---:B------:R-:W-:Y:S02]  /*0360*/  IMAD R11, R2.reuse, UR8, R7 ;  /* 0x00000008020b7c24 */ /* 0x040fe4000f8e0207 */
[C---:B------:R-:W-:Y:S02]  /*0370*/  IMAD R3, R2.reuse, UR5, R3 ;  /* 0x0000000502037c24 */ /* 0x040fe4000f8e0203 */
[----:B------:R-:W-:-:S04]  /*0380*/  IMAD.WIDE.U32 R6, R2, R13, c[0x0][0x180] ;  /* 0x0000600002067625 */ /* 0x000fc800078e000d */
[----:B------:R-:W-:Y:S02]  /*0390*/  IMAD.IADD R9, R9, 0x1, R11 ;  /* 0x0000000109097824 */ /* 0x000fe400078e020b */
[----:B------:R-:W-:-:S03]  /*03a0*/  IMAD.IADD R7, R7, 0x1, R3 ;  /* 0x0000000107077824 */ /* 0x000fc600078e0203 */
[----:B------:R-:W2:Y:S04]  /*03b0*/  LDG.E R3, [R8.64] ;  /* 0x0000000a08037981 */ /* 0x000ea8000c1e1900 */
[----:B------:R-:W3:Y:S01]  /*03c0*/  LDG.E R6, [R6.64] ;  /* 0x0000000a06067981 */ /* 0x000ee2000c1e1900 */
[----:B------:R-:W-:-:S04]  /*03d0*/  IADD3 R2, P1, R2, UR6, RZ ;  /* 0x0000000602027c10 */ /* 0x000fc8000ff3e0ff */
[----:B------:R-:W-:Y:S02]  /*03e0*/  IADD3.X R5, R5, UR4, RZ, P1, !PT ;  /* 0x0000000405057c10 */ /* 0x000fe40008ffe4ff */
[----:B--2---:R-:W-:-:S04]  /*03f0*/  FSETP.GEU.AND P0, PT, R3, c[0x0][0x230], PT ;  /* 0x00008c0003007a0b */ /* 0x004fc80003f0e000 */
[----:B---3--:R-:W-:-:S13]  /*0400*/  ISETP.NE.OR P0, PT, R6, 0x1, P0 ;  /* 0x000000010600780c */ /* 0x008fda0000705670 */
[----:B------:R-:W-:Y:S05]  /*0410*/  @P0 EXIT ;  /* 0x000000000000094d */ /* 0x000fea0003800000 */
[----:B------:R-:W-:Y:S01]  /*0420*/  FADD R3, R3, R0 ;  /* 0x0000000003037221 */ /* 0x000fe20000000000 */
[----:B------:R-:W-:-:S04]  /*0430*/  ISETP.GE.U32.AND P0, PT, R2, c[0x0][0x178], PT ;  /* 0x00005e0002007a0c */ /* 0x000fc80003f06070 */
[----:B------:R0:W-:Y:S01]  /*0440*/  STG.E [R8.64], R3 ;  /* 0x0000000308007986 */ /* 0x0001e2000c10190a */
[----:B------:R-:W-:-:S13]  /*0450*/  ISETP.GE.U32.AND.EX P0, PT, R5, c[0x0][0x17c], PT, P0 ;  /* 0x00005f0005007a0c */ /* 0x000fda0003f06100 */
[----:B0-----:R-:W-:Y:S05]  /*0460*/  @!P0 BRA `(.L_x_988) ;  /* 0xfffffe9000008947 */ /* 0x001fea000383ffff */
[----:B------:R-:W-:Y:S05]  /*0470*/  EXIT ;  /* 0x000000000000794d */ /* 0x000fea0003800000 */
        .weak           $__internal_31_$__cuda_sm3x_div_rn_noftz_f32_slowpath
        .type           $__internal_31_$__cuda_sm3x_div_rn_noftz_f32_slowpath,@function
        .size           $__internal_31_$__cuda_sm3x_div_rn_noftz_f32_slowpath,(.L_x_1222 - $__internal_31_$__cuda_sm3x_div_rn_noftz_f32_slowpath)
$__internal_31_$__cuda_sm3x_div_rn_noftz_f32_slowpath:
[----:B------:R-:W-:Y:S02]  /*0480*/  SHF.R.U32.HI R7, RZ, 0x17, R3 ;  /* 0x00000017ff077819 */ /* 0x000fe40000011603 */
        /* <DEDUP_REMOVED lines=28> */
[----:B------:R-:W-:Y:S01]  /*0650*/  @!P0 FFMA R0, R0, 1.84467440737095516160e+19, RZ ;  /* 0x5f80000000008823 */ /* 0x000fe200000000ff */
[----:B------:R-:W-:Y:S01]  /*0660*/  @!P0 IMAD.MOV.U32 R6, RZ, RZ, -0x40 ;  /* 0xffffffc0ff068424 */ /* 0x000fe200078e00ff */
[----:B------:R-:W-:-:S04]  /*0670*/  @!P1 FFMA R3, R3, 1.84467440737095516160e+19, RZ ;  /* 0x5f80000003039823 */ /* 0x000fc800000000ff */
[----:B------:R-:W-:Y:S02]  /*0680*/  @!P1 IADD3 R6, R6, 0x40, RZ ;  /* 0x0000004006069810 */ /* 0x000fe40007ffe0ff */
.L_x_989:
[----:B------:R-:W-:-:S05]  /*0690*/  LEA R8, R12, 0xc0800000, 0x17 ;  /* 0xc08000000c087811 */ /* 0x000fca00078eb8ff */
[----:B------:R-:W-:Y:S01]  /*06a0*/  IMAD.IADD R8, R3, 0x1, -R8 ;  /* 0x0000000103087824 */ /* 0x000fe200078e0a08 */
[----:B------:R-:W-:-:S03]  /*06b0*/  IADD3 R3, R10, -0x7f, RZ ;  /* 0xffffff810a037810 */ /* 0x000fc60007ffe0ff */
[----:B------:R-:W0:Y:S01]  /*06c0*/  MUFU.RCP R7, R8 ;  /* 0x0000000800077308 */ /* 0x000e220000001000 */
[----:B------:R-:W-:Y:S01]  /*06d0*/  FADD.FTZ R9, -R8, -RZ ;  /* 0x800000ff08097221 */ /* 0x000fe20000010100 */
[C---:B------:R-:W-:Y:S01]  /*06e0*/  IMAD R0, R3.reuse, -0x800000, R0 ;  /* 0xff80000003007824 */ /* 0x040fe200078e0200 */
[----:B------:R-:W-:-:S05]  /*06f0*/  IADD3 R3, R3, 0x7f, -R12 ;  /* 0x0000007f03037810 */ /* 0x000fca0007ffe80c */
[----:B------:R-:W-:Y:S01]  /*0700*/  IMAD.IADD R3, R3, 0x1, R6 ;  /* 0x0000000103037824 */ /* 0x000fe200078e0206 */
        /* <DEDUP_REMOVED lines=26> */
[----:B------:R-:W-:Y:S01]  /*08b0*/  ISETP.NE.AND P1, PT, R8, RZ, PT ;  /* 0x000000ff0800720c */ /* 0x000fe20003f25270 */
[----:B------:R-:W-:Y:S01]  /*08c0*/  IMAD.MOV R8, RZ, RZ, -R8 ;  /* 0x000000ffff087224 */ /* 0x000fe200078e0a08 */
[----:B------:R-:W-:Y:S02]  /*08d0*/  LOP3.LUT R6, R6, 0x800000, RZ, 0xfc, !PT ;  /* 0x0080000006067812 */ /* 0x000fe400078efcff */
[----:B------:R-:W-:-:S02]  /*08e0*/  FSETP.NEU.FTZ.AND P0, PT, R0, R3, PT ;  /* 0x000000030000720b */ /* 0x000fc40003f1d000 */
[----:B------:R-:W-:Y:S02]  /*08f0*/  SHF.L.U32 R9, R6, R9, RZ ;  /* 0x0000000906097219 */ /* 0x000fe400000006ff */
[----:B------:R-:W-:Y:S02]  /*0900*/  SEL R3, R8, RZ, P2 ;  /* 0x000000ff08037207 */ /* 0x000fe40001000000 */
[----:B------:R-:W-:Y:S02]  /*0910*/  ISETP.NE.AND P1, PT, R9, RZ, P1 ;  /* 0x000000ff0900720c */ /* 0x000fe40000f25270 */
[----:B------:R-:W-:Y:S02]  /*0920*/  SHF.R.U32.HI R3, RZ, R3, R6 ;  /* 0x00000003ff037219 */ /* 0x000fe40000011606 */
[----:B------:R-:W-:Y:S02]  /*0930*/  PLOP3.LUT P0, PT, P0, P1, PT, 0xa8, 0x0 ;  /* 0x000000000000781c */ /* 0x000fe40000703570 */
[----:B------:R-:W-:-:S02]  /*0940*/  SHF.R.U32.HI R9, RZ, 0x1, R3 ;  /* 0x00000001ff097819 */ /* 0x000fc40000011603 */
[----:B------:R-:W-:-:S04]  /*0950*/  SEL R0, RZ, 0x1, !P0 ;  /* 0x00000001ff007807 */ /* 0x000fc80004000000 */
[----:B------:R-:W-:-:S04]  /*0960*/  LOP3.LUT R0, R0, 0x1, R9, 0xf8, !PT ;  /* 0x0000000100007812 */ /* 0x000fc800078ef809 */
[----:B------:R-:W-:-:S05]  /*0970*/  LOP3.LUT R0, R0, R3, RZ, 0xc0, !PT ;  /* 0x0000000300007212 */ /* 0x000fca00078ec0ff */
[----:B------:R-:W-:-:S05]  /*0980*/  IMAD.IADD R0, R9, 0x1, R0 ;  /* 0x0000000109007824 */ /* 0x000fca00078e0200 */
[----:B------:R-:W-:Y:S01]  /*0990*/  LOP3.LUT R7, R0, R7, RZ, 0xfc, !PT ;  /* 0x0000000700077212 */ /* 0x000fe200078efcff */
[----:B------:R-:W-:Y:S05]  /*09a0*/  BRA `(.L_x_996) ;  /* 0x000000d000007947 */ /* 0x000fea0003800000 */
.L_x_995:
[----:B------:R-:W-:-:S04]  /*09b0*/  LOP3.LUT R7, R7, 0x80000000, RZ, 0xc0, !PT ;  /* 0x8000000007077812 */ /* 0x000fc800078ec0ff */
[----:B------:R-:W-:Y:S01]  /*09c0*/  LOP3.LUT R7, R7, 0x7f800000, RZ, 0xfc, !PT ;  /* 0x7f80000007077812 */ /* 0x000fe200078efcff */
[----:B------:R-:W-:Y:S05]  /*09d0*/  BRA `(.L_x_996) ;  /* 0x000000a000007947 */ /* 0x000fea0003800000 */
.L_x_994:
[----:B------:R-:W-:Y:S01]  /*09e0*/  IMAD R7, R3, 0x800000, R7 ;  /* 0x0080000003077824 */ /* 0x000fe200078e0207 */
[----:B------:R-:W-:Y:S05]  /*09f0*/  BRA `(.L_x_996) ;  /* 0x0000008000007947 */ /* 0x000fea0003800000 */
.L_x_993:
[----:B------:R-:W-:-:S04]  /*0a00*/  LOP3.LUT R0, R3, 0x80000000, R0, 0x48, !PT ;  /* 0x8000000003007812 */ /* 0x000fc800078e4800 */
[----:B------:R-:W-:Y:S01]  /*0a10*/  LOP3.LUT R7, R0, 0x7f800000, RZ, 0xfc, !PT ;  /* 0x7f80000000077812 */ /* 0x000fe200078efcff */
[----:B------:R-:W-:Y:S05]  /*0a20*/  BRA `(.L_x_996) ;  /* 0x0000005000007947 */ /* 0x000fea0003800000 */
.L_x_992:
[----:B------:R-:W-:Y:S01]  /*0a30*/  LOP3.LUT R7, R3, 0x80000000, R0, 0x48, !PT ;  /* 0x8000000003077812 */ /* 0x000fe200078e4800 */
[----:B------:R-:W-:Y:S05]  /*0a40*/  BRA `(.L_x_996) ;  /* 0x0000003000007947 */ /* 0x000fea0003800000 */
.L_x_991:
[----:B------:R-:W0:Y:S01]  /*0a50*/  MUFU.RSQ R7, -QNAN ;  /* 0xffc0000000077908 */ /* 0x000e220000001400 */
[----:B------:R-:W-:Y:S05]  /*0a60*/  BRA `(.L_x_996) ;  /* 0x0000001000007947 */ /* 0x000fea0003800000 */
.L_x_990:
[----:B------:R-:W-:-:S04]  /*0a70*/  FADD.FTZ R7, R0, R3 ;  /* 0x0000000300077221 */ /* 0x000fc80000010000 */
.L_x_996:
[----:B0-----:R-:W-:Y:S02]  /*0a80*/  IMAD.MOV.U32 R0, RZ, RZ, R7 ;  /* 0x000000ffff007224 */ /* 0x001fe400078e0007 */
[----:B------:R-:W-:Y:S02]  /*0a90*/  IMAD.MOV.U32 R6, RZ, RZ, R4 ;  /* 0x000000ffff067224 */ /* 0x000fe400078e0004 */
[----:B------:R-:W-:-:S04]  /*0aa0*/  IMAD.MOV.U32 R7, RZ, RZ, 0x0 ;  /* 0x00000000ff077424 */ /* 0x000fc800078e00ff */
[----:B------:R-:W-:Y:S05]  /*0ab0*/  RET.REL.NODEC R6 `(swellParticlesStage2_cuda_kernel_forward) ;  /* 0xfffff54006007950 */ /* 0x000fea0003c3ffff */
.L_x_997:
        /* <DEDUP_REMOVED lines=12> */
.L_x_1222:


//--------------------- .text.swellParticles_cuda_kernel_backward --------------------------
	.section	.text.swellParticles_cuda_kernel_backward,"ax",@progbits
	.sectioninfo	@"SHI_REGISTERS=46"
	.align	128
        .global         swellParticles_cuda_kernel_backward
        .type           swellParticles_cuda_kernel_backward,@function
        .size           swellParticles_cuda_kernel_backward,(.L_x_1224 - swellParticles_cuda_kernel_backward)
        .other          swellParticles_cuda_kernel_backward,@"STO_CUDA_ENTRY STV_DEFAULT"
swellParticles_cuda_kernel_backward:
.text.swellParticles_cuda_kernel_backward:
        /* <DEDUP_REMOVED lines=8> */
[----:B------:R-:W-:Y:S01]  /*0080*/  IMAD.MOV.U32 R9, RZ, RZ, c[0x0][0x274] ;  /* 0x00009d00ff097624 */ /* 0x000fe200078e00ff */
[----:B------:R-:W-:Y:S01]  /*0090*/  ULDC UR6, c[0x0][0x0] ;  /* 0x0000000000067ab9 */ /* 0x000fe20000000800 */
[----:B------:R-:W-:Y:S01]  /*00a0*/  IMAD.MOV.U32 R8, RZ, RZ, R6 ;  /* 0x000000ffff087224 */ /* 0x000fe200078e0006 */
[----:B------:R-:W-:Y:S01]  /*00b0*/  ULDC UR7, c[0x0][0xc] ;  /* 0x0000030000077ab9 */ /* 0x000fe20000000800 */
[----:B------:R-:W-:Y:S01]  /*00c0*/  FADD R9, -R9, 1 ;  /* 0x3f80000009097421 */ /* 0x000fe20000000100 */
[----:B------:R-:W-:Y:S02]  /*00d0*/  UIMAD.WIDE.U32 UR6, UR6, UR7, URZ ;  /* 0x00000007060672a5 */ /* 0x000fe4000f8e003f */
[----:B------:R-:W-:Y:S02]  /*00e0*/  ULDC UR5, c[0x0][0x1d8] ;  /* 0x0000760000057ab9 */ /* 0x000fe40000000800 */
[----:B------:R-:W-:Y:S02]  /*00f0*/  UMOV UR4, URZ ;  /* 0x0000003f00047c82 */ /* 0x000fe40008000000 */
[----:B------:R-:W-:-:S02]  /*0100*/  ULDC UR8, c[0x0][0x2d0] ;  /* 0x0000b40000087ab9 */ /* 0x000fc40000000800 */
[----:B------:R-:W-:Y:S02]  /*0110*/  ULDC UR9, c[0x0][0x210] ;  /* 0x0000840000097ab9 */ /* 0x000fe40000000800 */
[----:B------:R-:W-:Y:S02]  /*0120*/  ULDC UR10, c[0x0][0x248] ;  /* 0x00009200000a7ab9 */ /* 0x000fe40000000800 */
[----:B------:R-:W-:Y:S02]  /*0130*/  ULDC UR11, c[0x0][0x340] ;  /* 0x0000d000000b7ab9 */ /* 0x000fe40000000800 */
        /* <DEDUP_REMOVED lines=9> */
.L_x_1075:
[----:B------:R-:W-:Y:S01]  /*01d0*/  SHF.R.S32.HI R6, RZ, 0x1f, R8 ;  /* 0x0000001fff067819 */ /* 0x000fe20000011408 */
[----:B0-----:R-:W-:-:S02]  /*01e0*/  IMAD.MOV.U32 R27, RZ, RZ, c[0x0][0x1a0] ;  /* 0x00006800ff1b7624 */ /* 0x001fc400078e00ff */
[----:B------:R-:W-:Y:S02]  /*01f0*/  IMAD.MOV.U32 R26, RZ, RZ, c[0x0][0x1d8] ;  /* 0x00007600ff1a7624 */ /* 0x000fe400078e00ff */
[C---:B------:R-:W-:Y:S01]  /*0200*/  IMAD R11, R6.reuse, c[0x0][0x1d8], RZ ;  /* 0x00007600060b7a24 */ /* 0x040fe200078e02ff */
[----:B------:R-:W-:Y:S01]  /*0210*/  SHF.R.S32.HI R27, RZ, 0x1f, R27 ;  /* 0x0000001fff1b7819 */ /* 0x000fe2000001141b */
[----:B------:R-:W-:Y:S02]  /*0220*/  IMAD.MOV.U32 R33, RZ, RZ, c[0x0][0x1a0] ;  /* 0x00006800ff217624 */ /* 0x000fe400078e00ff */
[----:B------:R-:W-:Y:S02]  /*0230*/  IMAD R6, R6, c[0x0][0x1a0], RZ ;  /* 0x0000680006067a24 */ /* 0x000fe400078e02ff */
[----:B------:R-:W-:-:S04]  /*0240*/  IMAD.WIDE.U32 R22, R8, R26, c[0x0][0x1b8] ;  /* 0x00006e0008167625 */ /* 0x000fc800078e001a */
[C---:B------:R-:W-:Y:S02]  /*0250*/  IMAD R35, R8.reuse, UR5, R11 ;  /* 0x0000000508237c24 */ /* 0x040fe4000f8e020b */
[----:B------:R-:W-:-:S04]  /*0260*/  IMAD.WIDE.U32 R24, R8, R33, c[0x0][0x180] ;  /* 0x0000600008187625 */ /* 0x000fc800078e0021 */
[----:B------:R-:W-:Y:S02]  /*0270*/  IMAD R11, R27, R8, R6 ;  /* 0x000000081b0b7224 */ /* 0x000fe400078e0206 */
[----:B------:R-:W-:Y:S02]  /*0280*/  IMAD.IADD R23, R23, 0x1, R35 ;  /* 0x0000000117177824 */ /* 0x000fe400078e0223 */
[----:B------:R-:W-:-:S03]  /*0290*/  IMAD.IADD R25, R25, 0x1, R11 ;  /* 0x0000000119197824 */ /* 0x000fc600078e020b */
[----:B------:R-:W2:Y:S04]  /*02a0*/  LDG.E R6, [R22.64+0x4] ;  /* 0x0000040e16067981 */ /* 0x000ea8000c1e1900 */
[----:B------:R-:W3:Y:S01]  /*02b0*/  LDG.E R24, [R24.64] ;  /* 0x0000000e18187981 */ /* 0x000ee2000c1e1900 */
[----:B------:R-:W-:Y:S01]  /*02c0*/  YIELD ;  /* 0x0000000000007946 */ /* 0x000fe20003800000 */
[----:B------:R-:W-:Y:S01]  /*02d0*/  BSSY B0, `(.L_x_998) ;  /* 0x00002f3000007945 */ /* 0x000fe20003800000 */
[----:B------:R-:W-:Y:S01]  /*02e0*/  CS2R R10, SRZ ;  /* 0x00000000000a7805 */ /* 0x000fe2000001ff00 */
[----:B------:R-:W-:Y:S01]  /*02f0*/  IMAD.MOV.U32 R12, RZ, RZ, RZ ;  /* 0x000000ffff0c7224 */ /* 0x000fe200078e00ff */
[----:B--2---:R-:W-:-:S04]  /*0300*/  FSETP.GT.AND P0, PT, R6, c[0x0][0x270], PT ;  /* 0x00009c0006007a0b */ /* 0x004fc80003f04000 */
[----:B---3--:R-:W-:-:S13]  /*0310*/  ISETP.EQ.AND P0, PT, R24, 0x1, P0 ;  /* 0x000000011800780c */ /* 0x008fda0000702270 */
[----:B------:R-:W-:Y:S05]  /*0320*/  @!P0 BRA `(.L_x_999) ;  /* 0x00002ed000008947 */ /* 0x000fea0003800000 */
[----:B------:R-:W-:Y:S02]  /*0330*/  IADD3 R13, R8, 0x1, RZ ;  /* 0x00000001080d7810 */ /* 0x000fe40007ffe0ff */
[----:B------:R-:W-:Y:S02]  /*0340*/  PRMT R14, RZ, 0x7610, R14 ;  /* 0x00007610ff0e7816 */ /* 0x000fe4000000000e */
[----:B------:R-:W-:-:S13]  /*0350*/  ISETP.GE.AND P1, PT, R13, c[0x0][0x190], PT ;  /* 0x000064000d007a0c */ /* 0x000fda0003f26270 */
[----:B------:R-:W-:Y:S05]  /*0360*/  @P1 BRA `(.L_x_999) ;  /* 0x00002e9000001947 */ /* 0x000fea0003800000 */
[----:B------:R-:W-:Y:S01]  /*0370*/  SHF.R.S32.HI R34, RZ, 0x1f, R13 ;  /* 0x0000001fff227819 */ /* 0x000fe2000001140d */
[----:B------:R-:W-:-:S04]  /*0380*/  IMAD.WIDE.U32 R24, R13, R33, c[0x0][0x180] ;  /* 0x000060000d187625 */ /* 0x000fc800078e0021 */
[----:B------:R-:W-:-:S04]  /*0390*/  IMAD R14, R34, c[0x0][0x1a0], RZ ;  /* 0x00006800220e7a24 */ /* 0x000fc800078e02ff */
[----:B------:R-:W-:-:S04]  /*03a0*/  IMAD R27, R13, R27, R14 ;  /* 0x0000001b0d1b7224 */ /* 0x000fc800078e020e */
[----:B------:R-:W-:-:S05]  /*03b0*/  IMAD.IADD R25, R25, 0x1, R27 ;  /* 0x0000000119197824 */ /* 0x000fca00078e021b */
[----:B------:R-:W2:Y:S01]  /*03c0*/  LDG.E R24, [R24.64] ;  /* 0x0000000e18187981 */ /* 0x000ea2000c1e1900 */
[----:B------:R-:W-:Y:S01]  /*03d0*/  IMAD.MOV.U32 R14, RZ, RZ, 0x1 ;  /* 0x00000001ff0e7424 */ /* 0x000fe200078e00ff */
[----:B------:R-:W-:Y:S02]  /*03e0*/  PRMT R15, RZ, 0x7610, R15 ;  /* 0x00007610ff0f7816 */ /* 0x000fe4000000000f */
[C---:B--2---:R-:W-:Y:S02]  /*03f0*/  ISETP.NE.AND P1, PT, R24.reuse, RZ, PT ;  /* 0x000000ff1800720c */ /* 0x044fe40003f25270 */
[----:B------:R-:W-:-:S11]  /*0400*/  ISETP.NE.AND P2, PT, R24, RZ, PT ;  /* 0x000000ff1800720c */ /* 0x000fd60003f45270 */
[----:B------:R-:W-:Y:S05]  /*0410*/  @P1 BRA `(.L_x_999) ;  /* 0x00002de000001947 */ /* 0x000fea0003800000 */
[----:B------:R-:W-:Y:S01]  /*0420*/  IMAD R10, R34, c[0x0][0x1d8], RZ ;  /* 0x00007600220a7a24 */ /* 0x000fe200078e02ff */
[----:B------:R-:W2:Y:S01]  /*0430*/  LDG.E R12, [R22.64+0x8] ;  /* 0x0000080e160c7981 */ /* 0x000ea2000c1e1900 */
[----:B------:R-:W-:-:S04]  /*0440*/  IMAD.WIDE.U32 R14, R13, R26, c[0x0][0x1b8] ;  /* 0x00006e000d0e7625 */ /* 0x000fc800078e001a */
[----:B------:R-:W-:Y:S02]  /*0450*/  IMAD R11, R13, UR5, R10 ;  /* 0x000000050d0b7c24 */ /* 0x000fe4000f8e020a */
[----:B------:R-:W3:Y:S02]  /*0460*/  LDG.E R10, [R22.64] ;  /* 0x0000000e160a7981 */ /* 0x000ee4000c1e1900 */
[----:B------:R-:W-:-:S05]  /*0470*/  IMAD.IADD R15, R15, 0x1, R11 ;  /* 0x000000010f0f7824 */ /* 0x000fca00078e020b */
[----:B------:R-:W4:Y:S04]  /*0480*/  LDG.E R25, [R14.64+0x4] ;  /* 0x0000040e0e197981 */ /* 0x000f28000c1e1900 */
[----:B------:R-:W3:Y:S04]  /*0490*/  LDG.E R17, [R14.64] ;  /* 0x0000000e0e117981 */ /* 0x000ee8000c1e1900 */
[----:B------:R-:W2:Y:S01]  /*04a0*/  LDG.E R27, [R14.64+0x8] ;  /* 0x0000080e0e1b7981 */ /* 0x000ea2000c1e1900 */
[----:B------:R-:W-:Y:S01]  /*04b0*/  BSSY B1, `(.L_x_1000) ;  /* 0x0000012000017945 */ /* 0x000fe20003800000 */
[----:B----4-:R-:W-:Y:S01]  /*04c0*/  FADD R11, -R6, R25 ;  /* 0x00000019060b7221 */ /* 0x010fe20000000100 */
[----:B---3--:R-:W-:-:S03]  /*04d0*/  FADD R10, -R10, R17 ;  /* 0x000000110a0a7221 */ /* 0x008fc60000000100 */
[----:B------:R-:W-:Y:S01]  /*04e0*/  FMUL R17, R11, R11 ;  /* 0x0000000b0b117220 */ /* 0x000fe20000400000 */
[----:B--2---:R-:W-:-:S03]  /*04f0*/  FADD R12, -R12, R27 ;  /* 0x0000001b0c0c7221 */ /* 0x004fc60000000100 */
[----:B------:R-:W-:-:S04]  /*0500*/  FFMA R17, R10, R10, R17 ;  /* 0x0000000a0a117223 */ /* 0x000fc80000000011 */
[----:B------:R-:W-:-:S05]  /*0510*/  FFMA R16, R12, R12, R17 ;  /* 0x0000000c0c107223 */ /* 0x000fca0000000011 */
[----:B------:R-:W-:Y:S01]  /*0520*/  IADD3 R6, R16, -0xd000000, RZ ;  /* 0xf300000010067810 */ /* 0x000fe20007ffe0ff */
[----:B------:R0:W1:Y:S03]  /*0530*/  MUFU.RSQ R27, R16 ;  /* 0x00000010001b7308 */ /* 0x0000660000001400 */
[----:B------:R-:W-:-:S13]  /*0540*/  ISETP.GT.U32.AND P1, PT, R6, 0x727fffff, PT ;  /* 0x727fffff0600780c */ /* 0x000fda0003f24070 */
[----:B------:R-:W-:Y:S05]  /*0550*/  @!P1 BRA `(.L_x_1001) ;  /* 0x0000003000009947 */ /* 0x000fea0003800000 */
[----:B01----:R-:W-:Y:S02]  /*0560*/  MOV R23, 0x580 ;  /* 0x0000058000177802 */ /* 0x003fe40000000f00 */
[----:B------:R-:W-:Y:S05]  /*0570*/  CALL.REL.NOINC `($__internal_32_$__cuda_sm20_sqrt_rn_f32_slowpath) ;  /* 0x000047f000007944 */ /* 0x000fea0003c00000 */
[----:B------:R-:W-:Y:S05]  /*0580*/  BRA `(.L_x_1002) ;  /* 0x0000004000007947 */ /* 0x000fea0003800000 */
.L_x_1001:
[----:B01----:R-:W-:Y:S01]  /*0590*/  FMUL.FTZ R17, R16, R27 ;  /* 0x0000001b10117220 */ /* 0x003fe20000410000 */
[----:B------:R-:W-:-:S03]  /*05a0*/  FMUL.FTZ R14, R27, 0.5 ;  /* 0x3f0000001b0e7820 */ /* 0x000fc60000410000 */
[----:B------:R-:W-:-:S04]  /*05b0*/  FFMA R6, -R17, R17, R16 ;  /* 0x0000001111067223 */ /* 0x000fc80000000110 */
[----:B------:R-:W-:Y:S02]  /*05c0*/  FFMA R17, R6, R14, R17 ;  /* 0x0000000e06117223 */ /* 0x000fe40000000011 */
.L_x_1002:
[----:B------:R-:W-:Y:S05]  /*05d0*/  BSYNC B1 ;  /* 0x0000000000017941 */ /* 0x000fea0003800000 */
.L_x_1000:
[----:B------:R-:W-:Y:S01]  /*05e0*/  IMAD.MOV.U32 R23, RZ, RZ, 0x2c9277b5 ;  /* 0x2c9277b5ff177424 */ /* 0x000fe200078e00ff */
[----:B------:R-:W-:Y:S01]  /*05f0*/  FSETP.GE.AND P1, PT, R17, c[0x0][0x268], PT ;  /* 0x00009a0011007a0b */ /* 0x000fe20003f26000 */
[----:B------:R-:W-:Y:S01]  /*0600*/  IMAD.MOV.U32 R14, RZ, RZ, 0x1 ;  /* 0x00000001ff0e7424 */ /* 0x000fe200078e00ff */
[----:B------:R-:W-:Y:S01]  /*0610*/  PRMT R16, RZ, 0x7610, R16 ;  /* 0x00007610ff107816 */ /* 0x000fe20000000010 */
[----:B------:R-:W-:Y:S01]  /*0620*/  IMAD R6, R8, R23, -0x53a9b4fb ;  /* 0xac564b0508067424 */ /* 0x000fe200078e0217 */
[----:B------:R-:W-:-:S04]  /*0630*/  FSETP.GT.AND P1, PT, R25, c[0x0][0x270], P1 ;  /* 0x00009c0019007a0b */ /* 0x000fc80000f24000 */
[----:B------:R-:W-:-:S04]  /*0640*/  LEA.HI R15, R6, 0x4, RZ, 0x4 ;  /* 0x00000004060f7811 */ /* 0x000fc800078f20ff */
[----:B------:R-:W-:-:S04]  /*0650*/  SHF.R.U32.HI R15, RZ, R15, R6 ;  /* 0x0000000fff0f7219 */ /* 0x000fc80000011606 */
[----:B------:R-:W-:-:S05]  /*0660*/  LOP3.LUT R15, R15, R6, RZ, 0x3c, !PT ;  /* 0x000000060f0f7212 */ /* 0x000fca00078e3cff */
[----:B------:R-:W-:-:S05]  /*0670*/  IMAD R15, R15, 0x108ef2d9, RZ ;  /* 0x108ef2d90f0f7824 */ /* 0x000fca00078e02ff */
[----:B------:R-:W-:-:S04]  /*0680*/  SHF.R.U32.HI R22, RZ, 0x16, R15 ;  /* 0x00000016ff167819 */ /* 0x000fc8000001160f */
[----:B------:R-:W-:Y:S01]  /*0690*/  LOP3.LUT R22, R22, R15, RZ, 0x3c, !PT ;  /* 0x0000000f16167212 */ /* 0x000fe200078e3cff */
[----:B------:R-:W-:-:S03]  /*06a0*/  IMAD.MOV.U32 R15, RZ, RZ, 0x1 ;  /* 0x00000001ff0f7424 */ /* 0x000fc600078e00ff */
[----:B------:R-:W-:-:S04]  /*06b0*/  SHF.R.U32.HI R6, RZ, 0x8, R22 ;  /* 0x00000008ff067819 */ /* 0x000fc80000011616 */
[----:B------:R-:W-:-:S05]  /*06c0*/  I2FP.F32.U32 R6, R6 ;  /* 0x0000000600067245 */ /* 0x000fca0000201000 */
[----:B------:R-:W-:-:S05]  /*06d0*/  FMUL R6, R6, 5.9604644775390625e-08 ;  /* 0x3380000006067820 */ /* 0x000fca0000400000 */
[----:B------:R-:W-:-:S13]  /*06e0*/  FSETP.LT.AND P1, PT, R6, c[0x0][0x260], P1 ;  /* 0x0000980006007a0b */ /* 0x000fda0000f21000 */
[----:B------:R-:W-:Y:S05]  /*06f0*/  @!P1 BRA `(.L_x_999) ;  /* 0x00002b0000009947 */ /* 0x000fea0003800000 */
[----:B------:R-:W-:Y:S01]  /*0700*/  IMAD R0, R22, 0x2c9277b5, RZ ;  /* 0x2c9277b516007824 */ /* 0x000fe200078e02ff */
[----:B------:R-:W-:Y:S04]  /*0710*/  BSSY B1, `(.L_x_1003) ;  /* 0x000008b000017945 */ /* 0x000fe80003800000 */
[C---:B------:R-:W-:Y:S02]  /*0720*/  IADD3 R2, R0.reuse, 0x57b3a6f, RZ ;  /* 0x057b3a6f00027810 */ /* 0x040fe40007ffe0ff */
[----:B------:R-:W-:Y:S02]  /*0730*/  IADD3 R0, R0, 0x320db224, RZ ;  /* 0x320db22400007810 */ /* 0x000fe40007ffe0ff */
[----:B------:R-:W-:-:S04]  /*0740*/  LEA.HI R3, R2, 0x4, RZ, 0x4 ;  /* 0x0000000402037811 */ /* 0x000fc800078f20ff */
[----:B------:R-:W-:-:S04]  /*0750*/  SHF.R.U32.HI R3, RZ, R3, R2 ;  /* 0x00000003ff037219 */ /* 0x000fc80000011602 */
[----:B------:R-:W-:-:S05]  /*0760*/  LOP3.LUT R3, R3, R2, RZ, 0x3c, !PT ;  /* 0x0000000203037212 */ /* 0x000fca00078e3cff */
[----:B------:R-:W-:-:S05]  /*0770*/  IMAD R3, R3, 0x108ef2d9, RZ ;  /* 0x108ef2d903037824 */ /* 0x000fca00078e02ff */
[----:B------:R-:W-:-:S04]  /*0780*/  SHF.R.U32.HI R2, RZ, 0x16, R3 ;  /* 0x00000016ff027819 */ /* 0x000fc80000011603 */
[----:B------:R-:W-:Y:S02]  /*0790*/  LOP3.LUT R2, R2, R3, RZ, 0x3c, !PT ;  /* 0x0000000302027212 */ /* 0x000fe400078e3cff */
[----:B------:R-:W-:Y:S02]  /*07a0*/  LEA.HI R3, R0, 0x4, RZ, 0x4 ;  /* 0x0000000400037811 */ /* 0x000fe400078f20ff */
[----:B------:R-:W-:Y:S02]  /*07b0*/  SHF.R.U32.HI R2, RZ, 0x8, R2 ;  /* 0x00000008ff027819 */ /* 0x000fe40000011602 */
[----:B------:R-:W-:Y:S02]  /*07c0*/  SHF.R.U32.HI R3, RZ, R3, R0 ;  /* 0x00000003ff037219 */ /* 0x000fe40000011600 */
[----:B------:R-:W-:Y:S02]  /*07d0*/  I2FP.F32.U32 R2, R2 ;  /* 0x0000000200027245 */ /* 0x000fe40000201000 */
[----:B------:R-:W-:-:S03]  /*07e0*/  LOP3.LUT R3, R3, R0, RZ, 0x3c, !PT ;  /* 0x0000000003037212 */ /* 0x000fc600078e3cff */
[----:B------:R-:W-:Y:S02]  /*07f0*/  FMUL R2, R2, 5.9604644775390625e-08 ;  /* 0x3380000002027820 */ /* 0x000fe40000400000 */
[----:B------:R-:W-:Y:S02]  /*0800*/  IMAD R3, R3, 0x108ef2d9, RZ ;  /* 0x108ef2d903037824 */ /* 0x000fe400078e02ff */
[----:B------:R-:W-:-:S03]  /*0810*/  FMUL R18, R2, 3.1400001049041748047 ;  /* 0x4048f5c302127820 */ /* 0x000fc60000400000 */
[----:B------:R-:W-:Y:S01]  /*0820*/  SHF.R.U32.HI R0, RZ, 0x16, R3 ;  /* 0x00000016ff007819 */ /* 0x000fe20000011603 */
[C---:B------:R-:W-:Y:S01]  /*0830*/  FMUL R2, R18.reuse, 0.63661974668502807617 ;  /* 0x3f22f98312027820 */ /* 0x040fe20000400000 */
[----:B------:R-:W-:Y:S02]  /*0840*/  FSETP.GE.AND P1, PT, |R18|, 105615, PT ;  /* 0x47ce47801200780b */ /* 0x000fe40003f26200 */
[----:B------:R-:W-:-:S03]  /*0850*/  LOP3.LUT R0, R0, R3, RZ, 0x3c, !PT ;  /* 0x0000000300007212 */ /* 0x000fc600078e3cff */
[----:B------:R-:W0:Y:S01]  /*0860*/  F2I.NTZ R2, R2 ;  /* 0x0000000200027305 */ /* 0x000e220000203100 */
[----:B------:R-:W-:-:S04]  /*0870*/  SHF.R.U32.HI R0, RZ, 0x8, R0 ;  /* 0x00000008ff007819 */ /* 0x000fc80000011600 */
[----:B------:R-:W-:-:S05]  /*0880*/  I2FP.F32.U32 R0, R0 ;  /* 0x0000000000007245 */ /* 0x000fca0000201000 */
[----:B------:R-:W-:-:S04]  /*0890*/  FMUL R0, R0, 5.9604644775390625e-08 ;  /* 0x3380000000007820 */ /* 0x000fc80000400000 */
[----:B------:R-:W-:Y:S01]  /*08a0*/  FMUL R19, R0, 6.2800002098083496094 ;  /* 0x40c8f5c300137820 */ /* 0x000fe20000400000 */
[----:B0-----:R-:W-:-:S05]  /*08b0*/  I2FP.F32.S32 R3, R2 ;  /* 0x0000000200037245 */ /* 0x001fca0000201400 */
[----:B------:R-:W-:-:S04]  /*08c0*/  FFMA R4, R3, -1.5707962512969970703, R18 ;  /* 0xbfc90fda03047823 */ /* 0x000fc80000000012 */
[----:B------:R-:W-:-:S04]  /*08d0*/  FFMA R4, R3, -7.5497894158615963534e-08, R4 ;  /* 0xb3a2216803047823 */ /* 0x000fc80000000004 */
[----:B------:R-:W-:-:S04]  /*08e0*/  FFMA R24, R3, -5.3903029534742383927e-15, R4 ;  /* 0xa7c234c503187823 */ /* 0x000fc80000000004 */
[----:B------:R-:W-:Y:S01]  /*08f0*/  IMAD.MOV.U32 R0, RZ, RZ, R24 ;  /* 0x000000ffff007224 */ /* 0x000fe200078e0018 */
[----:B------:R-:W-:Y:S05]  /*0900*/  @!P1 BRA `(.L_x_1004) ;  /* 0x000006b000009947 */ /* 0x000fea0003800000 */
[----:B------:R-:W-:-:S13]  /*0910*/  FSETP.NEU.AND P1, PT, |R18|, +INF , PT ;  /* 0x7f8000001200780b */ /* 0x000fda0003f2d200 */
[----:B------:R-:W-:Y:S05]  /*0920*/  @!P1 BRA `(.L_x_1005) ;  /* 0x0000067000009947 */ /* 0x000fea0003800000 */
[----:B------:R-:W-:Y:S01]  /*0930*/  IMAD.SHL.U32 R0, R18, 0x100, RZ ;  /* 0x0000010012007824 */ /* 0x000fe200078e00ff */
[----:B------:R-:W-:Y:S01]  /*0940*/  CS2R R14, SRZ ;  /* 0x00000000000e7805 */ /* 0x000fe2000001ff00 */
[----:B------:R-:W-:Y:S01]  /*0950*/  IMAD.MOV.U32 R6, RZ, RZ, RZ ;  /* 0x000000ffff067224 */ /* 0x000fe200078e00ff */
[----:B------:R-:W-:Y:S02]  /*0960*/  UMOV UR4, URZ ;  /* 0x0000003f00047c82 */ /* 0x000fe40008000000 */
[----:B------:R-:W-:Y:S01]  /*0970*/  LOP3.LUT R13, R0, 0x80000000, RZ, 0xfc, !PT ;  /* 0x80000000000d7812 */ /* 0x000fe200078efcff */
[----:B------:R-:W-:Y:S02]  /*0980*/  ULDC.64 UR16, c[0x4][0x88] ;  /* 0x0100220000107ab9 */ /* 0x000fe40000000a00 */
.L_x_1006:
[----:B------:R-:W-:Y:S02]  /*0990*/  IMAD.U32 R4, RZ, RZ, UR16 ;  /* 0x00000010ff047e24 */ /* 0x000fe4000f8e00ff */
[----:B------:R-:W-:-:S05]  /*09a0*/  IMAD.U32 R5, RZ, RZ, UR17 ;  /* 0x00000011ff057e24 */ /* 0x000fca000f8e00ff */
[----:B------:R-:W2:Y:S01]  /*09b0*/  LDG.E.CONSTANT R2, [R4.64] ;  /* 0x0000000e04027981 */ /* 0x000ea2000c1e9900 */
[C---:B------:R-:W-:Y:S01]  /*09c0*/  ISETP.EQ.AND P1, PT, R14.reuse, 0x4, PT ;  /* 0x000000040e00780c */ /* 0x040fe20003f22270 */
[----:B------:R-:W-:Y:S01]  /*09d0*/  UIADD3 UR16, UP0, UR16, 0x4, URZ ;  /* 0x0000000410107890 */ /* 0x000fe2000ff1e03f */
[----:B------:R-:W-:Y:S02]  /*09e0*/  ISETP.EQ.AND P6, PT, R14, RZ, PT ;  /* 0x000000ff0e00720c */ /* 0x000fe40003fc2270 */
[----:B------:R-:W-:Y:S01]  /*09f0*/  IADD3 R6, R6, 0x1, RZ ;  /* 0x0000000106067810 */ /* 0x000fe20007ffe0ff */
[----:B------:R-:W-:Y:S01]  /*0a00*/  UIADD3.X UR17, URZ, UR17, URZ, UP0, !UPT ;  /* 0x000000113f117290 */ /* 0x000fe200087fe43f */
[C---:B------:R-:W-:Y:S02]  /*0a10*/  ISETP.EQ.AND P4, PT, R14.reuse, 0xc, PT ;  /* 0x0000000c0e00780c */ /* 0x040fe40003f82270 */
[----:B------:R-:W-:Y:S01]  /*0a20*/  ISETP.EQ.AND P5, PT, R14, 0x10, PT ;  /* 0x000000100e00780c */ /* 0x000fe20003fa2270 */
[----:B--2---:R-:W-:-:S05]  /*0a30*/  IMAD.WIDE.U32 R2, R2, R13, RZ ;  /* 0x0000000d02027225 */ /* 0x004fca00078e00ff */
[----:B------:R-:W-:-:S04]  /*0a40*/  IADD3 R0, P3, R2, R15, RZ ;  /* 0x0000000f02007210 */ /* 0x000fc80007f7e0ff */
[----:B------:R-:W-:Y:S01]  /*0a50*/  IADD3.X R15, R3, UR4, RZ, P3, !PT ;  /* 0x00000004030f7c10 */ /* 0x000fe20009ffe4ff */
[--C-:B------:R-:W-:Y:S01]  /*0a60*/  @P1 IMAD.MOV.U32 R21, RZ, RZ, R0.reuse ;  /* 0x000000ffff151224 */ /* 0x100fe200078e0000 */
[----:B------:R-:W-:Y:S01]  /*0a70*/  ISETP.NE.AND P1, PT, R6, 0x6, PT ;  /* 0x000000060600780c */ /* 0x000fe20003f25270 */
[--C-:B------:R-:W-:Y:S01]  /*0a80*/  @P6 IMAD.MOV.U32 R20, RZ, RZ, R0.reuse ;  /* 0x000000ffff146224 */ /* 0x100fe200078e0000 */
[C---:B------:R-:W-:Y:S01]  /*0a90*/  ISETP.EQ.AND P3, PT, R14.reuse, 0x8, PT ;  /* 0x000000080e00780c */ /* 0x040fe20003f62270 */
[--C-:B------:R-:W-:Y:S01]  /*0aa0*/  @P4 IMAD.MOV.U32 R29, RZ, RZ, R0.reuse ;  /* 0x000000ffff1d4224 */ /* 0x100fe200078e0000 */
[C---:B------:R-:W-:Y:S01]  /*0ab0*/  ISETP.EQ.AND P6, PT, R14.reuse, 0x14, PT ;  /* 0x000000140e00780c */ /* 0x040fe20003fc2270 */
[----:B------:R-:W-:Y:S01]  /*0ac0*/  @P5 IMAD.MOV.U32 R30, RZ, RZ, R0 ;  /* 0x000000ffff1e5224 */ /* 0x000fe200078e0000 */
[----:B------:R-:W-:-:S09]  /*0ad0*/  IADD3 R14, R14, 0x4, RZ ;  /* 0x000000040e0e7810 */ /* 0x000fd20007ffe0ff */
[--C-:B------:R-:W-:Y:S02]  /*0ae0*/  @P3 IMAD.MOV.U32 R28, RZ, RZ, R0.reuse ;  /* 0x000000ffff1c3224 */ /* 0x100fe400078e0000 */
[----:B------:R-:W-:Y:S01]  /*0af0*/  @P6 IMAD.MOV.U32 R31, RZ, RZ, R0 ;  /* 0x000000ffff1f6224 */ /* 0x000fe200078e0000 */
[----:B------:R-:W-:Y:S05]  /*0b00*/  @P1 BRA `(.L_x_1006) ;  /* 0xfffffe8000001947 */ /* 0x000fea000383ffff */
[----:B------:R-:W-:Y:S01]  /*0b10*/  SHF.R.U32.HI R0, RZ, 0x17, R18 ;  /* 0x00000017ff007819 */ /* 0x000fe20000011612 */
[----:B------:R-:W-:Y:S03]  /*0b20*/  BSSY B2, `(.L_x_1007) ;  /* 0x0000036000027945 */ /* 0x000fe60003800000 */
[----:B------:R-:W-:-:S04]  /*0b30*/  LOP3.LUT R0, R0, 0xff, RZ, 0xc0, !PT ;  /* 0x000000ff00007812 */ /* 0x000fc800078ec0ff */
[----:B------:R-:W-:-:S04]  /*0b40*/  IADD3 R0, R0, -0x80, RZ ;  /* 0xffffff8000007810 */ /* 0x000fc80007ffe0ff */
[----:B------:R-:W-:-:S04]  /*0b50*/  SHF.R.U32.HI R2, RZ, 0x5, R0 ;  /* 0x00000005ff027819 */ /* 0x000fc80000011600 */
[----:B------:R-:W-:-:S05]  /*0b60*/  IADD3 R3, -R2, 0x6, RZ ;  /* 0x0000000602037810 */ /* 0x000fca0007ffe1ff */
[----:B------:R-:W-:-:S05]  /*0b70*/  IMAD.SHL.U32 R3, R3, 0x4, RZ ;  /* 0x0000000403037824 */ /* 0x000fca00078e00ff */
[C---:B------:R-:W-:Y:S02]  /*0b80*/  ISETP.EQ.AND P1, PT, R3.reuse, RZ, PT ;  /* 0x000000ff0300720c */ /* 0x040fe40003f22270 */
[C---:B------:R-:W-:Y:S02]  /*0b90*/  ISETP.EQ.AND P6, PT, R3.reuse, 0x4, PT ;  /* 0x000000040300780c */ /* 0x040fe40003fc2270 */
[C---:B------:R-:W-:Y:S02]  /*0ba0*/  ISETP.EQ.AND P4, PT, R3.reuse, 0x8, PT ;  /* 0x000000080300780c */ /* 0x040fe40003f82270 */
[C---:B------:R-:W-:Y:S02]  /*0bb0*/  ISETP.EQ.AND P3, PT, R3.reuse, 0xc, PT ;  /* 0x0000000c0300780c */ /* 0x040fe40003f62270 */
[----:B------:R-:W-:-:S05]  /*0bc0*/  ISETP.EQ.AND P5, PT, R3, 0x10, PT ;  /* 0x000000100300780c */ /* 0x000fca0003fa2270 */
[----:B------:R-:W-:Y:S02]  /*0bd0*/  @P1 MOV R4, R20 ;  /* 0x0000001400041202 */ /* 0x000fe40000000f00 */
[----:B------:R-:W-:Y:S01]  /*0be0*/  @P6 IMAD.MOV.U32 R5, RZ, RZ, R20 ;  /* 0x000000ffff056224 */ /* 0x000fe200078e0014 */
[C---:B------:R-:W-:Y:S01]  /*0bf0*/  ISETP.EQ.AND P1, PT, R3.reuse, 0x14, PT ;  /* 0x000000140300780c */ /* 0x040fe20003f22270 */
[--C-:B------:R-:W-:Y:S01]  /*0c00*/  @P6 IMAD.MOV.U32 R4, RZ, RZ, R21.reuse ;  /* 0x000000ffff046224 */ /* 0x100fe200078e0015 */
[C---:B------:R-:W-:Y:S01]  /*0c10*/  ISETP.EQ.AND P6, PT, R3.reuse, 0x1c, PT ;  /* 0x0000001c0300780c */ /* 0x040fe20003fc2270 */
[----:B------:R-:W-:Y:S02]  /*0c20*/  @P4 IMAD.MOV.U32 R5, RZ, RZ, R21 ;  /* 0x000000ffff054224 */ /* 0x000fe400078e0015 */
[--C-:B------:R-:W-:Y:S01]  /*0c30*/  @P4 IMAD.MOV.U32 R4, RZ, RZ, R28.reuse ;  /* 0x000000ffff044224 */ /* 0x100fe200078e001c */
[----:B------:R-:W-:Y:S01]  /*0c40*/  ISETP.EQ.AND P4, PT, R3, 0x18, PT ;  /* 0x000000180300780c */ /* 0x000fe20003f82270 */
[----:B------:R-:W-:-:S02]  /*0c50*/  @P3 IMAD.MOV.U32 R5, RZ, RZ, R28 ;  /* 0x000000ffff053224 */ /* 0x000fc400078e001c */
[----:B------:R-:W-:Y:S01]  /*0c60*/  @P3 IMAD.MOV.U32 R4, RZ, RZ, R29 ;  /* 0x000000ffff043224 */ /* 0x000fe200078e001d */
[----:B------:R-:W-:Y:S01]  /*0c70*/  LOP3.LUT P3, R6, R0, 0x1f, RZ, 0xc0, !PT ;  /* 0x0000001f00067812 */ /* 0x000fe2000786c0ff */
[--C-:B------:R-:W-:Y:S02]  /*0c80*/  @P5 IMAD.MOV.U32 R4, RZ, RZ, R30.reuse ;  /* 0x000000ffff045224 */ /* 0x100fe400078e001e */
[----:B------:R-:W-:Y:S02]  /*0c90*/  @P1 IMAD.MOV.U32 R4, RZ, RZ, R31 ;  /* 0x000000ffff041224 */ /* 0x000fe400078e001f */
[----:B------:R-:W-:Y:S02]  /*0ca0*/  @P5 IMAD.MOV.U32 R5, RZ, RZ, R29 ;  /* 0x000000ffff055224 */ /* 0x000fe400078e001d */
[----:B------:R-:W-:Y:S02]  /*0cb0*/  @P1 IMAD.MOV.U32 R5, RZ, RZ, R30 ;  /* 0x000000ffff051224 */ /* 0x000fe400078e001e */
[----:B------:R-:W-:-:S02]  /*0cc0*/  @P4 IMAD.MOV.U32 R4, RZ, RZ, R15 ;  /* 0x000000ffff044224 */ /* 0x000fc400078e000f */
[----:B------:R-:W-:Y:S02]  /*0cd0*/  @P4 IMAD.MOV.U32 R5, RZ, RZ, R31 ;  /* 0x000000ffff054224 */ /* 0x000fe400078e001f */
[----:B------:R-:W-:Y:S02]  /*0ce0*/  @P6 IMAD.MOV.U32 R5, RZ, RZ, R15 ;  /* 0x000000ffff056224 */ /* 0x000fe400078e000f */
[----:B------:R-:W-:Y:S01]  /*0cf0*/  IMAD.MOV.U32 R0, RZ, RZ, R4 ;  /* 0x000000ffff007224 */ /* 0x000fe200078e0004 */
[----:B------:R-:W-:Y:S05]  /*0d00*/  @!P3 BRA `(.L_x_1008) ;  /* 0x000001700000b947 */ /* 0x000fea0003800000 */
[----:B------:R-:W-:Y:S02]  /*0d10*/  IADD3 R2, -R2, 0x4, RZ ;  /* 0x0000000402027810 */ /* 0x000fe40007ffe1ff */
[----:B------:R-:W-:-:S03]  /*0d20*/  SHF.L.U32 R3, R0, R6, RZ ;  /* 0x0000000600037219 */ /* 0x000fc600000006ff */
[----:B------:R-:W-:-:S05]  /*0d30*/  IMAD.SHL.U32 R2, R2, 0x4, RZ ;  /* 0x0000000402027824 */ /* 0x000fca00078e00ff */
[C---:B------:R-:W-:Y:S02]  /*0d40*/  ISETP.EQ.AND P4, PT, R2.reuse, RZ, PT ;  /* 0x000000ff0200720c */ /* 0x040fe40003f82270 */
[C---:B------:R-:W-:Y:S02]  /*0d50*/  ISETP.EQ.AND P5, PT, R2.reuse, 0x4, PT ;  /* 0x000000040200780c */ /* 0x040fe40003fa2270 */
[C---:B------:R-:W-:Y:S02]  /*0d60*/  ISETP.EQ.AND P3, PT, R2.reuse, 0x8, PT ;  /* 0x000000080200780c */ /* 0x040fe40003f62270 */
[----:B------:R-:W-:-:S07]  /*0d70*/  ISETP.EQ.AND P1, PT, R2, 0xc, PT ;  /* 0x0000000c0200780c */ /* 0x000fce0003f22270 */
[----:B------:R-:W-:Y:S01]  /*0d80*/  @P4 IMAD.MOV.U32 R13, RZ, RZ, R20 ;  /* 0x000000ffff0d4224 */ /* 0x000fe200078e0014 */
[C---:B------:R-:W-:Y:S01]  /*0d90*/  ISETP.EQ.AND P4, PT, R2.reuse, 0x10, PT ;  /* 0x000000100200780c */ /* 0x040fe20003f82270 */
[----:B------:R-:W-:Y:S01]  /*0da0*/  @P5 IMAD.MOV.U32 R13, RZ, RZ, R21 ;  /* 0x000000ffff0d5224 */ /* 0x000fe200078e0015 */
[C---:B------:R-:W-:Y:S01]  /*0db0*/  ISETP.EQ.AND P5, PT, R2.reuse, 0x14, PT ;  /* 0x000000140200780c */ /* 0x040fe20003fa2270 */
[----:B------:R-:W-:Y:S01]  /*0dc0*/  @P3 IMAD.MOV.U32 R13, RZ, RZ, R28 ;  /* 0x000000ffff0d3224 */ /* 0x000fe200078e001c */
[----:B------:R-:W-:Y:S01]  /*0dd0*/  ISETP.EQ.AND P3, PT, R2, 0x18, PT ;  /* 0x000000180200780c */ /* 0x000fe20003f62270 */
[----:B------:R-:W-:Y:S01]  /*0de0*/  @P1 IMAD.MOV.U32 R13, RZ, RZ, R29 ;  /* 0x000000ffff0d1224 */ /* 0x000fe200078e001d */
[----:B------:R-:W-:-:S04]  /*0df0*/  IADD3 R2, -R6, 0x20, RZ ;  /* 0x0000002006027810 */ /* 0x000fc80007ffe1ff */
[----:B------:R-:W-:-:S03]  /*0e00*/  SHF.R.U32.HI R0, RZ, R2, R5 ;  /* 0x00000002ff007219 */ /* 0x000fc60000011605 */
[----:B------:R-:W-:Y:S02]  /*0e10*/  @P4 IMAD.MOV.U32 R13, RZ, RZ, R30 ;  /* 0x000000ffff0d4224 */ /* 0x000fe400078e001e */
[----:B------:R-:W-:Y:S02]  /*0e20*/  @P5 IMAD.MOV.U32 R13, RZ, RZ, R31 ;  /* 0x000000ffff0d5224 */ /* 0x000fe400078e001f */
[----:B------:R-:W-:Y:S01]  /*0e30*/  @P3 IMAD.MOV.U32 R13, RZ, RZ, R15 ;  /* 0x000000ffff0d3224 */ /* 0x000fe200078e000f */
[----:B------:R-:W-:Y:S01]  /*0e40*/  SHF.L.U32 R15, R5, R6, RZ ;  /* 0x00000006050f7219 */ /* 0x000fe200000006ff */
[----:B------:R-:W-:-:S03]  /*0e50*/  IMAD.IADD R0, R0, 0x1, R3 ;  /* 0x0000000100007824 */ /* 0x000fc600078e0203 */
[----:B------:R-:W-:-:S05]  /*0e60*/  SHF.R.U32.HI R2, RZ, R2, R13 ;  /* 0x00000002ff027219 */ /* 0x000fca000001160d */
[----:B------:R-:W-:Y:S02]  /*0e70*/  IMAD.IADD R5, R2, 0x1, R15 ;  /* 0x0000000102057824 */ /* 0x000fe400078e020f */
.L_x_1008:
[----:B------:R-:W-:Y:S05]  /*0e80*/  BSYNC B2 ;  /* 0x0000000000027941 */ /* 0x000fea0003800000 */
.L_x_1007:
[C---:B------:R-:W-:Y:S01]  /*0e90*/  SHF.L.U32.HI R15, R5.reuse, 0x2, R0 ;  /* 0x00000002050f7819 */ /* 0x040fe20000010600 */
[----:B------:R-:W-:-:S03]  /*0ea0*/  IMAD.SHL.U32 R14, R5, 0x4, RZ ;  /* 0x00000004050e7824 */ /* 0x000fc600078e00ff */
[----:B------:R-:W-:-:S04]  /*0eb0*/  SHF.R.U32.HI R13, RZ, 0x1f, R15 ;  /* 0x0000001fff0d7819 */ /* 0x000fc8000001160f */
[----:B------:R-:W-:-:S13]  /*0ec0*/  ISETP.NE.AND P1, PT, R13, RZ, PT ;  /* 0x000000ff0d00720c */ /* 0x000fda0003f25270 */
[----:B------:R-:W-:Y:S02]  /*0ed0*/  @P1 LOP3.LUT R15, RZ, R15, RZ, 0x33, !PT ;  /* 0x0000000fff0f1212 */ /* 0x000fe400078e33ff */
[----:B------:R-:W-:-:S04]  /*0ee0*/  @P1 LOP3.LUT R14, RZ, R14, RZ, 0x33, !PT ;  /* 0x0000000eff0e1212 */ /* 0x000fc800078e33ff */
[----:B------:R-:W0:Y:S02]  /*0ef0*/  I2F.F64.S64 R2, R14 ;  /* 0x0000000e00027312 */ /* 0x000e240000301c00 */
[----:B0-----:R0:W1:Y:S02]  /*0f00*/  DMUL R4, R2, c[0x2][0x0] ;  /* 0x0080000002047a28 */ /* 0x0010640000000000 */
[----:B0-----:R-:W-:Y:S02]  /*0f10*/  LOP3.LUT P3, R3, R18, 0x80000000, RZ, 0xc0, !PT ;  /* 0x8000000012037812 */ /* 0x001fe4000786c0ff */
[----:B------:R-:W-:Y:S02]  /*0f20*/  LEA.HI R2, R0, R13, RZ, 0x2 ;  /* 0x0000000d00027211 */ /* 0x000fe400078f10ff */
[----:B------:R-:W-:-:S03]  /*0f30*/  @P1 LOP3.LUT R3, R3, 0x80000000, RZ, 0x3c, !PT ;  /* 0x8000000003031812 */ /* 0x000fc600078e3cff */
[----:B------:R-:W-:Y:S01]  /*0f40*/  IMAD.MOV R0, RZ, RZ, -R2 ;  /* 0x000000ffff007224 */ /* 0x000fe200078e0a02 */
[----:B-1----:R-:W0:Y:S01]  /*0f50*/  F2F.F32.F64 R4, R4 ;  /* 0x0000000400047310 */ /* 0x002e220000301000 */
[----:B------:R-:W-:-:S04]  /*0f60*/  ISETP.NE.AND P1, PT, R3, RZ, PT ;  /* 0x000000ff0300720c */ /* 0x000fc80003f25270 */
[----:B------:R-:W-:Y:S02]  /*0f70*/  @P3 MOV R2, R0 ;  /* 0x0000000000023202 */ /* 0x000fe40000000f00 */
[----:B0-----:R-:W-:Y:S01]  /*0f80*/  FSEL R0, R4, -R4, !P1 ;  /* 0x8000000404007208 */ /* 0x001fe20004800000 */
[----:B------:R-:W-:Y:S05]  /*0f90*/  BRA `(.L_x_1004) ;  /* 0x0000002000007947 */ /* 0x000fea0003800000 */
.L_x_1005:
[----:B------:R-:W-:Y:S01]  /*0fa0*/  FMUL R0, RZ, R18 ;  /* 0x00000012ff007220 */ /* 0x000fe20000400000 */
[----:B------:R-:W-:Y:S02]  /*0fb0*/  IMAD.MOV.U32 R2, RZ, RZ, RZ ;  /* 0x000000ffff027224 */ /* 0x000fe400078e00ff */
.L_x_1004:
[----:B------:R-:W-:Y:S05]  /*0fc0*/  BSYNC B1 ;  /* 0x0000000000017941 */ /* 0x000fea0003800000 */
.L_x_1003:
[C---:B------:R-:W-:Y:S01]  /*0fd0*/  FMUL R14, R19.reuse, 0.63661974668502807617 ;  /* 0x3f22f983130e7820 */ /* 0x040fe20000400000 */
[----:B------:R-:W-:Y:S01]  /*0fe0*/  LOP3.LUT P1, RZ, R2, 0x1, RZ, 0xc0, !PT ;  /* 0x0000000102ff7812 */ /* 0x000fe2000782c0ff */
[----:B------:R-:W-:Y:S01]  /*0ff0*/  IMAD.MOV.U32 R6, RZ, RZ, 0x3c0885e4 ;  /* 0x3c0885e4ff067424 */ /* 0x000fe200078e00ff */
[----:B------:R-:W-:Y:S01]  /*1000*/  FMUL R26, R0, R0 ;  /* 0x00000000001a7220 */ /* 0x000fe20000400000 */
[----:B------:R-:W-:Y:S01]  /*1010*/  IMAD.MOV.U32 R3, RZ, RZ, -0x46b2bead ;  /* 0xb94d4153ff037424 */ /* 0x000fe200078e00ff */
[----:B------:R-:W-:Y:S01]  /*1020*/  FSETP.GE.AND P3, PT, |R19|, 105615, PT ;  /* 0x47ce47801300780b */ /* 0x000fe20003f66200 */
[----:B------:R-:W0:Y:S01]  /*1030*/  F2I.NTZ R14, R14 ;  /* 0x0000000e000e7305 */ /* 0x000e220000203100 */
[----:B------:R-:W-:Y:S01]  /*1040*/  FSEL R4, R6, 0.041666727513074874878, !P1 ;  /* 0x3d2aaabb06047808 */ /* 0x000fe20004800000 */
[----:B------:R-:W-:Y:S01]  /*1050*/  IMAD.MOV.U32 R13, RZ, RZ, 0x3e2aaaa8 ;  /* 0x3e2aaaa8ff0d7424 */ /* 0x000fe200078e00ff */
[----:B------:R-:W-:Y:S01]  /*1060*/  FSEL R0, R0, 1, !P1 ;  /* 0x3f80000000007808 */ /* 0x000fe20004800000 */
[----:B------:R-:W-:Y:S01]  /*1070*/  IMAD R22, R22, R23, -0x27173d46 ;  /* 0xd8e8c2ba16167424 */ /* 0x000fe200078e0217 */
[----:B------:R-:W-:Y:S03]  /*1080*/  BSSY B1, `(.L_x_1009) ;  /* 0x000007e000017945 */ /* 0x000fe60003800000 */
[----:B------:R-:W-:-:S04]  /*1090*/  @P1 IMAD.MOV.U32 R5, RZ, RZ, 0x37cbac00 ;  /* 0x37cbac00ff051424 */ /* 0x000fc800078e00ff */
[----:B------:R-:W-:Y:S01]  /*10a0*/  @P1 FFMA R3, R26, R5, -0.0013887860113754868507 ;  /* 0xbab607ed1a031423 */ /* 0x000fe20000000005 */
[----:B------:R-:W-:Y:S02]  /*10b0*/  FSEL R5, -R13, -0.4999999701976776123, !P1 ;  /* 0xbeffffff0d057808 */ /* 0x000fe40004800100 */
[----:B------:R-:W-:Y:S01]  /*10c0*/  LOP3.LUT P1, RZ, R2, 0x2, RZ, 0xc0, !PT ;  /* 0x0000000202ff7812 */ /* 0x000fe2000782c0ff */
[----:B------:R-:W-:Y:S01]  /*10d0*/  FFMA R4, R26, R3, R4 ;  /* 0x000000031a047223 */ /* 0x000fe20000000004 */
[----:B0-----:R-:W-:Y:S01]  /*10e0*/  I2FP.F32.S32 R16, R14 ;  /* 0x0000000e00107245 */ /* 0x001fe20000201400 */
[----:B------:R-:W-:Y:S01]  /*10f0*/  FFMA R2, R0, R26, RZ ;  /* 0x0000001a00027223 */ /* 0x000fe200000000ff */
[----:B------:R-:W-:Y:S01]  /*1100*/  LEA.HI R3, R22, 0x4, RZ, 0x4 ;  /* 0x0000000416037811 */ /* 0x000fe200078f20ff */
[----:B------:R-:W-:Y:S02]  /*1110*/  FFMA R5, R26, R4, R5 ;  /* 0x000000041a057223 */ /* 0x000fe40000000005 */
[----:B------:R-:W-:Y:S01]  /*1120*/  FFMA R15, R16, -1.5707962512969970703, R19 ;  /* 0xbfc90fda100f7823 */ /* 0x000fe20000000013 */
[----:B------:R-:W-:Y:S01]  /*1130*/  SHF.R.U32.HI R3, RZ, R3, R22 ;  /* 0x00000003ff037219 */ /* 0x000fe20000011616 */
[----:B------:R-:W-:-:S02]  /*1140*/  FFMA R0, R5, R2, R0 ;  /* 0x0000000205007223 */ /* 0x000fc40000000000 */
[----:B------:R-:W-:Y:S01]  /*1150*/  FFMA R15, R16, -7.5497894158615963534e-08, R15 ;  /* 0xb3a22168100f7823 */ /* 0x000fe2000000000f */
[----:B------:R-:W-:Y:S01]  /*1160*/  LOP3.LUT R3, R3, R22, RZ, 0x3c, !PT ;  /* 0x0000001603037212 */ /* 0x000fe200078e3cff */
[----:B------:R-:W-:Y:S02]  /*1170*/  @P1 FFMA R0, R0, -1, RZ ;  /* 0xbf80000000001823 */ /* 0x000fe400000000ff */
[----:B------:R-:W-:Y:S02]  /*1180*/  FFMA R25, R16, -5.3903029534742383927e-15, R15 ;  /* 0xa7c234c510197823 */ /* 0x000fe4000000000f */
[----:B------:R-:W-:Y:S02]  /*1190*/  IMAD R16, R3, 0x108ef2d9, RZ ;  /* 0x108ef2d903107824 */ /* 0x000fe400078e02ff */
        /* <DEDUP_REMOVED lines=8> */
[----:B------:R-:W-:Y:S02]  /*1220*/  LOP3.LUT R27, R4, 0x80000000, RZ, 0xfc, !PT ;  /* 0x80000000041b7812 */ /* 0x000fe400078efcff */
.L_x_1012:
[C---:B------:R-:W-:Y:S01]  /*1230*/  IMAD.SHL.U32 R22, R2.reuse, 0x4, RZ ;  /* 0x0000000402167824 */ /* 0x040fe200078e00ff */
[----:B------:R-:W-:-:S04]  /*1240*/  SHF.L.U64.HI R3, R2, 0x2, R3 ;  /* 0x0000000202037819 */ /* 0x000fc80000010203 */
[----:B------:R-:W-:-:S04]  /*1250*/  IADD3 R4, P1, R22, c[0x4][0x88], RZ ;  /* 0x0100220016047a10 */ /* 0x000fc80007f3e0ff */
[----:B------:R-:W-:-:S05]  /*1260*/  IADD3.X R5, R3, c[0x4][0x8c], RZ, P1, !PT ;  /* 0x0100230003057a10 */ /* 0x000fca0000ffe4ff */
[----:B------:R-:W2:Y:S01]  /*1270*/  LDG.E.CONSTANT R4, [R4.64] ;  /* 0x0000000e04047981 */ /* 0x000ea2000c1e9900 */
[C---:B------:R-:W-:Y:S02]  /*1280*/  ISETP.EQ.AND P1, PT, R22.reuse, 0x4, PT ;  /* 0x000000041600780c */ /* 0x040fe40003f22270 */
[----:B------:R-:W-:Y:S02]  /*1290*/  ISETP.EQ.AND P6, PT, R22, RZ, PT ;  /* 0x000000ff1600720c */ /* 0x000fe40003fc2270 */
[----:B------:R-:W-:Y:S02]  /*12a0*/  IADD3 R2, R2, 0x1, RZ ;  /* 0x0000000102027810 */ /* 0x000fe40007ffe0ff */
[C---:B------:R-:W-:Y:S02]  /*12b0*/  ISETP.EQ.AND P4, PT, R22.reuse, 0xc, PT ;  /* 0x0000000c1600780c */ /* 0x040fe40003f82270 */
[----:B------:R-:W-:Y:S02]  /*12c0*/  ISETP.EQ.AND P5, PT, R22, 0x10, PT ;  /* 0x000000101600780c */ /* 0x000fe40003fa2270 */
[----:B------:R-:W-:Y:S01]  /*12d0*/  SHF.R.S32.HI R3, RZ, 0x1f, R2 ;  /* 0x0000001fff037819 */ /* 0x000fe20000011402 */
        /* <DEDUP_REMOVED lines=8> */
[----:B------:R-:W-:Y:S01]  /*1360*/  ISETP.EQ.AND P6, PT, R22, 0x14, PT ;  /* 0x000000141600780c */ /* 0x000fe20003fc2270 */
[----:B------:R-:W-:-:S10]  /*1370*/  @P5 IMAD.MOV.U32 R30, RZ, RZ, R14 ;  /* 0x000000ffff1e5224 */ /* 0x000fd400078e000e */
        /* <DEDUP_REMOVED lines=15> */
[--C-:B------:R-:W-:Y:S01]  /*1470*/  @P1 IMAD.MOV.U32 R5, RZ, RZ, R20.reuse ;  /* 0x000000ffff051224 */ /* 0x100fe200078e0014 */
[C---:B------:R-:W-:Y:S01]  /*1480*/  ISETP.EQ.AND P1, PT, R4.reuse, 0x14, PT ;  /* 0x000000140400780c */ /* 0x040fe20003f22270 */
[----:B------:R-:W-:Y:S02]  /*1490*/  @P6 IMAD.MOV.U32 R14, RZ, RZ, R20 ;  /* 0x000000ffff0e6224 */ /* 0x000fe400078e0014 */
[--C-:B------:R-:W-:Y:S01]  /*14a0*/  @P6 IMAD.MOV.U32 R5, RZ, RZ, R21.reuse ;  /* 0x000000ffff056224 */ /* 0x100fe200078e0015 */
[C---:B------:R-:W-:Y:S01]  /*14b0*/  ISETP.EQ.AND P6, PT, R4.reuse, 0x1c, PT ;  /* 0x0000001c0400780c */ /* 0x040fe20003fc2270 */
[----:B------:R-:W-:Y:S02]  /*14c0*/  @P4 IMAD.MOV.U32 R14, RZ, RZ, R21 ;  /* 0x000000ffff0e4224 */ /* 0x000fe400078e0015 */
[--C-:B------:R-:W-:Y:S01]  /*14d0*/  @P4 IMAD.MOV.U32 R5, RZ, RZ, R28.reuse ;  /* 0x000000ffff054224 */ /* 0x100fe200078e001c */
[----:B------:R-:W-:Y:S01]  /*14e0*/  ISETP.EQ.AND P4, PT, R4, 0x18, PT ;  /* 0x000000180400780c */ /* 0x000fe20003f82270 */
[----:B------:R-:W-:-:S02]  /*14f0*/  @P3 IMAD.MOV.U32 R14, RZ, RZ, R28 ;  /* 0x000000ffff0e3224 */ /* 0x000fc400078e001c */
[--C-:B------:R-:W-:Y:S01]  /*1500*/  @P3 IMAD.MOV.U32 R5, RZ, RZ, R29.reuse ;  /* 0x000000ffff053224 */ /* 0x100fe200078e001d */
[----:B------:R-:W-:Y:S01]  /*1510*/  LOP3.LUT P3, R4, R2, 0x1f, RZ, 0xc0, !PT ;  /* 0x0000001f02047812 */ /* 0x000fe2000786c0ff */
[--C-:B------:R-:W-:Y:S01]  /*1520*/  @P5 IMAD.MOV.U32 R5, RZ, RZ, R30.reuse ;  /* 0x000000ffff055224 */ /* 0x100fe200078e001e */
[----:B------:R-:W-:Y:S01]  /*1530*/  @P1 MOV R5, R31 ;  /* 0x0000001f00051202 */ /* 0x000fe20000000f00 */
[----:B------:R-:W-:Y:S02]  /*1540*/  @P5 IMAD.MOV.U32 R14, RZ, RZ, R29 ;  /* 0x000000ffff0e5224 */ /* 0x000fe400078e001d */
[----:B------:R-:W-:-:S04]  /*1550*/  @P1 IMAD.MOV.U32 R14, RZ, RZ, R30 ;  /* 0x000000ffff0e1224 */ /* 0x000fc800078e001e */
[----:B------:R-:W-:Y:S02]  /*1560*/  @P4 IMAD.MOV.U32 R5, RZ, RZ, R23 ;  /* 0x000000ffff054224 */ /* 0x000fe400078e0017 */
        /* <DEDUP_REMOVED lines=18> */
[----:B------:R-:W-:Y:S02]  /*1690*/  IADD3 R3, -R4, 0x20, RZ ;  /* 0x0000002004037810 */ /* 0x000fe40007ffe1ff */
[----:B------:R-:W-:Y:S02]  /*16a0*/  SHF.L.U32 R4, R14, R4, RZ ;  /* 0x000000040e047219 */ /* 0x000fe400000006ff */
[----:B------:R-:W-:-:S03]  /*16b0*/  SHF.R.U32.HI R14, RZ, R3, R14 ;  /* 0x00000003ff0e7219 */ /* 0x000fc6000001160e */
[----:B------:R-:W-:Y:S02]  /*16c0*/  @P4 IMAD.MOV.U32 R2, RZ, RZ, R30 ;  /* 0x000000ffff024224 */ /* 0x000fe400078e001e */
[----:B------:R-:W-:Y:S02]  /*16d0*/  @P5 IMAD.MOV.U32 R2, RZ, RZ, R31 ;  /* 0x000000ffff025224 */ /* 0x000fe400078e001f */
[----:B------:R-:W-:Y:S02]  /*16e0*/  @P3 IMAD.MOV.U32 R2, RZ, RZ, R23 ;  /* 0x000000ffff023224 */ /* 0x000fe400078e0017 */
[----:B------:R-:W-:-:S03]  /*16f0*/  IMAD.IADD R15, R14, 0x1, R15 ;  /* 0x000000010e0f7824 */ /* 0x000fc600078e020f */
[----:B------:R-:W-:-:S05]  /*1700*/  SHF.R.U32.HI R3, RZ, R3, R2 ;  /* 0x00000003ff037219 */ /* 0x000fca0000011602 */
[----:B------:R-:W-:Y:S02]  /*1710*/  IMAD.IADD R14, R3, 0x1, R4 ;  /* 0x00000001030e7824 */ /* 0x000fe400078e0204 */
.L_x_1014:
[----:B------:R-:W-:Y:S05]  /*1720*/  BSYNC B2 ;  /* 0x0000000000027941 */ /* 0x000fea0003800000 */
.L_x_1013:
[C---:B------:R-:W-:Y:S01]  /*1730*/  SHF.L.U32.HI R3, R14.reuse, 0x2, R15 ;  /* 0x000000020e037819 */ /* 0x040fe2000001060f */
[----:B------:R-:W-:Y:S01]  /*1740*/  IMAD.SHL.U32 R2, R14, 0x4, RZ ;  /* 0x000000040e027824 */ /* 0x000fe200078e00ff */
[----:B------:R-:W-:Y:S02]  /*1750*/  LOP3.LUT P3, R22, R19, 0x80000000, RZ, 0xc0, !PT ;  /* 0x8000000013167812 */ /* 0x000fe4000786c0ff */
[----:B------:R-:W-:-:S04]  /*1760*/  SHF.R.U32.HI R26, RZ, 0x1f, R3 ;  /* 0x0000001fff1a7819 */ /* 0x000fc80000011603 */
[----:B------:R-:W-:Y:S02]  /*1770*/  ISETP.NE.AND P1, PT, R26, RZ, PT ;  /* 0x000000ff1a00720c */ /* 0x000fe40003f25270 */
[----:B------:R-:W-:-:S05]  /*1780*/  LEA.HI R14, R15, R26, RZ, 0x2 ;  /* 0x0000001a0f0e7211 */ /* 0x000fca00078f10ff */
[----:B------:R-:W-:-:S04]  /*1790*/  IMAD.MOV R15, RZ, RZ, -R14 ;  /* 0x000000ffff0f7224 */ /* 0x000fc800078e0a0e */
[----:B------:R-:W-:Y:S02]  /*17a0*/  @P3 IMAD.MOV.U32 R14, RZ, RZ, R15 ;  /* 0x000000ffff0e3224 */ /* 0x000fe400078e000f */
[----:B------:R-:W-:Y:S02]  /*17b0*/  @P1 LOP3.LUT R3, RZ, R3, RZ, 0x33, !PT ;  /* 0x00000003ff031212 */ /* 0x000fe400078e33ff */
[----:B------:R-:W-:Y:S02]  /*17c0*/  @P1 LOP3.LUT R2, RZ, R2, RZ, 0x33, !PT ;  /* 0x00000002ff021212 */ /* 0x000fe400078e33ff */
[----:B------:R-:W-:-:S04]  /*17d0*/  @P1 LOP3.LUT R22, R22, 0x80000000, RZ, 0x3c, !PT ;  /* 0x8000000016161812 */ /* 0x000fc800078e3cff */
[----:B------:R-:W0:Y:S01]  /*17e0*/  I2F.F64.S64 R2, R2 ;  /* 0x0000000200027312 */ /* 0x000e220000301c00 */
[----:B------:R-:W-:Y:S01]  /*17f0*/  ISETP.NE.AND P1, PT, R22, RZ, PT ;  /* 0x000000ff1600720c */ /* 0x000fe20003f25270 */
[----:B0-----:R-:W0:-:S10]  /*1800*/  DMUL R4, R2, c[0x2][0x0] ;  /* 0x0080000002047a28 */ /* 0x001e140000000000 */
[----:B0-----:R-:W0:Y:S02]  /*1810*/  F2F.F32.F64 R4, R4 ;  /* 0x0000000400047310 */ /* 0x001e240000301000 */
[----:B0-----:R-:W-:Y:S01]  /*1820*/  FSEL R15, R4, -R4, !P1 ;  /* 0x80000004040f7208 */ /* 0x001fe20004800000 */
[----:B------:R-:W-:Y:S05]  /*1830*/  BRA `(.L_x_1010) ;  /* 0x0000002000007947 */ /* 0x000fea0003800000 */
.L_x_1011:
[----:B------:R-:W-:Y:S01]  /*1840*/  FMUL R15, RZ, R19 ;  /* 0x00000013ff0f7220 */ /* 0x000fe20000400000 */
[----:B------:R-:W-:Y:S02]  /*1850*/  IMAD.MOV.U32 R14, RZ, RZ, RZ ;  /* 0x000000ffff0e7224 */ /* 0x000fe400078e00ff */
.L_x_1010:
[----:B------:R-:W-:Y:S05]  /*1860*/  BSYNC B1 ;  /* 0x0000000000017941 */ /* 0x000fea0003800000 */
.L_x_1009:
[----:B------:R-:W-:Y:S01]  /*1870*/  IADD3 R14, R14, 0x1, RZ ;  /* 0x000000010e0e7810 */ /* 0x000fe20007ffe0ff */
[----:B------:R-:W-:Y:S01]  /*1880*/  FMUL R5, R15, R15 ;  /* 0x0000000f0f057220 */ /* 0x000fe20000400000 */
[----:B------:R-:W-:Y:S01]  /*1890*/  IMAD.MOV.U32 R2, RZ, RZ, -0x46b2bead ;  /* 0xb94d4153ff027424 */ /* 0x000fe200078e00ff */
[----:B------:R-:W-:Y:S01]  /*18a0*/  FMUL R22, R18, 0.63661974668502807617 ;  /* 0x3f22f98312167820 */ /* 0x000fe20000400000 */
[C---:B------:R-:W-:Y:S01]  /*18b0*/  LOP3.LUT P3, RZ, R14.reuse, 0x1, RZ, 0xc0, !PT ;  /* 0x000000010eff7812 */ /* 0x040fe2000786c0ff */
[----:B------:R-:W-:Y:S01]  /*18c0*/  BSSY B1, `(.L_x_1015) ;  /* 0x000007b000017945 */ /* 0x000fe20003800000 */
[----:B------:R-:W-:-:S02]  /*18d0*/  LOP3.LUT P1, RZ, R14, 0x2, RZ, 0xc0, !PT ;  /* 0x000000020eff7812 */ /* 0x000fc4000782c0ff */
[----:B------:R-:W-:Y:S01]  /*18e0*/  FSEL R3, R6, 0.041666727513074874878, !P3 ;  /* 0x3d2aaabb06037808 */ /* 0x000fe20005800000 */
[----:B------:R-:W0:Y:S08]  /*18f0*/  F2I.NTZ R22, R22 ;  /* 0x0000001600167305 */ /* 0x000e300000203100 */
[----:B------:R-:W-:-:S04]  /*1900*/  @P3 IMAD.MOV.U32 R4, RZ, RZ, 0x37cbac00 ;  /* 0x37cbac00ff043424 */ /* 0x000fc800078e00ff */
[----:B------:R-:W-:Y:S01]  /*1910*/  @P3 FFMA R2, R5, R4, -0.0013887860113754868507 ;  /* 0xbab607ed05023423 */ /* 0x000fe20000000004 */
[----:B------:R-:W-:-:S03]  /*1920*/  FSEL R4, -R13, -0.4999999701976776123, !P3 ;  /* 0xbeffffff0d047808 */ /* 0x000fc60005800100 */
[----:B------:R-:W-:Y:S01]  /*1930*/  FFMA R3, R5, R2, R3 ;  /* 0x0000000205037223 */ /* 0x000fe20000000003 */
[----:B------:R-:W-:Y:S02]  /*1940*/  FSEL R2, R15, 1, !P3 ;  /* 0x3f8000000f027808 */ /* 0x000fe40005800000 */
[----:B------:R-:W-:Y:S01]  /*1950*/  FSETP.GE.AND P3, PT, |R18|, 105615, PT ;  /* 0x47ce47801200780b */ /* 0x000fe20003f66200 */
[----:B------:R-:W-:Y:S02]  /*1960*/  FFMA R3, R5, R3, R4 ;  /* 0x0000000305037223 */ /* 0x000fe40000000004 */
[----:B------:R-:W-:-:S04]  /*1970*/  FFMA R4, R2, R5, RZ ;  /* 0x0000000502047223 */ /* 0x000fc800000000ff */
[----:B------:R-:W-:Y:S01]  /*1980*/  FFMA R2, R3, R4, R2 ;  /* 0x0000000403027223 */ /* 0x000fe20000000002 */
[----:B------:R-:W-:-:S03]  /*1990*/  IMAD.MOV.U32 R3, RZ, RZ, R24 ;  /* 0x000000ffff037224 */ /* 0x000fc600078e0018 */
[----:B------:R-:W-:Y:S02]  /*19a0*/  @P1 FFMA R2, R2, -1, RZ ;  /* 0xbf80000002021823 */ /* 0x000fe400000000ff */
[----:B------:R-:W-:Y:S05]  /*19b0*/  @!P3 BRA `(.L_x_1016) ;  /* 0x000006b00000b947 */ /* 0x000fea0003800000 */
[----:B0-----:R-:W-:-:S13]  /*19c0*/  FSETP.NEU.AND P1, PT, |R18|, +INF , PT ;  /* 0x7f8000001200780b */ /* 0x001fda0003f2d200 */
[----:B------:R-:W-:Y:S05]  /*19d0*/  @!P1 BRA `(.L_x_1017) ;  /* 0x0000067000009947 */ /* 0x000fea0003800000 */
[----:B------:R-:W-:Y:S01]  /*19e0*/  IMAD.SHL.U32 R14, R18, 0x100, RZ ;  /* 0x00000100120e7824 */ /* 0x000fe200078e00ff */
[----:B------:R-:W-:Y:S01]  /*19f0*/  CS2R R4, SRZ ;  /* 0x0000000000047805 */ /* 0x000fe2000001ff00 */
[----:B------:R-:W-:Y:S01]  /*1a00*/  IMAD.MOV.U32 R3, RZ, RZ, RZ ;  /* 0x000000ffff037224 */ /* 0x000fe200078e00ff */
[----:B------:R-:W-:Y:S02]  /*1a10*/  UMOV UR4, URZ ;  /* 0x0000003f00047c82 */ /* 0x000fe40008000000 */
[----:B------:R-:W-:Y:S02]  /*1a20*/  LOP3.LUT R27, R14, 0x80000000, RZ, 0xfc, !PT ;  /* 0x800000000e1b7812 */ /* 0x000fe400078efcff */
.L_x_1018:
        /* <DEDUP_REMOVED lines=21> */
[----:B------:R-:W-:Y:S02]  /*1b80*/  @P3 MOV R28, R22 ;  /* 0x00000016001c3202 */ /* 0x000fe40000000f00 */
        /* <DEDUP_REMOVED lines=12> */
[----:B------:R-:W-:-:S07]  /*1c50*/  ISETP.EQ.AND P1, PT, R22, 0xc, PT ;  /* 0x0000000c1600780c */ /* 0x000fce0003f22270 */
        /* <DEDUP_REMOVED lines=10> */
[----:B------:R-:W-:Y:S01]  /*1d00*/  ISETP.EQ.AND P1, PT, R22, 0x1c, PT ;  /* 0x0000001c1600780c */ /* 0x000fe20003f22270 */
[----:B------:R-:W-:Y:S02]  /*1d10*/  @P4 IMAD.MOV.U32 R5, RZ, RZ, R29 ;  /* 0x000000ffff054224 */ /* 0x000fe400078e001d */
[--C-:B------:R-:W-:Y:S01]  /*1d20*/  @P4 IMAD.MOV.U32 R4, RZ, RZ, R30.reuse ;  /* 0x000000ffff044224 */ /* 0x100fe200078e001e */
[----:B------:R-:W-:Y:S01]  /*1d30*/  LOP3.LUT P4, R14, R14, 0x1f, RZ, 0xc0, !PT ;  /* 0x0000001f0e0e7812 */ /* 0x000fe2000788c0ff */
[----:B------:R-:W-:Y:S02]  /*1d40*/  @P5 IMAD.MOV.U32 R4, RZ, RZ, R31 ;  /* 0x000000ffff045224 */ /* 0x000fe400078e001f */
[----:B------:R-:W-:Y:S02]  /*1d50*/  @P5 IMAD.MOV.U32 R5, RZ, RZ, R30 ;  /* 0x000000ffff055224 */ /* 0x000fe400078e001e */
[----:B------:R-:W-:-:S02]  /*1d60*/  @P3 IMAD.MOV.U32 R4, RZ, RZ, R3 ;  /* 0x000000ffff043224 */ /* 0x000fc400078e0003 */
[----:B------:R-:W-:Y:S02]  /*1d70*/  @P3 IMAD.MOV.U32 R5, RZ, RZ, R31 ;  /* 0x000000ffff053224 */ /* 0x000fe400078e001f */
[----:B------:R-:W-:Y:S02]  /*1d80*/  @P1 IMAD.MOV.U32 R5, RZ, RZ, R3 ;  /* 0x000000ffff051224 */ /* 0x000fe400078e0003 */
[----:B------:R-:W-:Y:S02]  /*1d90*/  IMAD.MOV.U32 R22, RZ, RZ, R4 ;  /* 0x000000ffff167224 */ /* 0x000fe400078e0004 */
        /* <DEDUP_REMOVED lines=15> */
[----:B------:R-:W-:-:S07]  /*1e90*/  IADD3 R4, -R14, 0x20, RZ ;  /* 0x000000200e047810 */ /* 0x000fce0007ffe1ff */
[----:B------:R-:W-:Y:S02]  /*1ea0*/  @P4 IMAD.MOV.U32 R15, RZ, RZ, R30 ;  /* 0x000000ffff0f4224 */ /* 0x000fe400078e001e */
[----:B------:R-:W-:Y:S02]  /*1eb0*/  @P5 IMAD.MOV.U32 R15, RZ, RZ, R31 ;  /* 0x000000ffff0f5224 */ /* 0x000fe400078e001f */
[----:B------:R-:W-:Y:S02]  /*1ec0*/  @P3 MOV R15, R3 ;  /* 0x00000003000f3202 */ /* 0x000fe40000000f00 */
[----:B------:R-:W-:Y:S02]  /*1ed0*/  SHF.L.U32 R3, R5, R14, RZ ;  /* 0x0000000e05037219 */ /* 0x000fe400000006ff */
[-C--:B------:R-:W-:Y:S02]  /*1ee0*/  SHF.R.U32.HI R5, RZ, R4.reuse, R5 ;  /* 0x00000004ff057219 */ /* 0x080fe40000011605 */
[----:B------:R-:W-:-:S03]  /*1ef0*/  SHF.R.U32.HI R4, RZ, R4, R15 ;  /* 0x00000004ff047219 */ /* 0x000fc6000001160f */
[----:B------:R-:W-:Y:S02]  /*1f00*/  IMAD.IADD R22, R5, 0x1, R22 ;  /* 0x0000000105167824 */ /* 0x000fe400078e0216 */
[----:B------:R-:W-:Y:S02]  /*1f10*/  IMAD.IADD R5, R4, 0x1, R3 ;  /* 0x0000000104057824 */ /* 0x000fe400078e0203 */
.L_x_1020:
[----:B------:R-:W-:Y:S05]  /*1f20*/  BSYNC B2 ;  /* 0x0000000000027941 */ /* 0x000fea0003800000 */
.L_x_1019:
[C---:B------:R-:W-:Y:S01]  /*1f30*/  SHF.L.U32.HI R3, R5.reuse, 0x2, R22 ;  /* 0x0000000205037819 */ /* 0x040fe20000010616 */
[----:B------:R-:W-:-:S03]  /*1f40*/  IMAD.SHL.U32 R4, R5, 0x4, RZ ;  /* 0x0000000405047824 */ /* 0x000fc600078e00ff */
[----:B------:R-:W-:-:S04]  /*1f50*/  SHF.R.U32.HI R23, RZ, 0x1f, R3 ;  /* 0x0000001fff177819 */ /* 0x000fc80000011603 */
[----:B------:R-:W-:Y:S02]  /*1f60*/  ISETP.NE.AND P1, PT, R23, RZ, PT ;  /* 0x000000ff1700720c */ /* 0x000fe40003f25270 */
[----:B------:R-:W-:-:S11]  /*1f70*/  LEA.HI R22, R22, R23, RZ, 0x2 ;  /* 0x0000001716167211 */ /* 0x000fd600078f10ff */
[----:B------:R-:W-:Y:S02]  /*1f80*/  @P1 LOP3.LUT R3, RZ, R3, RZ, 0x33, !PT ;  /* 0x00000003ff031212 */ /* 0x000fe400078e33ff */
[----:B------:R-:W-:-:S03]  /*1f90*/  @P1 LOP3.LUT R4, RZ, R4, RZ, 0x33, !PT ;  /* 0x00000004ff041212 */ /* 0x000fc600078e33ff */
[----:B------:R-:W-:Y:S01]  /*1fa0*/  IMAD.MOV.U32 R5, RZ, RZ, R3 ;  /* 0x000000ffff057224 */ /* 0x000fe200078e0003 */
[----:B------:R-:W-:-:S04]  /*1fb0*/  LOP3.LUT P3, R3, R18, 0x80000000, RZ, 0xc0, !PT ;  /* 0x8000000012037812 */ /* 0x000fc8000786c0ff */
[----:B------:R-:W-:Y:S01]  /*1fc0*/  @P1 LOP3.LUT R3, R3, 0x80000000, RZ, 0x3c, !PT ;  /* 0x8000000003031812 */ /* 0x000fe200078e3cff */
[----:B------:R-:W0:Y:S03]  /*1fd0*/  I2F.F64.S64 R4, R4 ;  /* 0x0000000400047312 */ /* 0x000e260000301c00 */
[----:B------:R-:W-:Y:S01]  /*1fe0*/  ISETP.NE.AND P1, PT, R3, RZ, PT ;  /* 0x000000ff0300720c */ /* 0x000fe20003f25270 */
[----:B------:R-:W-:-:S04]  /*1ff0*/  IMAD.MOV R3, RZ, RZ, -R22 ;  /* 0x000000ffff037224 */ /* 0x000fc800078e0a16 */
[----:B------:R-:W-:Y:S01]  /*2000*/  @P3 IMAD.MOV.U32 R22, RZ, RZ, R3 ;  /* 0x000000ffff163224 */ /* 0x000fe200078e0003 */
[----:B0-----:R-:W0:-:S10]  /*2010*/  DMUL R14, R4, c[0x2][0x0] ;  /* 0x00800000040e7a28 */ /* 0x001e140000000000 */
[----:B0-----:R-:W0:Y:S02]  /*2020*/  F2F.F32.F64 R14, R14 ;  /* 0x0000000e000e7310 */ /* 0x001e240000301000 */
[----:B0-----:R-:W-:Y:S01]  /*2030*/  FSEL R3, R14, -R14, !P1 ;  /* 0x8000000e0e037208 */ /* 0x001fe20004800000 */
[----:B------:R-:W-:Y:S05]  /*2040*/  BRA `(.L_x_1016) ;  /* 0x0000002000007947 */ /* 0x000fea0003800000 */
.L_x_1017:
[----:B------:R-:W-:Y:S01]  /*2050*/  FMUL R3, RZ, R18 ;  /* 0x00000012ff037220 */ /* 0x000fe20000400000 */
[----:B------:R-:W-:Y:S02]  /*2060*/  IMAD.MOV.U32 R22, RZ, RZ, RZ ;  /* 0x000000ffff167224 */ /* 0x000fe400078e00ff */
.L_x_1016:
[----:B0-----:R-:W-:Y:S05]  /*2070*/  BSYNC B1 ;  /* 0x0000000000017941 */ /* 0x001fea0003800000 */
.L_x_1015:
[C---:B------:R-:W-:Y:S01]  /*2080*/  LOP3.LUT P3, RZ, R22.reuse, 0x1, RZ, 0xc0, !PT ;  /* 0x0000000116ff7812 */ /* 0x040fe2000786c0ff */
[----:B------:R-:W-:Y:S01]  /*2090*/  FMUL R14, R3, R3 ;  /* 0x00000003030e7220 */ /* 0x000fe20000400000 */
[----:B------:R-:W-:Y:S01]  /*20a0*/  LOP3.LUT P1, RZ, R22, 0x2, RZ, 0xc0, !PT ;  /* 0x0000000216ff7812 */ /* 0x000fe2000782c0ff */
[----:B------:R-:W-:Y:S01]  /*20b0*/  IMAD.MOV.U32 R4, RZ, RZ, -0x46b2bead ;  /* 0xb94d4153ff047424 */ /* 0x000fe200078e00ff */
[----:B------:R-:W-:Y:S01]  /*20c0*/  FMUL R22, R19, 0.63661974668502807617 ;  /* 0x3f22f98313167820 */ /* 0x000fe20000400000 */
[----:B------:R-:W-:Y:S01]  /*20d0*/  FSEL R5, R6, 0.041666727513074874878, !P3 ;  /* 0x3d2aaabb06057808 */ /* 0x000fe20005800000 */
[----:B------:R-:W-:Y:S01]  /*20e0*/  BSSY B1, `(.L_x_1021) ;  /* 0x0000078000017945 */ /* 0x000fe20003800000 */
[----:B------:R-:W-:-:S03]  /*20f0*/  FSEL R3, R3, 1, !P3 ;  /* 0x3f80000003037808 */ /* 0x000fc60005800000 */
[----:B------:R-:W0:Y:S03]  /*2100*/  F2I.NTZ R22, R22 ;  /* 0x0000001600167305 */ /* 0x000e260000203100 */
[----:B------:R-:W-:-:S04]  /*2110*/  @P3 IMAD.MOV.U32 R15, RZ, RZ, 0x37cbac00 ;  /* 0x37cbac00ff0f3424 */ /* 0x000fc800078e00ff */
[C---:B------:R-:W-:Y:S01]  /*2120*/  @P3 FFMA R4, R14.reuse, R15, -0.0013887860113754868507 ;  /* 0xbab607ed0e043423 */ /* 0x040fe2000000000f */
[----:B------:R-:W-:Y:S02]  /*2130*/  FSEL R15, -R13, -0.4999999701976776123, !P3 ;  /* 0xbeffffff0d0f7808 */ /* 0x000fe40005800100 */
[----:B------:R-:W-:Y:S01]  /*2140*/  FSETP.GE.AND P3, PT, |R19|, 105615, PT ;  /* 0x47ce47801300780b */ /* 0x000fe20003f66200 */
[----:B------:R-:W-:Y:S01]  /*2150*/  FFMA R4, R14, R4, R5 ;  /* 0x000000040e047223 */ /* 0x000fe20000000005 */
[----:B------:R-:W-:-:S03]  /*2160*/  FFMA R5, R3, R14, RZ ;  /* 0x0000000e03057223 */ /* 0x000fc600000000ff */
[----:B------:R-:W-:-:S04]  /*2170*/  FFMA R4, R14, R4, R15 ;  /* 0x000000040e047223 */ /* 0x000fc8000000000f */
[----:B------:R-:W-:-:S04]  /*2180*/  FFMA R3, R4, R5, R3 ;  /* 0x0000000504037223 */ /* 0x000fc80000000003 */
[----:B------:R-:W-:Y:S01]  /*2190*/  @P1 FFMA R3, R3, -1, RZ ;  /* 0xbf80000003031823 */ /* 0x000fe200000000ff */
        /* <DEDUP_REMOVED lines=8> */
.L_x_1024:
        /* <DEDUP_REMOVED lines=44> */
[----:B------:R-:W-:Y:S01]  /*24e0*/  @P1 IMAD.MOV.U32 R4, RZ, RZ, R29 ;  /* 0x000000ffff041224 */ /* 0x000fe200078e001d */
[----:B------:R-:W-:Y:S01]  /*24f0*/  ISETP.EQ.AND P1, PT, R22, 0x1c, PT ;  /* 0x0000001c1600780c */ /* 0x000fe20003f22270 */
[--C-:B------:R-:W-:Y:S01]  /*2500*/  @P4 IMAD.MOV.U32 R4, RZ, RZ, R30.reuse ;  /* 0x000000ffff044224 */ /* 0x100fe200078e001e */
[----:B------:R-:W-:Y:S02]  /*2510*/  @P4 MOV R5, R29 ;  /* 0x0000001d00054202 */ /* 0x000fe40000000f00 */
        /* <DEDUP_REMOVED lines=9> */
[-C--:B------:R-:W-:Y:S02]  /*25b0*/  SHF.L.U32 R23, R5, R14.reuse, RZ ;  /* 0x0000000e05177219 */ /* 0x080fe400000006ff */
[----:B------:R-:W-:Y:S01]  /*25c0*/  SHF.L.U32 R22, R22, R14, RZ ;  /* 0x0000000e16167219 */ /* 0x000fe200000006ff */
        /* <DEDUP_REMOVED lines=16> */
[----:B------:R-:W-:Y:S02]  /*26d0*/  @P3 IMAD.MOV.U32 R15, RZ, RZ, R25 ;  /* 0x000000ffff0f3224 */ /* 0x000fe400078e0019 */
[----:B------:R-:W-:-:S03]  /*26e0*/  IMAD.IADD R22, R5, 0x1, R22 ;  /* 0x0000000105167824 */ /* 0x000fc600078e0216 */
[----:B------:R-:W-:-:S05]  /*26f0*/  SHF.R.U32.HI R4, RZ, R4, R15 ;  /* 0x00000004ff047219 */ /* 0x000fca000001160f */
[----:B------:R-:W-:Y:S02]  /*2700*/  IMAD.IADD R5, R4, 0x1, R23 ;  /* 0x0000000104057824 */ /* 0x000fe400078e0217 */
.L_x_1026:
[----:B------:R-:W-:Y:S05]  /*2710*/  BSYNC B2 ;  /* 0x0000000000027941 */ /* 0x000fea0003800000 */
.L_x_1025:
        /* <DEDUP_REMOVED lines=10> */
[----:B------:R-:W-:Y:S01]  /*27c0*/  @P1 LOP3.LUT R25, R25, 0x80000000, RZ, 0x3c, !PT ;  /* 0x8000000019191812 */ /* 0x000fe200078e3cff */
[----:B------:R-:W-:-:S03]  /*27d0*/  IMAD.MOV.U32 R5, RZ, RZ, R14 ;  /* 0x000000ffff057224 */ /* 0x000fc600078e000e */
[----:B------:R-:W-:-:S03]  /*27e0*/  ISETP.NE.AND P1, PT, R25, RZ, PT ;  /* 0x000000ff1900720c */ /* 0x000fc60003f25270 */
[----:B------:R-:W0:Y:S02]  /*27f0*/  I2F.F64.S64 R4, R4 ;  /* 0x0000000400047312 */ /* 0x000e240000301c00 */
[----:B0-----:R-:W0:-:S10]  /*2800*/  DMUL R14, R4, c[0x2][0x0] ;  /* 0x00800000040e7a28 */ /* 0x001e140000000000 */
[----:B0-----:R-:W0:Y:S02]  /*2810*/  F2F.F32.F64 R14, R14 ;  /* 0x0000000e000e7310 */ /* 0x001e240000301000 */
[----:B0-----:R-:W-:Y:S01]  /*2820*/  FSEL R25, R14, -R14, !P1 ;  /* 0x8000000e0e197208 */ /* 0x001fe20004800000 */
[----:B------:R-:W-:Y:S05]  /*2830*/  BRA `(.L_x_1022) ;  /* 0x0000002000007947 */ /* 0x000fea0003800000 */
.L_x_1023:
[----:B------:R-:W-:Y:S01]  /*2840*/  FMUL R25, RZ, R19 ;  /* 0x00000013ff197220 */ /* 0x000fe20000400000 */
[----:B------:R-:W-:Y:S02]  /*2850*/  IMAD.MOV.U32 R22, RZ, RZ, RZ ;  /* 0x000000ffff167224 */ /* 0x000fe400078e00ff */
.L_x_1022:
[----:B0-----:R-:W-:Y:S05]  /*2860*/  BSYNC B1 ;  /* 0x0000000000017941 */ /* 0x001fea0003800000 */
.L_x_1021:
[C---:B------:R-:W-:Y:S01]  /*2870*/  LOP3.LUT P3, RZ, R22.reuse, 0x1, RZ, 0xc0, !PT ;  /* 0x0000000116ff7812 */ /* 0x040fe2000786c0ff */
[----:B------:R-:W-:Y:S01]  /*2880*/  FMUL R15, R25, R25 ;  /* 0x00000019190f7220 */ /* 0x000fe20000400000 */
[----:B------:R-:W-:Y:S01]  /*2890*/  IMAD.MOV.U32 R4, RZ, RZ, -0x46b2bead ;  /* 0xb94d4153ff047424 */ /* 0x000fe200078e00ff */
[----:B------:R-:W-:Y:S01]  /*28a0*/  LOP3.LUT P1, RZ, R22, 0x2, RZ, 0xc0, !PT ;  /* 0x0000000216ff7812 */ /* 0x000fe2000782c0ff */
[----:B------:R-:W-:Y:S01]  /*28b0*/  FMUL R22, R18, 0.63661974668502807617 ;  /* 0x3f22f98312167820 */ /* 0x000fe20000400000 */
[----:B------:R-:W-:Y:S01]  /*28c0*/  FSEL R5, R6, 0.041666727513074874878, !P3 ;  /* 0x3d2aaabb06057808 */ /* 0x000fe20005800000 */
[----:B------:R-:W-:Y:S07]  /*28d0*/  BSSY B1, `(.L_x_1027) ;  /* 0x0000078000017945 */ /* 0x000fee0003800000 */
[----:B------:R-:W-:-:S04]  /*28e0*/  @P3 IMAD.MOV.U32 R14, RZ, RZ, 0x37cbac00 ;  /* 0x37cbac00ff0e3424 */ /* 0x000fc800078e00ff */
[----:B------:R-:W-:Y:S01]  /*28f0*/  @P3 FFMA R4, R15, R14, -0.0013887860113754868507 ;  /* 0xbab607ed0f043423 */ /* 0x000fe2000000000e */
[----:B------:R-:W-:-:S03]  /*2900*/  FSEL R14, -R13, -0.4999999701976776123, !P3 ;  /* 0xbeffffff0d0e7808 */ /* 0x000fc60005800100 */
[----:B------:R-:W-:Y:S01]  /*2910*/  FFMA R5, R15, R4, R5 ;  /* 0x000000040f057223 */ /* 0x000fe20000000005 */
[----:B------:R-:W-:Y:S02]  /*2920*/  FSEL R4, R25, 1, !P3 ;  /* 0x3f80000019047808 */ /* 0x000fe40005800000 */
[----:B------:R-:W-:Y:S01]  /*2930*/  FSETP.GE.AND P3, PT, |R18|, 105615, PT ;  /* 0x47ce47801200780b */ /* 0x000fe20003f66200 */
[----:B------:R0:W1:Y:S01]  /*2940*/  F2I.NTZ R25, R22 ;  /* 0x0000001600197305 */ /* 0x0000620000203100 */
[----:B------:R-:W-:Y:S01]  /*2950*/  FFMA R5, R15, R5, R14 ;  /* 0x000000050f057223 */ /* 0x000fe2000000000e */
[----:B------:R-:W-:-:S04]  /*2960*/  FFMA R14, R4, R15, RZ ;  /* 0x0000000f040e7223 */ /* 0x000fc800000000ff */
[----:B------:R-:W-:-:S04]  /*2970*/  FFMA R4, R5, R14, R4 ;  /* 0x0000000e05047223 */ /* 0x000fc80000000004 */
        /* <DEDUP_REMOVED lines=9> */
.L_x_1030:
[C---:B------:R-:W-:Y:S02]  /*2a10*/  SHF.L.U32 R26, R14.reuse, 0x2, RZ ;  /* 0x000000020e1a7819 */ /* 0x040fe400000006ff */
[----:B------:R-:W-:Y:S02]  /*2a20*/  SHF.L.U64.HI R15, R14, 0x2, R15 ;  /* 0x000000020e0f7819 */ /* 0x000fe4000001020f */
        /* <DEDUP_REMOVED lines=9> */
[----:B-12---:R-:W-:-:S05]  /*2ac0*/  IMAD.WIDE.U32 R24, R22, R27, RZ ;  /* 0x0000001b16187225 */ /* 0x006fca00078e00ff */
        /* <DEDUP_REMOVED lines=56> */
[----:B------:R-:W-:Y:S02]  /*2e50*/  ISETP.EQ.AND P3, PT, R14, 0x18, PT ;  /* 0x000000180e00780c */ /* 0x000fe40003f62270 */
[----:B------:R-:W-:Y:S02]  /*2e60*/  @P1 MOV R23, R29 ;  /* 0x0000001d00171202 */ /* 0x000fe40000000f00 */
[----:B------:R-:W-:-:S05]  /*2e70*/  IADD3 R14, -R24, 0x20, RZ ;  /* 0x00000020180e7810 */ /* 0x000fca0007ffe1ff */
[----:B------:R-:W-:Y:S02]  /*2e80*/  @P4 IMAD.MOV.U32 R23, RZ, RZ, R30 ;  /* 0x000000ffff174224 */ /* 0x000fe400078e001e */
[----:B------:R-:W-:Y:S02]  /*2e90*/  @P5 IMAD.MOV.U32 R23, RZ, RZ, R31 ;  /* 0x000000ffff175224 */ /* 0x000fe400078e001f */
[----:B------:R-:W-:Y:S01]  /*2ea0*/  @P3 IMAD.MOV.U32 R23, RZ, RZ, R5 ;  /* 0x000000ffff173224 */ /* 0x000fe200078e0005 */
[----:B------:R-:W-:Y:S02]  /*2eb0*/  SHF.L.U32 R5, R15, R24, RZ ;  /* 0x000000180f057219 */ /* 0x000fe400000006ff */
[-C--:B------:R-:W-:Y:S02]  /*2ec0*/  SHF.R.U32.HI R15, RZ, R14.reuse, R15 ;  /* 0x0000000eff0f7219 */ /* 0x080fe4000001160f */
[----:B------:R-:W-:-:S03]  /*2ed0*/  SHF.R.U32.HI R14, RZ, R14, R23 ;  /* 0x0000000eff0e7219 */ /* 0x000fc60000011617 */
[----:B------:R-:W-:Y:S02]  /*2ee0*/  IMAD.IADD R25, R15, 0x1, R22 ;  /* 0x000000010f197824 */ /* 0x000fe400078e0216 */
[----:B------:R-:W-:Y:S02]  /*2ef0*/  IMAD.IADD R15, R14, 0x1, R5 ;  /* 0x000000010e0f7824 */ /* 0x000fe400078e0205 */
.L_x_1032:
[----:B------:R-:W-:Y:S05]  /*2f00*/  BSYNC B2 ;  /* 0x0000000000027941 */ /* 0x000fea0003800000 */
.L_x_1031:
        /* <DEDUP_REMOVED lines=18> */
.L_x_1029:
[----:B------:R-:W-:Y:S01]  /*3030*/  FMUL R24, RZ, R18 ;  /* 0x00000012ff187220 */ /* 0x000fe20000400000 */
[----:B-1----:R-:W-:Y:S02]  /*3040*/  IMAD.MOV.U32 R25, RZ, RZ, RZ ;  /* 0x000000ffff197224 */ /* 0x002fe400078e00ff */
.L_x_1028:
[----:B0-----:R-:W-:Y:S05]  /*3050*/  BSYNC B1 ;  /* 0x0000000000017941 */ /* 0x001fea0003800000 */
.L_x_1027:
[----:B-1----:R-:W-:Y:S01]  /*3060*/  IADD3 R25, R25, 0x1, RZ ;  /* 0x0000000119197810 */ /* 0x002fe20007ffe0ff */
[----:B------:R-:W-:Y:S01]  /*3070*/  FMUL R14, R24, R24 ;  /* 0x00000018180e7220 */ /* 0x000fe20000400000 */
[----:B------:R-:W-:Y:S01]  /*3080*/  IMAD.MOV.U32 R5, RZ, RZ, -0x46b2bead ;  /* 0xb94d4153ff057424 */ /* 0x000fe200078e00ff */
[----:B------:R-:W-:Y:S02]  /*3090*/  SHF.R.U32.HI R23, RZ, 0x16, R16 ;  /* 0x00000016ff177819 */ /* 0x000fe40000011610 */
[C---:B------:R-:W-:Y:S02]  /*30a0*/  LOP3.LUT P3, RZ, R25.reuse, 0x1, RZ, 0xc0, !PT ;  /* 0x0000000119ff7812 */ /* 0x040fe4000786c0ff */
[----:B------:R-:W-:-:S02]  /*30b0*/  LOP3.LUT P1, RZ, R25, 0x2, RZ, 0xc0, !PT ;  /* 0x0000000219ff7812 */ /* 0x000fc4000782c0ff */
[----:B------:R-:W-:Y:S02]  /*30c0*/  FSEL R6, R6, 0.041666727513074874878, !P3 ;  /* 0x3d2aaabb06067808 */ /* 0x000fe40005800000 */
[----:B------:R-:W-:Y:S01]  /*30d0*/  LOP3.LUT R23, R23, R16, RZ, 0x3c, !PT ;  /* 0x0000001017177212 */ /* 0x000fe200078e3cff */
[----:B------:R-:W-:-:S03]  /*30e0*/  IMAD.MOV.U32 R16, RZ, RZ, 0x1 ;  /* 0x00000001ff107424 */ /* 0x000fc600078e00ff */
[----:B------:R-:W-:-:S03]  /*30f0*/  SHF.R.U32.HI R23, RZ, 0x8, R23 ;  /* 0x00000008ff177819 */ /* 0x000fc60000011617 */
[----:B------:R-:W-:Y:S01]  /*3100*/  @P3 IMAD.MOV.U32 R15, RZ, RZ, 0x37cbac00 ;  /* 0x37cbac00ff0f3424 */ /* 0x000fe200078e00ff */
[----:B------:R-:W-:-:S03]  /*3110*/  I2FP.F32.U32 R23, R23 ;  /* 0x0000001700177245 */ /* 0x000fc60000201000 */
[----:B------:R-:W-:Y:S01]  /*3120*/  @P3 FFMA R5, R14, R15, -0.0013887860113754868507 ;  /* 0xbab607ed0e053423 */ /* 0x000fe2000000000f */
[----:B------:R-:W-:Y:S01]  /*3130*/  FSEL R15, -R13, -0.4999999701976776123, !P3 ;  /* 0xbeffffff0d0f7808 */ /* 0x000fe20005800100 */
[----:B------:R-:W-:Y:S01]  /*3140*/  FMUL R32, R23, 5.9604644775390625e-08 ;  /* 0x3380000017207820 */ /* 0x000fe20000400000 */
[----:B------:R-:W-:Y:S01]  /*3150*/  IADD3 R13, R8, 0x1, RZ ;  /* 0x00000001080d7810 */ /* 0x000fe20007ffe0ff */
[----:B------:R-:W-:Y:S01]  /*3160*/  FFMA R6, R14, R5, R6 ;  /* 0x000000050e067223 */ /* 0x000fe20000000006 */
[----:B------:R-:W-:Y:S02]  /*3170*/  FSEL R5, R24, 1, !P3 ;  /* 0x3f80000018057808 */ /* 0x000fe40005800000 */
[----:B------:R-:W-:Y:S01]  /*3180*/  ISETP.GE.AND P3, PT, R13, c[0x0][0x190], PT ;  /* 0x000064000d007a0c */ /* 0x000fe20003f66270 */
[----:B------:R-:W-:Y:S01]  /*3190*/  FFMA R6, R14, R6, R15 ;  /* 0x000000060e067223 */ /* 0x000fe2000000000f */
[----:B------:R-:W-:Y:S01]  /*31a0*/  SEL R15, RZ, 0x1, P2 ;  /* 0x00000001ff0f7807 */ /* 0x000fe20001000000 */
[----:B------:R-:W-:Y:S01]  /*31b0*/  FFMA R14, R5, R14, RZ ;  /* 0x0000000e050e7223 */ /* 0x000fe200000000ff */
[----:B------:R-:W-:-:S03]  /*31c0*/  SEL R22, RZ, 0x1, P3 ;  /* 0x00000001ff167807 */ /* 0x000fc60001800000 */
[----:B------:R-:W-:Y:S01]  /*31d0*/  FFMA R5, R6, R14, R5 ;  /* 0x0000000e06057223 */ /* 0x000fe20000000005 */
[----:B------:R-:W-:-:S03]  /*31e0*/  PRMT R14, R22, 0x7610, R14 ;  /* 0x00007610160e7816 */ /* 0x000fc6000000000e */
[----:B------:R-:W-:Y:S02]  /*31f0*/  @P1 FFMA R5, R5, -1, RZ ;  /* 0xbf80000005051823 */ /* 0x000fe400000000ff */
.L_x_999:
[----:B------:R-:W-:Y:S05]  /*3200*/  BSYNC B0 ;  /* 0x0000000000007941 */ /* 0x000fea0003800000 */
.L_x_998:
[----:B------:R-:W-:Y:S01]  /*3210*/  LOP3.LUT P1, RZ, R14, 0xff, RZ, 0xc0, !PT ;  /* 0x000000ff0eff7812 */ /* 0x000fe2000782c0ff */
[----:B------:R-:W-:Y:S01]  /*3220*/  BSSY B0, `(.L_x_1033) ;  /* 0x0000191000007945 */ /* 0x000fe20003800000 */
[----:B------:R-:W-:Y:S01]  /*3230*/  LOP3.LUT P2, RZ, R15, 0xff, RZ, 0xc0, !PT ;  /* 0x000000ff0fff7812 */ /* 0x000fe2000784c0ff */
[----:B------:R-:W-:Y:S02]  /*3240*/  IMAD.MOV.U32 R33, RZ, RZ, RZ ;  /* 0x000000ffff217224 */ /* 0x000fe400078e00ff */
[----:B------:R-:W-:Y:S01]  /*3250*/  IMAD.MOV.U32 R22, RZ, RZ, RZ ;  /* 0x000000ffff167224 */ /* 0x000fe200078e00ff */
[----:B------:R-:W-:Y:S01]  /*3260*/  PLOP3.LUT P0, PT, P2, P1, P0, 0x7f, 0x0 ;  /* 0x000000000000781c */ /* 0x000fe20001702f07 */
[----:B------:R-:W-:-:S12]  /*3270*/  IMAD.MOV.U32 R6, RZ, RZ, RZ ;  /* 0x000000ffff067224 */ /* 0x000fd800078e00ff */
[----:B------:R-:W-:Y:S05]  /*3280*/  @P0 BRA `(.L_x_1034) ;  /* 0x000018a000000947 */ /* 0x000fea0003800000 */
[----:B------:R-:W-:Y:S01]  /*3290*/  LOP3.LUT P0, RZ, R16, 0xff, RZ, 0xc0, !PT ;  /* 0x000000ff10ff7812 */ /* 0x000fe2000780c0ff */
[----:B------:R-:W-:Y:S01]  /*32a0*/  BSSY B1, `(.L_x_1035) ;  /* 0x0000130000017945 */ /* 0x000fe20003800000 */
[----:B------:R-:W-:Y:S01]  /*32b0*/  IMAD.MOV.U32 R33, RZ, RZ, RZ ;  /* 0x000000ffff217224 */ /* 0x000fe200078e00ff */
[----:B------:R-:W-:Y:S01]  /*32c0*/  CS2R R34, SRZ ;  /* 0x0000000000227805 */ /* 0x000fe2000001ff00 */
[----:B------:R-:W-:Y:S02]  /*32d0*/  IMAD.MOV.U32 R24, RZ, RZ, RZ ;  /* 0x000000ffff187224 */ /* 0x000fe400078e00ff */
[----:B------:R-:W-:-:S07]  /*32e0*/  IMAD.MOV.U32 R26, RZ, RZ, RZ ;  /* 0x000000ffff1a7224 */ /* 0x000fce00078e00ff */
[----:B------:R-:W-:Y:S05]  /*32f0*/  @!P0 BRA `(.L_x_1036) ;  /* 0x000012a000008947 */ /* 0x000fea0003800000 */
[----:B------:R-:W-:-:S04]  /*3300*/  ISETP.NE.U32.AND P0, PT, RZ, c[0x0][0x320], PT ;  /* 0x0000c800ff007a0c */ /* 0x000fc80003f05070 */
[----:B------:R-:W-:-:S13]  /*3310*/  ISETP.NE.AND.EX P0, PT, RZ, c[0x0][0x324], PT, P0 ;  /* 0x0000c900ff007a0c */ /* 0x000fda0003f05300 */
[----:B------:R-:W-:Y:S05]  /*3320*/  @!P0 BRA `(.L_x_1037) ;  /* 0x0000009000008947 */ /* 0x000fea0003800000 */
[----:B------:R-:W-:Y:S01]  /*3330*/  SHF.R.S32.HI R6, RZ, 0x1f, R13 ;  /* 0x0000001fff067819 */ /* 0x000fe2000001140d */
[----:B------:R-:W-:-:S04]  /*3340*/  IMAD.MOV.U32 R22, RZ, RZ, c[0x0][0x340] ;  /* 0x0000d000ff167624 */ /* 0x000fc800078e00ff */
[----:B------:R-:W-:Y:S02]  /*3350*/  IMAD R6, R6, c[0x0][0x340], RZ ;  /* 0x0000d00006067a24 */ /* 0x000fe400078e02ff */
[----:B------:R-:W-:-:S04]  /*3360*/  IMAD.WIDE.U32 R22, R13, R22, c[0x0][0x320] ;  /* 0x0000c8000d167625 */ /* 0x000fc800078e0016 */
[----:B------:R-:W-:-:S04]  /*3370*/  IMAD R25, R13, UR11, R6 ;  /* 0x0000000b0d197c24 */ /* 0x000fc8000f8e0206 */
[----:B------:R-:W-:-:S05]  /*3380*/  IMAD.IADD R23, R23, 0x1, R25 ;  /* 0x0000000117177824 */ /* 0x000fca00078e0219 */
[----:B------:R-:W2:Y:S02]  /*3390*/  LDG.E R22, [R22.64] ;  /* 0x0000000e16167981 */ /* 0x000ea4000c1e1900 */
[----:B--2---:R-:W-:Y:S01]  /*33a0*/  FADD R36, RZ, R22 ;  /* 0x00000016ff247221 */ /* 0x004fe20000000000 */
[----:B------:R-:W-:Y:S05]  /*33b0*/  BRA `(.L_x_1038) ;  /* 0x000000c000007947 */ /* 0x000fea0003800000 */
.L_x_1037:
[----:B------:R-:W-:Y:S01]  /*33c0*/  ISETP.NE.U32.AND P1, PT, RZ, c[0x0][0x230], PT ;  /* 0x00008c00ff007a0c */ /* 0x000fe20003f25070 */
[----:B------:R-:W-:-:S03]  /*33d0*/  IMAD.MOV.U32 R36, RZ, RZ, RZ ;  /* 0x000000ffff247224 */ /* 0x000fc600078e00ff */
        /* <DEDUP_REMOVED lines=9> */
[----:B--2---:R-:W-:Y:S02]  /*3470*/  FADD R36, RZ, R22 ;  /* 0x00000016ff247221 */ /* 0x004fe40000000000 */
.L_x_1038:
[----:B------:R-:W-:-:S04]  /*3480*/  ISETP.NE.U32.AND P1, PT, RZ, c[0x0][0x2e8], PT ;  /* 0x0000ba00ff007a0c */ /* 0x000fc80003f25070 */
        /* <DEDUP_REMOVED lines=8> */
[----:B------:R-:W2:Y:S02]  /*3510*/  LDG.E R22, [R22.64] ;  /* 0x0000000e16167981 */ /* 0x000ea4000c1e1900 */
[----:B--2---:R-:W-:Y:S01]  /*3520*/  FADD R37, RZ, R22 ;  /* 0x00000016ff257221 */ /* 0x004fe20000000000 */
[----:B------:R-:W-:Y:S05]  /*3530*/  BRA `(.L_x_1040) ;  /* 0x000000c000007947 */ /* 0x000fea0003800000 */
.L_x_1039:
        /* <DEDUP_REMOVED lines=12> */
.L_x_1040:
[----:B------:R-:W-:Y:S01]  /*3600*/  IMAD.MOV.U32 R24, RZ, RZ, 0x3d23d70a ;  /* 0x3d23d70aff187424 */ /* 0x000fe200078e00ff */
[C---:B------:R-:W-:Y:S01]  /*3610*/  FSETP.NEU.AND P1, PT, |R18|.reuse, +INF , PT ;  /* 0x7f8000001200780b */ /* 0x040fe20003f2d200 */
[----:B------:R-:W-:Y:S01]  /*3620*/  IMAD.MOV.U32 R23, RZ, RZ, 0x41c80000 ;  /* 0x41c80000ff177424 */ /* 0x000fe200078e00ff */
[----:B------:R0:W1:Y:S01]  /*3630*/  FCHK P4, R36, 25 ;  /* 0x41c8000024007902 */ /* 0x0000620000080000 */
[----:B------:R-:W-:Y:S01]  /*3640*/  FFMA R6, RZ, R5, RZ ;  /* 0x00000005ff067223 */ /* 0x000fe200000000ff */
[----:B------:R-:W-:Y:S01]  /*3650*/  FSETP.LTU.OR P1, PT, |R18|, 105615, !P1 ;  /* 0x47ce47801200780b */ /* 0x000fe20004f29600 */
[----:B------:R-:W-:Y:S01]  /*3660*/  FFMA R23, R24, -R23, 1 ;  /* 0x3f80000018177423 */ /* 0x000fe20000000817 */
[----:B------:R-:W-:Y:S01]  /*3670*/  FFMA R22, RZ, R4, RZ ;  /* 0x00000004ff167223 */ /* 0x000fe200000000ff */
[----:B------:R-:W-:Y:S01]  /*3680*/  FSETP.NEU.AND P2, PT, |R19|, +INF , PT ;  /* 0x7f8000001300780b */ /* 0x000fe20003f4d200 */
[----:B------:R-:W-:Y:S01]  /*3690*/  FFMA R34, RZ, R9, RZ ;  /* 0x00000009ff227223 */ /* 0x000fe200000000ff */
[----:B------:R-:W-:Y:S01]  /*36a0*/  FFMA R23, R23, R24, 0.039999999105930328369 ;  /* 0x3d23d70a17177423 */ /* 0x000fe20000000018 */
[----:B------:R-:W-:Y:S01]  /*36b0*/  FFMA R27, R3, R22, R6 ;  /* 0x00000016031b7223 */ /* 0x000fe20000000006 */
[----:B------:R-:W-:Y:S01]  /*36c0*/  FSETP.NEU.AND P3, PT, |R19|, +INF , PT ;  /* 0x7f8000001300780b */ /* 0x000fe20003f6d200 */
[----:B------:R-:W-:Y:S01]  /*36d0*/  FFMA R25, RZ, R2, RZ ;  /* 0x00000002ff197223 */ /* 0x000fe200000000ff */
[----:B------:R-:W-:Y:S01]  /*36e0*/  FFMA R38, R23, R36, RZ ;  /* 0x0000002417267223 */ /* 0x000fe200000000ff */
[----:B------:R-:W-:Y:S01]  /*36f0*/  BSSY B2, `(.L_x_1041) ;  /* 0x0000025000027945 */ /* 0x000fe20003800000 */
[C---:B------:R-:W-:Y:S01]  /*3700*/  FSETP.LTU.OR P2, PT, |R19|.reuse, 105615, !P2 ;  /* 0x47ce47801300780b */ /* 0x040fe20005749600 */
[----:B------:R-:W-:Y:S01]  /*3710*/  FFMA R6, R0, R25, R27 ;  /* 0x0000001900067223 */ /* 0x000fe2000000001b */
[----:B------:R-:W-:Y:S01]  /*3720*/  FFMA R22, R38, -25, R36 ;  /* 0xc1c8000026167823 */ /* 0x000fe20000000024 */
[----:B------:R-:W-:Y:S01]  /*3730*/  FSETP.LTU.OR P3, PT, |R19|, 105615, !P3 ;  /* 0x47ce47801300780b */ /* 0x000fe20005f69600 */
[----:B------:R-:W-:-:S02]  /*3740*/  IMAD.MOV.U32 R35, RZ, RZ, R34 ;  /* 0x000000ffff237224 */ /* 0x000fc400078e0022 */
[----:B------:R-:W-:Y:S01]  /*3750*/  FFMA R38, R23, R22, R38 ;  /* 0x0000001617267223 */ /* 0x000fe20000000026 */
[----:B------:R-:W-:Y:S05]  /*3760*/  @P1 BRA `(.L_x_1042) ;  /* 0x000001d000001947 */ /* 0x000fea0003800000 */
[----:B01----:R-:W-:Y:S01]  /*3770*/  IMAD.SHL.U32 R40, R18, 0x100, RZ ;  /* 0x0000010012287824 */ /* 0x003fe200078e00ff */
[----:B------:R-:W-:Y:S01]  /*3780*/  CS2R R24, SRZ ;  /* 0x0000000000187805 */ /* 0x000fe2000001ff00 */
[----:B------:R-:W-:Y:S01]  /*3790*/  IMAD.MOV.U32 R39, RZ, RZ, RZ ;  /* 0x000000ffff277224 */ /* 0x000fe200078e00ff */
[----:B------:R-:W-:Y:S02]  /*37a0*/  UMOV UR4, URZ ;  /* 0x0000003f00047c82 */ /* 0x000fe40008000000 */
[----:B------:R-:W-:Y:S02]  /*37b0*/  LOP3.LUT R40, R40, 0x80000000, RZ, 0xfc, !PT ;  /* 0x8000000028287812 */ /* 0x000fe400078efcff */
.L_x_1043:
[C---:B------:R-:W-:Y:S01]  /*37c0*/  IMAD.SHL.U32 R41, R24.reuse, 0x4, RZ ;  /* 0x0000000418297824 */ /* 0x040fe200078e00ff */
[----:B------:R-:W-:-:S04]  /*37d0*/  SHF.L.U64.HI R23, R24, 0x2, R25 ;  /* 0x0000000218177819 */ /* 0x000fc80000010219 */
[----:B------:R-:W-:-:S04]  /*37e0*/  IADD3 R22, P5, R41, c[0x4][0x88], RZ ;  /* 0x0100220029167a10 */ /* 0x000fc80007fbe0ff */
[----:B------:R-:W-:-:S06]  /*37f0*/  IADD3.X R23, R23, c[0x4][0x8c], RZ, P5, !PT ;  /* 0x0100230017177a10 */ /* 0x000fcc0002ffe4ff */
[----:B------:R-:W2:Y:S01]  /*3800*/  LDG.E.CONSTANT R23, [R22.64] ;  /* 0x0000000e16177981 */ /* 0x000ea2000c1e9900 */
[----:B------:R-:W-:Y:S02]  /*3810*/  ISETP.EQ.AND P6, PT, R41, RZ, PT ;  /* 0x000000ff2900720c */ /* 0x000fe40003fc2270 */
[----:B------:R-:W-:-:S04]  /*3820*/  IADD3 R24, R24, 0x1, RZ ;  /* 0x0000000118187810 */ /* 0x000fc80007ffe0ff */
[----:B------:R-:W-:Y:S01]  /*3830*/  SHF.R.S32.HI R25, RZ, 0x1f, R24 ;  /* 0x0000001fff197819 */ /* 0x000fe20000011418 */
[----:B--2---:R-:W-:-:S05]  /*3840*/  IMAD.WIDE.U32 R26, R23, R40, RZ ;  /* 0x00000028171a7225 */ /* 0x004fca00078e00ff */
[----:B------:R-:W-:-:S04]  /*3850*/  IADD3 R26, P5, R26, R39, RZ ;  /* 0x000000271a1a7210 */ /* 0x000fc80007fbe0ff */
[----:B------:R-:W-:Y:S01]  /*3860*/  IADD3.X R39, R27, UR4, RZ, P5, !PT ;  /* 0x000000041b277c10 */ /* 0x000fe2000affe4ff */
[----:B------:R-:W-:Y:S01]  /*3870*/  @P6 IMAD.MOV.U32 R20, RZ, RZ, R26 ;  /* 0x000000ffff146224 */ /* 0x000fe200078e001a */
[C---:B------:R-:W-:Y:S02]  /*3880*/  ISETP.EQ.AND P6, PT, R41.reuse, 0x8, PT ;  /* 0x000000082900780c */ /* 0x040fe40003fc2270 */
[----:B------:R-:W-:-:S11]  /*3890*/  ISETP.EQ.AND P5, PT, R41, 0x4, PT ;  /* 0x000000042900780c */ /* 0x000fd60003fa2270 */
[--C-:B------:R-:W-:Y:S01]  /*38a0*/  @P6 IMAD.MOV.U32 R28, RZ, RZ, R26.reuse ;  /* 0x000000ffff1c6224 */ /* 0x100fe200078e001a */
[C---:B------:R-:W-:Y:S01]  /*38b0*/  ISETP.EQ.AND P6, PT, R41.reuse, 0x10, PT ;  /* 0x000000102900780c */ /* 0x040fe20003fc2270 */
[----:B------:R-:W-:Y:S01]  /*38c0*/  @P5 IMAD.MOV.U32 R21, RZ, RZ, R26 ;  /* 0x000000ffff155224 */ /* 0x000fe200078e001a */
[----:B------:R-:W-:-:S11]  /*38d0*/  ISETP.EQ.AND P5, PT, R41, 0xc, PT ;  /* 0x0000000c2900780c */ /* 0x000fd60003fa2270 */
[--C-:B------:R-:W-:Y:S01]  /*38e0*/  @P6 IMAD.MOV.U32 R30, RZ, RZ, R26.reuse ;  /* 0x000000ffff1e6224 */ /* 0x100fe200078e001a */
[----:B------:R-:W-:Y:S01]  /*38f0*/  ISETP.NE.AND P6, PT, R24, 0x6, PT ;  /* 0x000000061800780c */ /* 0x000fe20003fc5270 */
[----:B------:R-:W-:Y:S01]  /*3900*/  @P5 IMAD.MOV.U32 R29, RZ, RZ, R26 ;  /* 0x000000ffff1d5224 */ /* 0x000fe200078e001a */
[----:B------:R-:W-:-:S13]  /*3910*/  ISETP.EQ.AND P5, PT, R41, 0x14, PT ;  /* 0x000000142900780c */ /* 0x000fda0003fa2270 */
[----:B------:R-:W-:Y:S01]  /*3920*/  @P5 IMAD.MOV.U32 R31, RZ, RZ, R26 ;  /* 0x000000ffff1f5224 */ /* 0x000fe200078e001a */
[----:B------:R-:W-:Y:S05]  /*3930*/  @P6 BRA `(.L_x_1043) ;  /* 0xfffffe8000006947 */ /* 0x000fea000383ffff */
.L_x_1042:
[----:B01----:R-:W-:Y:S05]  /*3940*/  BSYNC B2 ;  /* 0x0000000000027941 */ /* 0x003fea0003800000 */
.L_x_1041:
[----:B------:R-:W-:Y:S01]  /*3950*/  BSSY B2, `(.L_x_1044) ;  /* 0x000001f000027945 */ /* 0x000fe20003800000 */
[----:B------:R-:W-:Y:S05]  /*3960*/  @P2 BRA `(.L_x_1045) ;  /* 0x000001d000002947 */ /* 0x000fea0003800000 */
[----:B------:R-:W-:Y:S01]  /*3970*/  IMAD.SHL.U32 R40, R19, 0x100, RZ ;  /* 0x0000010013287824 */ /* 0x000fe200078e00ff */
[----:B------:R-:W-:Y:S01]  /*3980*/  CS2R R24, SRZ ;  /* 0x0000000000187805 */ /* 0x000fe2000001ff00 */
[----:B------:R-:W-:Y:S01]  /*3990*/  IMAD.MOV.U32 R39, RZ, RZ, RZ ;  /* 0x000000ffff277224 */ /* 0x000fe200078e00ff */
[----:B------:R-:W-:Y:S02]  /*39a0*/  UMOV UR4, URZ ;  /* 0x0000003f00047c82 */ /* 0x000fe40008000000 */
[----:B------:R-:W-:Y:S02]  /*39b0*/  LOP3.LUT R40, R40, 0x80000000, RZ, 0xfc, !PT ;  /* 0x8000000028287812 */ /* 0x000fe400078efcff */
.L_x_1046:
[C---:B------:R-:W-:Y:S01]  /*39c0*/  IMAD.SHL.U32 R41, R24.reuse, 0x4, RZ ;  /* 0x0000000418297824 */ /* 0x040fe200078e00ff */
[----:B------:R-:W-:-:S04]  /*39d0*/  SHF.L.U64.HI R23, R24, 0x2, R25 ;  /* 0x0000000218177819 */ /* 0x000fc80000010219 */
[----:B------:R-:W-:-:S04]  /*39e0*/  IADD3 R22, P2, R41, c[0x4][0x88], RZ ;  /* 0x0100220029167a10 */ /* 0x000fc80007f5e0ff */
[----:B------:R-:W-:-:S06]  /*39f0*/  IADD3.X R23, R23, c[0x4][0x8c], RZ, P2, !PT ;  /* 0x0100230017177a10 */ /* 0x000fcc00017fe4ff */
[----:B------:R-:W2:Y:S01]  /*3a00*/  LDG.E.CONSTANT R23, [R22.64] ;  /* 0x0000000e16177981 */ /* 0x000ea2000c1e9900 */
[C---:B------:R-:W-:Y:S02]  /*3a10*/  ISETP.EQ.AND P5, PT, R41.reuse, RZ, PT ;  /* 0x000000ff2900720c */ /* 0x040fe40003fa2270 */
[----:B------:R-:W-:Y:S02]  /*3a20*/  ISETP.EQ.AND P6, PT, R41, 0x4, PT ;  /* 0x000000042900780c */ /* 0x000fe40003fc2270 */
[----:B------:R-:W-:-:S04]  /*3a30*/  IADD3 R24, R24, 0x1, RZ ;  /* 0x0000000118187810 */ /* 0x000fc80007ffe0ff */
[----:B------:R-:W-:Y:S01]  /*3a40*/  SHF.R.S32.HI R25, RZ, 0x1f, R24 ;  /* 0x0000001fff197819 */ /* 0x000fe20000011418 */
[----:B--2---:R-:W-:-:S05]  /*3a50*/  IMAD.WIDE.U32 R26, R23, R40, RZ ;  /* 0x00000028171a7225 */ /* 0x004fca00078e00ff */
[----:B------:R-:W-:-:S04]  /*3a60*/  IADD3 R26, P2, R26, R39, RZ ;  /* 0x000000271a1a7210 */ /* 0x000fc80007f5e0ff */
[----:B------:R-:W-:Y:S01]  /*3a70*/  IADD3.X R39, R27, UR4, RZ, P2, !PT ;  /* 0x000000041b277c10 */ /* 0x000fe200097fe4ff */
[--C-:B------:R-:W-:Y:S01]  /*3a80*/  @P5 IMAD.MOV.U32 R20, RZ, RZ, R26.reuse ;  /* 0x000000ffff145224 */ /* 0x100fe200078e001a */
[C---:B------:R-:W-:Y:S01]  /*3a90*/  ISETP.EQ.AND P5, PT, R41.reuse, 0xc, PT ;  /* 0x0000000c2900780c */ /* 0x040fe20003fa2270 */
[----:B------:R-:W-:Y:S01]  /*3aa0*/  @P6 IMAD.MOV.U32 R21, RZ, RZ, R26 ;  /* 0x000000ffff156224 */ /* 0x000fe200078e001a */
[C---:B------:R-:W-:Y:S02]  /*3ab0*/  ISETP.EQ.AND P2, PT, R41.reuse, 0x8, PT ;  /* 0x000000082900780c */ /* 0x040fe40003f42270 */
[----:B------:R-:W-:-:S09]  /*3ac0*/  ISETP.EQ.AND P6, PT, R41, 0x10, PT ;  /* 0x000000102900780c */ /* 0x000fd20003fc2270 */
[--C-:B------:R-:W-:Y:S01]  /*3ad0*/  @P5 IMAD.MOV.U32 R29, RZ, RZ, R26.reuse ;  /* 0x000000ffff1d5224 */ /* 0x100fe200078e001a */
[----:B------:R-:W-:Y:S01]  /*3ae0*/  ISETP.NE.AND P5, PT, R24, 0x6, PT ;  /* 0x000000061800780c */ /* 0x000fe20003fa5270 */
[--C-:B------:R-:W-:Y:S01]  /*3af0*/  @P2 IMAD.MOV.U32 R28, RZ, RZ, R26.reuse ;  /* 0x000000ffff1c2224 */ /* 0x100fe200078e001a */
[----:B------:R-:W-:Y:S01]  /*3b00*/  ISETP.EQ.AND P2, PT, R41, 0x14, PT ;  /* 0x000000142900780c */ /* 0x000fe20003f42270 */
[----:B------:R-:W-:-:S12]  /*3b10*/  @P6 IMAD.MOV.U32 R30, RZ, RZ, R26 ;  /* 0x000000ffff1e6224 */ /* 0x000fd800078e001a */
[----:B------:R-:W-:Y:S01]  /*3b20*/  @P2 IMAD.MOV.U32 R31, RZ, RZ, R26 ;  /* 0x000000ffff1f2224 */ /* 0x000fe200078e001a */
[----:B------:R-:W-:Y:S05]  /*3b30*/  @P5 BRA `(.L_x_1046) ;  /* 0xfffffe8000005947 */ /* 0x000fea000383ffff */
.L_x_1045:
[----:B------:R-:W-:Y:S05]  /*3b40*/  BSYNC B2 ;  /* 0x0000000000027941 */ /* 0x000fea0003800000 */
.L_x_1044:
[----:B------:R-:W-:Y:S01]  /*3b50*/  BSSY B2, `(.L_x_1047) ;  /* 0x000001f000027945 */ /* 0x000fe20003800000 */
[----:B------:R-:W-:Y:S05]  /*3b60*/  @P1 BRA `(.L_x_1048) ;  /* 0x000001d000001947 */ /* 0x000fea0003800000 */
[----:B------:R-:W-:Y:S01]  /*3b70*/  IMAD.SHL.U32 R40, R18, 0x100, RZ ;  /* 0x0000010012287824 */ /* 0x000fe200078e00ff */
[----:B------:R-:W-:Y:S01]  /*3b80*/  MOV R39, RZ ;  /* 0x000000ff00277202 */ /* 0x000fe20000000f00 */
[----:B------:R-:W-:Y:S01]  /*3b90*/  CS2R R24, SRZ ;  /* 0x0000000000187805 */ /* 0x000fe2000001ff00 */
[----:B------:R-:W-:Y:S02]  /*3ba0*/  UMOV UR4, URZ ;  /* 0x0000003f00047c82 */ /* 0x000fe40008000000 */
[----:B------:R-:W-:-:S03]  /*3bb0*/  LOP3.LUT R40, R40, 0x80000000, RZ, 0xfc, !PT ;  /* 0x8000000028287812 */ /* 0x000fc600078efcff */
.L_x_1049:
        /* <DEDUP_REMOVED lines=24> */
.L_x_1048:
[----:B------:R-:W-:Y:S05]  /*3d40*/  BSYNC B2 ;  /* 0x0000000000027941 */ /* 0x000fea0003800000 */
.L_x_1047:
[----:B------:R-:W-:Y:S01]  /*3d50*/  BSSY B2, `(.L_x_1050) ;  /* 0x000001f000027945 */ /* 0x000fe20003800000 */
[----:B------:R-:W-:Y:S05]  /*3d60*/  @P3 BRA `(.L_x_1051) ;  /* 0x000001d000003947 */ /* 0x000fea0003800000 */
[----:B------:R-:W-:Y:S01]  /*3d70*/  IMAD.SHL.U32 R40, R19, 0x100, RZ ;  /* 0x0000010013287824 */ /* 0x000fe200078e00ff */
[----:B------:R-:W-:Y:S01]  /*3d80*/  CS2R R22, SRZ ;  /* 0x0000000000167805 */ /* 0x000fe2000001ff00 */
[----:B------:R-:W-:Y:S01]  /*3d90*/  IMAD.MOV.U32 R39, RZ, RZ, RZ ;  /* 0x000000ffff277224 */ /* 0x000fe200078e00ff */
[----:B------:R-:W-:Y:S02]  /*3da0*/  UMOV UR4, URZ ;  /* 0x0000003f00047c82 */ /* 0x000fe40008000000 */
[----:B------:R-:W-:Y:S02]  /*3db0*/  LOP3.LUT R40, R40, 0x80000000, RZ, 0xfc, !PT ;  /* 0x8000000028287812 */ /* 0x000fe400078efcff */
.L_x_1052:
[C---:B------:R-:W-:Y:S01]  /*3dc0*/  IMAD.SHL.U32 R41, R22.reuse, 0x4, RZ ;  /* 0x0000000416297824 */ /* 0x040fe200078e00ff */
[----:B------:R-:W-:-:S04]  /*3dd0*/  SHF.L.U64.HI R23, R22, 0x2, R23 ;  /* 0x0000000216177819 */ /* 0x000fc80000010217 */
[----:B------:R-:W-:-:S04]  /*3de0*/  IADD3 R24, P2, R41, c[0x4][0x88], RZ ;  /* 0x0100220029187a10 */ /* 0x000fc80007f5e0ff */
[----:B------:R-:W-:-:S06]  /*3df0*/  IADD3.X R25, R23, c[0x4][0x8c], RZ, P2, !PT ;  /* 0x0100230017197a10 */ /* 0x000fcc00017fe4ff */
[----:B------:R-:W2:Y:S01]  /*3e00*/  LDG.E.CONSTANT R25, [R24.64] ;  /* 0x0000000e18197981 */ /* 0x000ea2000c1e9900 */
[C---:B------:R-:W-:Y:S02]  /*3e10*/  ISETP.EQ.AND P5, PT, R41.reuse, 0x8, PT ;  /* 0x000000082900780c */ /* 0x040fe40003fa2270 */
        /* <DEDUP_REMOVED lines=11> */
[----:B------:R-:W-:Y:S01]  /*3ed0*/  @P6 IMAD.MOV.U32 R21, RZ, RZ, R26 ;  /* 0x000000ffff156224 */ /* 0x000fe200078e001a */
[C---:B------:R-:W-:Y:S02]  /*3ee0*/  ISETP.EQ.AND P3, PT, R41.reuse, 0x10, PT ;  /* 0x000000102900780c */ /* 0x040fe40003f62270 */
[----:B------:R-:W-:-:S09]  /*3ef0*/  ISETP.EQ.AND P6, PT, R41, 0x14, PT ;  /* 0x000000142900780c */ /* 0x000fd20003fc2270 */
[--C-:B------:R-:W-:Y:S02]  /*3f00*/  @P2 IMAD.MOV.U32 R29, RZ, RZ, R26.reuse ;  /* 0x000000ffff1d2224 */ /* 0x100fe400078e001a */
[--C-:B------:R-:W-:Y:S02]  /*3f10*/  @P3 IMAD.MOV.U32 R30, RZ, RZ, R26.reuse ;  /* 0x000000ffff1e3224 */ /* 0x100fe400078e001a */
[----:B------:R-:W-:Y:S01]  /*3f20*/  @P6 IMAD.MOV.U32 R31, RZ, RZ, R26 ;  /* 0x000000ffff1f6224 */ /* 0x000fe200078e001a */
[----:B------:R-:W-:Y:S05]  /*3f30*/  @P5 BRA `(.L_x_1052) ;  /* 0xfffffe8000005947 */ /* 0x000fea000383ffff */
.L_x_1051:
[----:B------:R-:W-:Y:S05]  /*3f40*/  BSYNC B2 ;  /* 0x0000000000027941 */ /* 0x000fea0003800000 */
.L_x_1050:
[----:B------:R-:W-:Y:S01]  /*3f50*/  BSSY B2, `(.L_x_1053) ;  /* 0x000001f000027945 */ /* 0x000fe20003800000 */
[----:B------:R-:W-:Y:S05]  /*3f60*/  @P1 BRA `(.L_x_1054) ;  /* 0x000001d000001947 */ /* 0x000fea0003800000 */
[----:B------:R-:W-:Y:S01]  /*3f70*/  IMAD.SHL.U32 R40, R18, 0x100, RZ ;  /* 0x0000010012287824 */ /* 0x000fe200078e00ff */
[----:B------:R-:W-:Y:S01]  /*3f80*/  CS2R R22, SRZ ;  /* 0x0000000000167805 */ /* 0x000fe2000001ff00 */
[----:B------:R-:W-:Y:S01]  /*3f90*/  IMAD.MOV.U32 R39, RZ, RZ, RZ ;  /* 0x000000ffff277224 */ /* 0x000fe200078e00ff */
[----:B------:R-:W-:Y:S02]  /*3fa0*/  UMOV UR4, URZ ;  /* 0x0000003f00047c82 */ /* 0x000fe40008000000 */
[----:B------:R-:W-:-:S02]  /*3fb0*/  LOP3.LUT R40, R40, 0x80000000, RZ, 0xfc, !PT ;  /* 0x8000000028287812 */ /* 0x000fc400078efcff */
.L_x_1055:
[C---:B------:R-:W-:Y:S01]  /*3fc0*/  IMAD.SHL.U32 R41, R22.reuse, 0x4, RZ ;  /* 0x0000000416297824 */ /* 0x040fe200078e00ff */
[----:B------:R-:W-:-:S04]  /*3fd0*/  SHF.L.U64.HI R23, R22, 0x2, R23 ;  /* 0x0000000216177819 */ /* 0x000fc80000010217 */
[----:B------:R-:W-:-:S04]  /*3fe0*/  IADD3 R24, P1, R41, c[0x4][0x88], RZ ;  /* 0x0100220029187a10 */ /* 0x000fc80007f3e0ff */
[----:B------:R-:W-:-:S06]  /*3ff0*/  IADD3.X R25, R23, c[0x4][0x8c], RZ, P1, !PT ;  /* 0x0100230017197a10 */ /* 0x000fcc0000ffe4ff */
[----:B------:R-:W2:Y:S01]  /*4000*/  LDG.E.CONSTANT R25, [R24.64] ;  /* 0x0000000e18197981 */ /* 0x000ea2000c1e9900 */
[C---:B------:R-:W-:Y:S02]  /*4010*/  ISETP.EQ.AND P1, PT, R41.reuse, 0x4, PT ;  /* 0x000000042900780c */ /* 0x040fe40003f22270 */
[C---:B------:R-:W-:Y:S02]  /*4020*/  ISETP.EQ.AND P6, PT, R41.reuse, RZ, PT ;  /* 0x000000ff2900720c */ /* 0x040fe40003fc2270 */
        /* <DEDUP_REMOVED lines=17> */
.L_x_1054:
[----:B------:R-:W-:Y:S05]  /*4140*/  BSYNC B2 ;  /* 0x0000000000027941 */ /* 0x000fea0003800000 */
.L_x_1053:
[----:B------:R-:W-:Y:S01]  /*4150*/  BSSY B2, `(.L_x_1056) ;  /* 0x0000007000027945 */ /* 0x000fe20003800000 */
[----:B------:R-:W-:Y:S01]  /*4160*/  MOV R24, R34 ;  /* 0x0000002200187202 */ /* 0x000fe20000000f00 */
[----:B------:R-:W-:Y:S01]  /*4170*/  FFMA R25, R6, c[0x0][0x26c], RZ ;  /* 0x00009b0006197a23 */ /* 0x000fe200000000ff */
[----:B------:R-:W-:Y:S05]  /*4180*/  @!P4 BRA `(.L_x_1057) ;  /* 0x000000300000c947 */ /* 0x000fea0003800000 */
[----:B------:R-:W-:Y:S01]  /*4190*/  IMAD.MOV.U32 R23, RZ, RZ, 0x41c80000 ;  /* 0x41c80000ff177424 */ /* 0x000fe200078e00ff */
[----:B------:R-:W-:Y:S02]  /*41a0*/  MOV R27, 0x41c0 ;  /* 0x000041c0001b7802 */ /* 0x000fe40000000f00 */
[----:B------:R-:W-:Y:S05]  /*41b0*/  CALL.REL.NOINC `($__internal_33_$__cuda_sm3x_div_rn_noftz_f32_slowpath) ;  /* 0x00000d3000007944 */ /* 0x000fea0003c00000 */
.L_x_1057:
[----:B------:R-:W-:Y:S05]  /*41c0*/  BSYNC B2 ;  /* 0x0000000000027941 */ /* 0x000fea0003800000 */
.L_x_1056:
[----:B------:R-:W0:Y:S01]  /*41d0*/  MUFU.RCP R6, c[0x0][0x264] ;  /* 0x0000990000067b08 */ /* 0x000e220000001000 */
[----:B------:R-:W-:Y:S01]  /*41e0*/  FADD R36, RZ, R38 ;  /* 0x00000026ff247221 */ /* 0x000fe20000000000 */
[----:B------:R-:W-:Y:S01]  /*41f0*/  IMAD.MOV.U32 R23, RZ, RZ, c[0x0][0x264] ;  /* 0x00009900ff177624 */ /* 0x000fe200078e00ff */
[----:B------:R-:W-:Y:S05]  /*4200*/  BSSY B2, `(.L_x_1058) ;  /* 0x000000c000027945 */ /* 0x000fea0003800000 */
[----:B------:R-:W1:Y:S01]  /*4210*/  FCHK P1, R36, c[0x0][0x264] ;  /* 0x0000990024007b02 */ /* 0x000e620000020000 */
[----:B0-----:R-:W-:-:S04]  /*4220*/  FFMA R23, R6, -R23, 1 ;  /* 0x3f80000006177423 */ /* 0x001fc80000000817 */
[----:B------:R-:W-:-:S04]  /*4230*/  FFMA R23, R6, R23, R6 ;  /* 0x0000001706177223 */ /* 0x000fc80000000006 */
[----:B------:R-:W-:-:S04]  /*4240*/  FFMA R6, R36, R23, RZ ;  /* 0x0000001724067223 */ /* 0x000fc800000000ff */
[----:B------:R-:W-:-:S04]  /*4250*/  FFMA R22, R6, -c[0x0][0x264], R36 ;  /* 0x8000990006167a23 */ /* 0x000fc80000000024 */
[----:B------:R-:W-:Y:S01]  /*4260*/  FFMA R6, R23, R22, R6 ;  /* 0x0000001617067223 */ /* 0x000fe20000000006 */
[----:B-1----:R-:W-:Y:S05]  /*4270*/  @!P1 BRA `(.L_x_1059) ;  /* 0x0000004000009947 */ /* 0x002fea0003800000 */
[----:B------:R-:W-:Y:S01]  /*4280*/  IMAD.MOV.U32 R23, RZ, RZ, c[0x0][0x264] ;  /* 0x00009900ff177624 */ /* 0x000fe200078e00ff */
[----:B------:R-:W-:Y:S02]  /*4290*/  MOV R27, 0x42b0 ;  /* 0x000042b0001b7802 */ /* 0x000fe40000000f00 */
[----:B------:R-:W-:Y:S05]  /*42a0*/  CALL.REL.NOINC `($__internal_33_$__cuda_sm3x_div_rn_noftz_f32_slowpath) ;  /* 0x00000c4000007944 */ /* 0x000fea0003c00000 */
[----:B------:R-:W-:Y:S02]  /*42b0*/  IMAD.MOV.U32 R6, RZ, RZ, R38 ;  /* 0x000000ffff067224 */ /* 0x000fe400078e0026 */
.L_x_1059:
[----:B------:R-:W-:Y:S05]  /*42c0*/  BSYNC B2 ;  /* 0x0000000000027941 */ /* 0x000fea0003800000 */
.L_x_1058:
[----:B------:R-:W-:-:S04]  /*42d0*/  FADD R23, RZ, R6 ;  /* 0x00000006ff177221 */ /* 0x000fc80000000000 */
[----:B------:R-:W-:-:S04]  /*42e0*/  FFMA R25, R32, R25, R23 ;  /* 0x0000001920197223 */ /* 0x000fc80000000017 */
[----:B------:R-:W-:Y:S01]  /*42f0*/  FADD R25, RZ, R25 ;  /* 0x00000019ff197221 */ /* 0x000fe20000000000 */
[----:B------:R-:W-:Y:S05]  /*4300*/  @!P0 BRA `(.L_x_1060) ;  /* 0x0000008000008947 */ /* 0x000fea0003800000 */
[----:B------:R-:W-:Y:S01]  /*4310*/  SHF.R.S32.HI R27, RZ, 0x1f, R8 ;  /* 0x0000001fff1b7819 */ /* 0x000fe20000011408 */
[----:B------:R-:W-:-:S04]  /*4320*/  IMAD.MOV.U32 R23, RZ, RZ, c[0x0][0x340] ;  /* 0x0000d000ff177624 */ /* 0x000fc800078e00ff */
[----:B------:R-:W-:Y:S02]  /*4330*/  IMAD R27, R27, c[0x0][0x340], RZ ;  /* 0x0000d0001b1b7a24 */ /* 0x000fe400078e02ff */
[----:B------:R-:W-:-:S04]  /*4340*/  IMAD.WIDE.U32 R22, R8, R23, c[0x0][0x320] ;  /* 0x0000c80008167625 */ /* 0x000fc800078e0017 */
[----:B------:R-:W-:-:S04]  /*4350*/  IMAD R27, R8, UR11, R27 ;  /* 0x0000000b081b7c24 */ /* 0x000fc8000f8e021b */
[----:B------:R-:W-:-:S05]  /*4360*/  IMAD.IADD R23, R23, 0x1, R27 ;  /* 0x0000000117177824 */ /* 0x000fca00078e021b */
[----:B------:R0:W-:Y:S01]  /*4370*/  RED.E.ADD.F32.FTZ.RN.STRONG.GPU [R22.64], R25 ;  /* 0x000000191600798e */ /* 0x0001e2000c10e78e */
[----:B------:R-:W-:Y:S05]  /*4380*/  BRA `(.L_x_1061) ;  /* 0x000000a000007947 */ /* 0x000fea0003800000 */
.L_x_1060:
        /* <DEDUP_REMOVED lines=9> */
[----:B------:R0:W-:Y:S02]  /*4420*/  RED.E.ADD.F32.FTZ.RN.STRONG.GPU [R22.64], R25 ;  /* 0x000000191600798e */ /* 0x0001e4000c10e78e */
.L_x_1061:
[----:B------:R-:W-:Y:S01]  /*4430*/  ISETP.NE.U32.AND P0, PT, RZ, c[0x0][0x2e8], PT ;  /* 0x0000ba00ff007a0c */ /* 0x000fe20003f05070 */
[----:B------:R-:W-:Y:S01]  /*4440*/  FADD R37, RZ, R37 ;  /* 0x00000025ff257221 */ /* 0x000fe20000000000 */
[----:B------:R-:W-:Y:S02]  /*4450*/  FFMA R26, RZ, c[0x0][0x274], RZ ;  /* 0x00009d00ff1a7a23 */ /* 0x000fe400000000ff */
[----:B------:R-:W-:-:S13]  /*4460*/  ISETP.NE.AND.EX P0, PT, RZ, c[0x0][0x2ec], PT, P0 ;  /* 0x0000bb00ff007a0c */ /* 0x000fda0003f05300 */
[----:B------:R-:W-:Y:S05]  /*4470*/  @!P0 BRA `(.L_x_1062) ;  /* 0x0000008000008947 */ /* 0x000fea0003800000 */
[----:B0-----:R-:W-:Y:S01]  /*4480*/  SHF.R.S32.HI R25, RZ, 0x1f, R8 ;  /* 0x0000001fff197819 */ /* 0x001fe20000011408 */
[----:B------:R-:W-:-:S04]  /*4490*/  IMAD.MOV.U32 R23, RZ, RZ, c[0x0][0x308] ;  /* 0x0000c200ff177624 */ /* 0x000fc800078e00ff */
[----:B------:R-:W-:Y:S02]  /*44a0*/  IMAD R25, R25, c[0x0][0x308], RZ ;  /* 0x0000c20019197a24 */ /* 0x000fe400078e02ff */
[----:B------:R-:W-:-:S04]  /*44b0*/  IMAD.WIDE.U32 R22, R8, R23, c[0x0][0x2e8] ;  /* 0x0000ba0008167625 */ /* 0x000fc800078e0017 */
[----:B------:R-:W-:-:S04]  /*44c0*/  IMAD R25, R8, UR12, R25 ;  /* 0x0000000c08197c24 */ /* 0x000fc8000f8e0219 */
[----:B------:R-:W-:-:S05]  /*44d0*/  IMAD.IADD R23, R23, 0x1, R25 ;  /* 0x0000000117177824 */ /* 0x000fca00078e0219 */
[----:B------:R0:W-:Y:S01]  /*44e0*/  RED.E.ADD.F32.FTZ.RN.STRONG.GPU [R22.64], R37 ;  /* 0x000000251600798e */ /* 0x0001e2000c10e78e */
[----:B------:R-:W-:Y:S05]  /*44f0*/  BRA `(.L_x_1036) ;  /* 0x000000a000007947 */ /* 0x000fea0003800000 */
.L_x_1062:
[----:B------:R-:W-:-:S04]  /*4500*/  ISETP.NE.U32.AND P0, PT, RZ, c[0x0][0x1f8], PT ;  /* 0x00007e00ff007a0c */ /* 0x000fc80003f05070 */
        /* <DEDUP_REMOVED lines=8> */
[----:B------:R0:W-:Y:S02]  /*4590*/  RED.E.ADD.F32.FTZ.RN.STRONG.GPU [R22.64], R37 ;  /* 0x000000251600798e */ /* 0x0001e4000c10e78e */
.L_x_1036:
[----:B------:R-:W-:Y:S05]  /*45a0*/  BSYNC B1 ;  /* 0x0000000000017941 */ /* 0x000fea0003800000 */
.L_x_1035:
[----:B------:R-:W-:Y:S01]  /*45b0*/  FSETP.GT.AND P0, PT, R17, RZ, PT ;  /* 0x000000ff1100720b */ /* 0x000fe20003f04000 */
[----:B------:R-:W-:Y:S01]  /*45c0*/  BSSY B1, `(.L_x_1063) ;  /* 0x0000034000017945 */ /* 0x000fe20003800000 */
[----:B0-----:R-:W-:Y:S02]  /*45d0*/  IMAD.MOV.U32 R23, RZ, RZ, RZ ;  /* 0x000000ffff177224 */ /* 0x001fe400078e00ff */
[----:B------:R-:W-:-:S09]  /*45e0*/  IMAD.MOV.U32 R25, RZ, RZ, RZ ;  /* 0x000000ffff197224 */ /* 0x000fd200078e00ff */
        /* <DEDUP_REMOVED lines=11> */
[----:B------:R-:W-:Y:S01]  /*46a0*/  MOV R27, 0x46d0 ;  /* 0x000046d0001b7802 */ /* 0x000fe20000000f00 */
[----:B------:R-:W-:Y:S02]  /*46b0*/  IMAD.MOV.U32 R23, RZ, RZ, R17 ;  /* 0x000000ffff177224 */ /* 0x000fe400078e0011 */
[----:B------:R-:W-:Y:S05]  /*46c0*/  CALL.REL.NOINC `($__internal_33_$__cuda_sm3x_div_rn_noftz_f32_slowpath) ;  /* 0x0000082000007944 */ /* 0x000fea0003c00000 */
[----:B------:R-:W-:Y:S02]  /*46d0*/  IMAD.MOV.U32 R25, RZ, RZ, R38 ;  /* 0x000000ffff197224 */ /* 0x000fe400078e0026 */
.L_x_1066:
[----:B------:R-:W-:Y:S05]  /*46e0*/  BSYNC B2 ;  /* 0x0000000000027941 */ /* 0x000fea0003800000 */
.L_x_1065:
        /* <DEDUP_REMOVED lines=14> */
.L_x_1068:
[----:B------:R-:W-:Y:S05]  /*47d0*/  BSYNC B2 ;  /* 0x0000000000027941 */ /* 0x000fea0003800000 */
.L_x_1067:
        /* <DEDUP_REMOVED lines=14> */
.L_x_1070:
[----:B------:R-:W-:Y:S05]  /*48c0*/  BSYNC B2 ;  /* 0x0000000000027941 */ /* 0x000fea0003800000 */
.L_x_1069:
[----:B------:R-:W-:Y:S01]  /*48d0*/  FFMA R25, RZ, R25, RZ ;  /* 0x00000019ff197223 */ /* 0x000fe200000000ff */
[----:B------:R-:W-:Y:S01]  /*48e0*/  FFMA R23, RZ, R6, RZ ;  /* 0x00000006ff177223 */ /* 0x000fe200000000ff */
[----:B------:R-:W-:Y:S02]  /*48f0*/  FFMA R33, RZ, R33, RZ ;  /* 0x00000021ff217223 */ /* 0x000fe400000000ff */
.L_x_1064:
[----:B------:R-:W-:Y:S05]  /*4900*/  BSYNC B1 ;  /* 0x0000000000017941 */ /* 0x000fea0003800000 */
.L_x_1063:
[----:B------:R-:W-:Y:S01]  /*4910*/  ISETP.NE.U32.AND P0, PT, RZ, c[0x0][0x2b0], PT ;  /* 0x0000ac00ff007a0c */ /* 0x000fe20003f05070 */
[----:B------:R-:W-:Y:S01]  /*4920*/  FADD R6, -R25, R24 ;  /* 0x0000001819067221 */ /* 0x000fe20000000100 */
[C---:B------:R-:W-:Y:S01]  /*4930*/  FADD R22, -R23.reuse, R35 ;  /* 0x0000002317167221 */ /* 0x040fe20000000100 */
[--C-:B------:R-:W-:Y:S01]  /*4940*/  FADD R23, R23, R26.reuse ;  /* 0x0000001a17177221 */ /* 0x100fe20000000000 */
[----:B------:R-:W-:Y:S01]  /*4950*/  ISETP.NE.AND.EX P0, PT, RZ, c[0x0][0x2b4], PT, P0 ;  /* 0x0000ad00ff007a0c */ /* 0x000fe20003f05300 */
[----:B------:R-:W-:Y:S01]  /*4960*/  FADD R25, R25, R26 ;  /* 0x0000001a19197221 */ /* 0x000fe20000000000 */
[--C-:B------:R-:W-:Y:S01]  /*4970*/  FADD R26, R26, R33.reuse ;  /* 0x000000211a1a7221 */ /* 0x100fe20000000000 */
[----:B------:R-:W-:Y:S01]  /*4980*/  FADD R33, R34, -R33 ;  /* 0x8000002122217221 */ /* 0x000fe20000000000 */
[----:B------:R-:W-:Y:S01]  /*4990*/  FADD R23, RZ, R23 ;  /* 0x00000017ff177221 */ /* 0x000fe20000000000 */
[----:B------:R-:W-:Y:S01]  /*49a0*/  FADD R27, RZ, R25 ;  /* 0x00000019ff1b7221 */ /* 0x000fe20000000000 */
[----:B------:R-:W-:-:S07]  /*49b0*/  FADD R35, RZ, R26 ;  /* 0x0000001aff237221 */ /* 0x000fce0000000000 */
[----:B------:R-:W-:Y:S05]  /*49c0*/  @!P0 BRA `(.L_x_1071) ;  /* 0x000000a000008947 */ /* 0x000fea0003800000 */
[----:B------:R-:W-:Y:S01]  /*49d0*/  SHF.R.S32.HI R12, RZ, 0x1f, R13 ;  /* 0x0000001fff0c7819 */ /* 0x000fe2000001140d */
[----:B------:R-:W-:-:S04]  /*49e0*/  IMAD.MOV.U32 R10, RZ, RZ, c[0x0][0x2d0] ;  /* 0x0000b400ff0a7624 */ /* 0x000fc800078e00ff */
        /* <DEDUP_REMOVED lines=8> */
.L_x_1071:
        /* <DEDUP_REMOVED lines=9> */
[----:B------:R0:W-:Y:S04]  /*4b00*/  RED.E.ADD.F32.FTZ.RN.STRONG.GPU [R10.64], R27 ;  /* 0x0000001b0a00798e */ /* 0x0001e8000c10e78e */
[----:B------:R0:W-:Y:S04]  /*4b10*/  RED.E.ADD.F32.FTZ.RN.STRONG.GPU [R10.64+0x4], R23 ;  /* 0x000004170a00798e */ /* 0x0001e8000c10e78e */
[----:B------:R0:W-:Y:S02]  /*4b20*/  RED.E.ADD.F32.FTZ.RN.STRONG.GPU [R10.64+0x8], R35 ;  /* 0x000008230a00798e */ /* 0x0001e4000c10e78e */
.L_x_1034:
[----:B------:R-:W-:Y:S05]  /*4b30*/  BSYNC B0 ;  /* 0x0000000000007941 */ /* 0x000fea0003800000 */
.L_x_1033:
[----:B------:R-:W-:Y:S01]  /*4b40*/  ISETP.NE.U32.AND P0, PT, RZ, c[0x0][0x2b0], PT ;  /* 0x0000ac00ff007a0c */ /* 0x000fe20003f05070 */
[----:B------:R-:W-:Y:S01]  /*4b50*/  FADD R25, RZ, R22 ;  /* 0x00000016ff197221 */ /* 0x000fe20000000000 */
[----:B0-----:R-:W-:Y:S01]  /*4b60*/  FADD R27, RZ, R6 ;  /* 0x00000006ff1b7221 */ /* 0x001fe20000000000 */
[----:B------:R-:W-:Y:S01]  /*4b70*/  FADD R33, RZ, R33 ;  /* 0x00000021ff217221 */ /* 0x000fe20000000000 */
        /* <DEDUP_REMOVED lines=12> */
.L_x_1072:
        /* <DEDUP_REMOVED lines=11> */
[----:B------:R0:W-:Y:S02]  /*4cf0*/  RED.E.ADD.F32.FTZ.RN.STRONG.GPU [R10.64+0x8], R33 ;  /* 0x000008210a00798e */ /* 0x0001e4000c10e78e */
.L_x_1073:
[----:B------:R-:W-:-:S04]  /*4d00*/  IADD3 R8, P0, R8, UR6, RZ ;  /* 0x0000000608087c10 */ /* 0x000fc8000ff1e0ff */
[----:B------:R-:W-:Y:S02]  /*4d10*/  IADD3.X R7, R7, UR13, RZ, P0, !PT ;  /* 0x0000000d07077c10 */ /* 0x000fe400087fe4ff */
[----:B------:R-:W-:-:S04]  /*4d20*/  ISETP.GE.U32.AND P0, PT, R8, c[0x0][0x178], PT ;  /* 0x00005e0008007a0c */ /* 0x000fc80003f06070 */
[----:B------:R-:W-:-:S13]  /*4d30*/  ISETP.GE.U32.AND.EX P0, PT, R7, c[0x0][0x17c], PT, P0 ;  /* 0x00005f0007007a0c */ /* 0x000fda0003f06100 */
[----:B------:R-:W-:Y:S01]  /*4d40*/  @P0 CALL.REL.NOINC `(.L_x_1074) ;  /* 0x0000001000000944 */ /* 0x000fe20003c00000 */
[----:B------:R-:W-:Y:S05]  /*4d50*/  BRA `(.L_x_1075) ;  /* 0xffffb47000007947 */ /* 0x000fea000383ffff */
.L_x_1074:
[----:B------:R-:W-:Y:S05]  /*4d60*/  EXIT ;  /* 0x000000000000794d */ /* 0x000fea0003800000 */
        .weak           $__internal_32_$__cuda_sm20_sqrt_rn_f32_slowpath
        .type           $__internal_32_$__cuda_sm20_sqrt_rn_f32_slowpath,@function
        .size           $__internal_32_$__cuda_sm20_sqrt_rn_f32_slowpath,($__internal_33_$__cuda_sm3x_div_rn_noftz_f32_slowpath - $__internal_32_$__cuda_sm20_sqrt_rn_f32_slowpath)
$__internal_32_$__cuda_sm20_sqrt_rn_f32_slowpath:
[----:B------:R-:W-:-:S13]  /*4d70*/  LOP3.LUT P1, RZ, R16, 0x7fffffff, RZ, 0xc0, !PT ;  /* 0x7fffffff10ff7812 */ /* 0x000fda000782c0ff */
[----:B------:R-:W-:Y:S01]  /*4d80*/  @!P1 IMAD.MOV.U32 R14, RZ, RZ, R16 ;  /* 0x000000ffff0e9224 */ /* 0x000fe200078e0010 */
[----:B------:R-:W-:Y:S05]  /*4d90*/  @!P1 BRA `(.L_x_1076) ;  /* 0x0000011000009947 */ /* 0x000fea0003800000 */
[----:B------:R-:W-:Y:S01]  /*4da0*/  FSETP.GEU.FTZ.AND P1, PT, R16, RZ, PT ;  /* 0x000000ff1000720b */ /* 0x000fe20003f3e000 */
[----:B------:R-:W-:-:S12]  /*4db0*/  IMAD.MOV.U32 R6, RZ, RZ, R16 ;  /* 0x000000ffff067224 */ /* 0x000fd800078e0010 */
        /* <DEDUP_REMOVED lines=14> */
[----:B------:R-:W-:-:S04]  /*4ea0*/  @P1 FMUL.FTZ R14, R17, 2.3283064365386962891e-10 ;  /* 0x2f800000110e1820 */ /* 0x000fc80000410000 */
.L_x_1076:
[----:B------:R-:W-:Y:S02]  /*4eb0*/  IMAD.MOV.U32 R17, RZ, RZ, R14 ;  /* 0x000000ffff117224 */ /* 0x000fe400078e000e */
[----:B------:R-:W-:Y:S02]  /*4ec0*/  IMAD.MOV.U32 R14, RZ, RZ, R23 ;  /* 0x000000ffff0e7224 */ /* 0x000fe400078e0017 */
[----:B------:R-:W-:-:S04]  /*4ed0*/  IMAD.MOV.U32 R15, RZ, RZ, 0x0 ;  /* 0x00000000ff0f7424 */ /* 0x000fc800078e00ff */
[----:B------:R-:W-:Y:S05]  /*4ee0*/  RET.REL.NODEC R14 `(swellParticles_cuda_kernel_backward) ;  /* 0xffffb1100e007950 */ /* 0x000fea0003c3ffff */
        .weak           $__internal_33_$__cuda_sm3x_div_rn_noftz_f32_slowpath
        .type           $__internal_33_$__cuda_sm3x_div_rn_noftz_f32_slowpath,@function
        .size           $__internal_33_$__cuda_sm3x_div_rn_noftz_f32_slowpath,(.L_x_1224 - $__internal_33_$__cuda_sm3x_div_rn_noftz_f32_slowpath)
$__internal_33_$__cuda_sm3x_div_rn_noftz_f32_slowpath:
        /* <DEDUP_REMOVED lines=34> */
.L_x_1078:
[----:B------:R-:W-:Y:S01]  /*5110*/  LEA R40, R38, 0xc0800000, 0x17 ;  /* 0xc080000026287811 */ /* 0x000fe200078eb8ff */
[----:B------:R-:W-:Y:S01]  /*5120*/  BSSY B4, `(.L_x_1083) ;  /* 0x0000036000047945 */ /* 0x000fe20003800000 */
[----:B------:R-:W-:-:S03]  /*5130*/  IADD3 R41, R22, -0x7f, RZ ;  /* 0xffffff8116297810 */ /* 0x000fc60007ffe0ff */
[----:B------:R-:W-:Y:S02]  /*5140*/  IMAD.IADD R40, R23, 0x1, -R40 ;  /* 0x0000000117287824 */ /* 0x000fe400078e0a28 */
[C---:B------:R-:W-:Y:S02]  /*5150*/  IMAD R22, R41.reuse, -0x800000, R36 ;  /* 0xff80000029167824 */ /* 0x040fe400078e0224 */
        /* <DEDUP_REMOVED lines=46> */
.L_x_1085:
[----:B------:R-:W-:-:S04]  /*5440*/  LOP3.LUT R22, R22, 0x80000000, RZ, 0xc0, !PT ;  /* 0x8000000016167812 */ /* 0x000fc800078ec0ff */
[----:B------:R-:W-:Y:S01]  /*5450*/  LOP3.LUT R22, R22, 0x7f800000, RZ, 0xfc, !PT ;  /* 0x7f80000016167812 */ /* 0x000fe200078efcff */
[----:B------:R-:W-:Y:S05]  /*5460*/  BRA `(.L_x_1086) ;  /* 0x0000001000007947 */ /* 0x000fea0003800000 */
.L_x_1084:
[----:B------:R-:W-:Y:S02]  /*5470*/  IMAD R22, R39, 0x800000, R22 ;  /* 0x0080000027167824 */ /* 0x000fe400078e0216 */
.L_x_1086:
[----:B------:R-:W-:Y:S05]  /*5480*/  BSYNC B4 ;  /* 0x0000000000047941 */ /* 0x000fea0003800000 */
.L_x_1083:
[----:B------:R-:W-:Y:S05]  /*5490*/  BRA `(.L_x_1087) ;  /* 0x0000008000007947 */ /* 0x000fea0003800000 */
.L_x_1082:
[----:B------:R-:W-:-:S04]  /*54a0*/  LOP3.LUT R22, R23, 0x80000000, R36, 0x48, !PT ;  /* 0x8000000017167812 */ /* 0x000fc800078e4824 */
[----:B------:R-:W-:Y:S01]  /*54b0*/  LOP3.LUT R22, R22, 0x7f800000, RZ, 0xfc, !PT ;  /* 0x7f80000016167812 */ /* 0x000fe200078efcff */
[----:B------:R-:W-:Y:S05]  /*54c0*/  BRA `(.L_x_1087) ;  /* 0x0000005000007947 */ /* 0x000fea0003800000 */
.L_x_1081:
[----:B------:R-:W-:Y:S01]  /*54d0*/  LOP3.LUT R22, R23, 0x80000000, R36, 0x48, !PT ;  /* 0x8000000017167812 */ /* 0x000fe200078e4824 */
[----:B------:R-:W-:Y:S05]  /*54e0*/  BRA `(.L_x_1087) ;  /* 0x0000003000007947 */ /* 0x000fea0003800000 */
.L_x_1080:
[----:B------:R-:W0:Y:S01]  /*54f0*/  MUFU.RSQ R22, -QNAN ;  /* 0xffc0000000167908 */ /* 0x000e220000001400 */
[----:B------:R-:W-:Y:S05]  /*5500*/  BRA `(.L_x_1087) ;  /* 0x0000001000007947 */ /* 0x000fea0003800000 */
.L_x_1079:
[----:B------:R-:W-:Y:S02]  /*5510*/  FADD.FTZ R22, R36, R23 ;  /* 0x0000001724167221 */ /* 0x000fe40000010000 */
.L_x_1087:
[----:B------:R-:W-:Y:S05]  /*5520*/  BSYNC B3 ;  /* 0x0000000000037941 */ /* 0x000fea0003800000 */
.L_x_1077:
[----:B0-----:R-:W-:Y:S02]  /*5530*/  IMAD.MOV.U32 R38, RZ, RZ, R22 ;  /* 0x000000ffff267224 */ /* 0x001fe400078e0016 */
[----:B------:R-:W-:Y:S02]  /*5540*/  IMAD.MOV.U32 R22, RZ, RZ, R27 ;  /* 0x000000ffff167224 */ /* 0x000fe400078e001b */
[----:B------:R-:W-:-:S04]  /*5550*/  IMAD.MOV.U32 R23, RZ, RZ, 0x0 ;  /* 0x00000000ff177424 */ /* 0x000fc800078e00ff */
[----:B------:R-:W-:Y:S05]  /*5560*/  RET.REL.NODEC R22 `(swellParticles_cuda_kernel_backward) ;  /* 0xffffaa9016007950 */ /* 0x000fea0003c3ffff */
.L_x_1088:
        /* <DEDUP_REMOVED lines=9> */
.L_x_1224:


//--------------------- .text.swellParticles_cuda_kernel_forward --------------------------
	.section	.text.swellParticles_cuda_kernel_forward,"ax",@progbits
	.sectioninfo	@"SHI_REGISTERS=36"
	.align	128
        .global         swellParticles_cuda_kernel_forward
        .type           swellParticles_cuda_kernel_forward,@function
        .size           swellParticles_cuda_kernel_forward,(.L_x_1226 - swellParticles_cuda_kernel_forward)
        .other          swellParticles_cuda_kernel_forward,@"STO_CUDA_ENTRY STV_DEFAULT"
swellParticles_cuda_kernel_forward:
.text.swellParticles_cuda_kernel_forward:
[----:B------:R-:W-:-:S03]  /*0000*/  IMAD.MOV.U32 R1, RZ, RZ, c[0x0][0x28] ;  /* 0x00000a00ff017624 */ /* 0x000fc600078e00ff */
[----:B------:R-:W0:Y:S01]  /*0010*/  S2R R2, SR_TID.X ;  /* 0x0000000000027919 */ /* 0x000e220000002100 */
[----:B------:R-:W-:Y:S01]  /*0020*/  IMAD.MOV.U32 R3, RZ, RZ, RZ ;  /* 0x000000ffff037224 */ /* 0x000fe200078e00ff */
[----:B------:R-:W-:Y:S02]  /*0030*/  IADD3 R1, R1, -0x20, RZ ;  /* 0xffffffe001017810 */ /* 0x000fe40007ffe0ff */
[----:B------:R-:W0:Y:S02]  /*0040*/  S2R R5, SR_CTAID.X ;  /* 0x0000000000057919 */ /* 0x000e240000002500 */
[----:B0-----:R-:W-:-:S05]  /*0050*/  IMAD.WIDE.U32 R2, R5, c[0x0][0x0], R2 ;  /* 0x0000000005027a25 */ /* 0x001fca00078e0002 */
[----:B------:R-:W-:-:S04]  /*0060*/  ISETP.GE.U32.AND P0, PT, R2, c[0x0][0x178], PT ;  /* 0x00005e0002007a0c */ /* 0x000fc80003f06070 */
[----:B------:R-:W-:-:S13]  /*0070*/  ISETP.GE.U32.AND.EX P0, PT, R3, c[0x0][0x17c], PT, P0 ;  /* 0x00005f0003007a0c */ /* 0x000fda0003f06100 */
[----:B------:R-:W-:Y:S05]  /*0080*/  @P0 EXIT ;  /* 0x000000000000094d */ /* 0x000fea0003800000 */
[----:B------:R-:W-:Y:S02]  /*0090*/  ULDC.64 UR8, c[0x0][0x118] ;  /* 0x0000460000087ab9 */ /* 0x000fe40000000a00 */
.L_x_1119:
[----:B------:R-:W-:Y:S01]  /*00a0*/  IMAD.MOV.U32 R0, RZ, RZ, c[0x0][0x1d8] ;  /* 0x00007600ff007624 */ /* 0x000fe200078e00ff */
[----:B------:R-:W-:Y:S01]  /*00b0*/  SHF.R.S32.HI R10, RZ, 0x1f, R2 ;  /* 0x0000001fff0a7819 */ /* 0x000fe20000011402 */
[----:B------:R-:W-:Y:S02]  /*00c0*/  IMAD.MOV.U32 R4, RZ, RZ, c[0x0][0x1a0] ;  /* 0x00006800ff047624 */ /* 0x000fe400078e00ff */
[----:B------:R-:W-:Y:S01]  /*00d0*/  IMAD.MOV.U32 R15, RZ, RZ, c[0x0][0x1d8] ;  /* 0x00007600ff0f7624 */ /* 0x000fe200078e00ff */
[----:B------:R-:W-:Y:S01]  /*00e0*/  SHF.R.S32.HI R17, RZ, 0x1f, R0 ;  /* 0x0000001fff117819 */ /* 0x000fe20000011400 */
[C---:B0-----:R-:W-:Y:S01]  /*00f0*/  IMAD R7, R10.reuse, c[0x0][0x1d8], RZ ;  /* 0x000076000a077a24 */ /* 0x041fe200078e02ff */
[----:B------:R-:W-:Y:S01]  /*0100*/  SHF.R.S32.HI R16, RZ, 0x1f, R4 ;  /* 0x0000001fff107819 */ /* 0x000fe20000011404 */
[----:B------:R-:W-:Y:S02]  /*0110*/  IMAD.MOV.U32 R11, RZ, RZ, c[0x0][0x1a0] ;  /* 0x00006800ff0b7624 */ /* 0x000fe400078e00ff */
[----:B------:R-:W-:-:S02]  /*0120*/  IMAD R5, R10, c[0x0][0x1a0], RZ ;  /* 0x000068000a057a24 */ /* 0x000fc400078e02ff */
[----:B------:R-:W-:-:S04]  /*0130*/  IMAD.WIDE.U32 R12, R2, R15, c[0x0][0x1b8] ;  /* 0x00006e00020c7625 */ /* 0x000fc800078e000f */
[----:B------:R-:W-:Y:S02]  /*0140*/  IMAD R9, R17, R2, R7 ;  /* 0x0000000211097224 */ /* 0x000fe400078e0207 */
[----:B------:R-:W-:-:S04]  /*0150*/  IMAD.WIDE.U32 R6, R2, R11, c[0x0][0x180] ;  /* 0x0000600002067625 */ /* 0x000fc800078e000b */
[----:B------:R-:W-:Y:S02]  /*0160*/  IMAD R5, R16, R2, R5 ;  /* 0x0000000210057224 */ /* 0x000fe400078e0205 */
[----:B------:R-:W-:Y:S02]  /*0170*/  IMAD.IADD R13, R13, 0x1, R9 ;  /* 0x000000010d0d7824 */ /* 0x000fe400078e0209 */
[----:B------:R-:W-:-:S03]  /*0180*/  IMAD.IADD R7, R7, 0x1, R5 ;  /* 0x0000000107077824 */ /* 0x000fc600078e0205 */
[----:B------:R-:W2:Y:S04]  /*0190*/  LDG.E R4, [R12.64+0x4] ;  /* 0x000004080c047981 */ /* 0x000ea8000c1e1900 */
[----:B------:R-:W3:Y:S01]  /*01a0*/  LDG.E R6, [R6.64] ;  /* 0x0000000806067981 */ /* 0x000ee2000c1e1900 */
[----:B------:R-:W-:Y:S01]  /*01b0*/  ULDC UR6, c[0x0][0x0] ;  /* 0x0000000000067ab9 */ /* 0x000fe20000000800 */
[----:B------:R-:W-:Y:S01]  /*01c0*/  IMAD.MOV.U32 R14, RZ, RZ, R2 ;  /* 0x000000ffff0e7224 */ /* 0x000fe200078e0002 */
[----:B------:R-:W-:Y:S01]  /*01d0*/  ULDC UR7, c[0x0][0xc] ;  /* 0x0000030000077ab9 */ /* 0x000fe20000000800 */
[----:B------:R-:W-:Y:S01]  /*01e0*/  BSSY B0, `(.L_x_1089) ;  /* 0x0000266000007945 */ /* 0x000fe20003800000 */
[----:B------:R-:W-:Y:S02]  /*01f0*/  UIMAD.WIDE.U32 UR6, UR6, UR7, URZ ;  /* 0x00000007060672a5 */ /* 0x000fe4000f8e003f */
[----:B------:R-:W-:-:S02]  /*0200*/  UMOV UR4, URZ ;  /* 0x0000003f00047c82 */ /* 0x000fc40008000000 */
[----:B------:R-:W-:Y:S02]  /*0210*/  UIADD3 UR4, UR7, UR4, URZ ;  /* 0x0000000407047290 */ /* 0x000fe4000fffe03f */
[----:B------:R-:W-:-:S04]  /*0220*/  IADD3 R2, P0, R2, UR6, RZ ;  /* 0x0000000602027c10 */ /* 0x000fc8000ff1e0ff */
[----:B------:R-:W-:Y:S02]  /*0230*/  IADD3.X R3, R3, UR4, RZ, P0, !PT ;  /* 0x0000000403037c10 */ /* 0x000fe400087fe4ff */
[----:B------:R-:W-:-:S04]  /*0240*/  ISETP.GE.U32.AND P0, PT, R2, c[0x0][0x178], PT ;  /* 0x00005e0002007a0c */ /* 0x000fc80003f06070 */
[----:B------:R-:W-:Y:S02]  /*0250*/  ISETP.GE.U32.AND.EX P0, PT, R3, c[0x0][0x17c], PT, P0 ;  /* 0x00005f0003007a0c */ /* 0x000fe40003f06100 */
[----:B--2---:R-:W-:-:S04]  /*0260*/  FSETP.GT.AND P1, PT, R4, c[0x0][0x270], PT ;  /* 0x00009c0004007a0b */ /* 0x004fc80003f24000 */
[----:B---3--:R-:W-:-:S13]  /*0270*/  ISETP.NE.OR P1, PT, R6, 0x1, !P1 ;  /* 0x000000010600780c */ /* 0x008fda0004f25670 */
[----:B------:R-:W-:Y:S05]  /*0280*/  @P1 BRA `(.L_x_1090) ;  /* 0x000025b000001947 */ /* 0x000fea0003800000 */
[----:B------:R-:W-:-:S04]  /*0290*/  IADD3 R5, R14, 0x1, RZ ;  /* 0x000000010e057810 */ /* 0x000fc80007ffe0ff */
[----:B------:R-:W-:-:S13]  /*02a0*/  ISETP.GE.AND P1, PT, R5, c[0x0][0x190], PT ;  /* 0x0000640005007a0c */ /* 0x000fda0003f26270 */
[----:B------:R-:W-:Y:S05]  /*02b0*/  @P1 BRA `(.L_x_1090) ;  /* 0x0000258000001947 */ /* 0x000fea0003800000 */
[----:B------:R-:W-:Y:S01]  /*02c0*/  SHF.R.S32.HI R8, RZ, 0x1f, R5 ;  /* 0x0000001fff087819 */ /* 0x000fe20000011405 */
[----:B------:R-:W-:-:S04]  /*02d0*/  IMAD.WIDE.U32 R6, R5, R11, c[0x0][0x180] ;  /* 0x0000600005067625 */ /* 0x000fc800078e000b */
[----:B------:R-:W-:-:S04]  /*02e0*/  IMAD R0, R8, c[0x0][0x1a0], RZ ;  /* 0x0000680008007a24 */ /* 0x000fc800078e02ff */
[----:B------:R-:W-:-:S04]  /*02f0*/  IMAD R9, R5, R16, R0 ;  /* 0x0000001005097224 */ /* 0x000fc800078e0200 */
[----:B------:R-:W-:-:S05]  /*0300*/  IMAD.IADD R7, R7, 0x1, R9 ;  /* 0x0000000107077824 */ /* 0x000fca00078e0209 */
[----:B------:R-:W2:Y:S02]  /*0310*/  LDG.E R6, [R6.64] ;  /* 0x0000000806067981 */ /* 0x000ea4000c1e1900 */
[----:B--2---:R-:W-:-:S13]  /*0320*/  ISETP.NE.AND P1, PT, R6, RZ, PT ;  /* 0x000000ff0600720c */ /* 0x004fda0003f25270 */
[----:B------:R-:W-:Y:S05]  /*0330*/  @P1 BRA `(.L_x_1090) ;  /* 0x0000250000001947 */ /* 0x000fea0003800000 */
[----:B------:R-:W-:Y:S02]  /*0340*/  IMAD R0, R8, c[0x0][0x1d8], RZ ;  /* 0x0000760008007a24 */ /* 0x000fe400078e02ff */
[C---:B------:R-:W-:Y:S01]  /*0350*/  IMAD.WIDE.U32 R6, R5.reuse, R15, c[0x0][0x1b8] ;  /* 0x00006e0005067625 */ /* 0x040fe200078e000f */
[----:B------:R-:W2:Y:S03]  /*0360*/  LDG.E R8, [R12.64+0x8] ;  /* 0x000008080c087981 */ /* 0x000ea6000c1e1900 */
[----:B------:R-:W-:Y:S02]  /*0370*/  IMAD R17, R5, R17, R0 ;  /* 0x0000001105117224 */ /* 0x000fe400078e0200 */
[----:B------:R-:W-:Y:S02]  /*0380*/  IMAD.MOV.U32 R16, RZ, RZ, R6 ;  /* 0x000000ffff107224 */ /* 0x000fe400078e0006 */
[----:B------:R-:W-:Y:S01]  /*0390*/  IMAD.IADD R17, R7, 0x1, R17 ;  /* 0x0000000107117824 */ /* 0x000fe200078e0211 */
[----:B------:R-:W3:Y:S04]  /*03a0*/  LDG.E R6, [R12.64] ;  /* 0x000000080c067981 */ /* 0x000ee8000c1e1900 */
        /* <DEDUP_REMOVED lines=15> */
[----:B------:R-:W-:Y:S05]  /*04a0*/  CALL.REL.NOINC `($__internal_34_$__cuda_sm20_sqrt_rn_f32_slowpath) ;  /* 0x000023d000007944 */ /* 0x000fea0003c00000 */
[----:B------:R-:W-:Y:S05]  /*04b0*/  BRA `(.L_x_1093) ;  /* 0x0000004000007947 */ /* 0x000fea0003800000 */
.L_x_1092:
[----:B01----:R-:W-:Y:S01]  /*04c0*/  FMUL.FTZ R0, R15, R18 ;  /* 0x000000120f007220 */ /* 0x003fe20000410000 */
[----:B------:R-:W-:-:S03]  /*04d0*/  FMUL.FTZ R12, R18, 0.5 ;  /* 0x3f000000120c7820 */ /* 0x000fc60000410000 */
[----:B------:R-:W-:-:S04]  /*04e0*/  FFMA R13, -R0, R0, R15 ;  /* 0x00000000000d7223 */ /* 0x000fc8000000010f */
[----:B------:R-:W-:Y:S02]  /*04f0*/  FFMA R0, R13, R12, R0 ;  /* 0x0000000c0d007223 */ /* 0x000fe40000000000 */
.L_x_1093:
[----:B------:R-:W-:Y:S05]  /*0500*/  BSYNC B1 ;  /* 0x0000000000017941 */ /* 0x000fea0003800000 */
.L_x_1091:
[----:B------:R-:W-:Y:S01]  /*0510*/  IMAD.MOV.U32 R13, RZ, RZ, 0x2c9277b5 ;  /* 0x2c9277b5ff0d7424 */ /* 0x000fe200078e00ff */
[----:B------:R-:W-:-:S03]  /*0520*/  FSETP.GE.AND P1, PT, R0, c[0x0][0x268], PT ;  /* 0x00009a0000007a0b */ /* 0x000fc60003f26000 */
[----:B------:R-:W-:Y:S01]  /*0530*/  IMAD R12, R14, R13, -0x53a9b4fb ;  /* 0xac564b050e0c7424 */ /* 0x000fe200078e020d */
[----:B------:R-:W-:-:S04]  /*0540*/  FSETP.LEU.OR P1, PT, R7, c[0x0][0x270], !P1 ;  /* 0x00009c0007007a0b */ /* 0x000fc80004f2b400 */
[----:B------:R-:W-:-:S04]  /*0550*/  LEA.HI R13, R12, 0x4, RZ, 0x4 ;  /* 0x000000040c0d7811 */ /* 0x000fc800078f20ff */
[----:B------:R-:W-:-:S04]  /*0560*/  SHF.R.U32.HI R13, RZ, R13, R12 ;  /* 0x0000000dff0d7219 */ /* 0x000fc8000001160c */
[----:B------:R-:W-:-:S05]  /*0570*/  LOP3.LUT R13, R13, R12, RZ, 0x3c, !PT ;  /* 0x0000000c0d0d7212 */ /* 0x000fca00078e3cff */
[----:B------:R-:W-:-:S05]  /*0580*/  IMAD R13, R13, 0x108ef2d9, RZ ;  /* 0x108ef2d90d0d7824 */ /* 0x000fca00078e02ff */
[----:B------:R-:W-:-:S04]  /*0590*/  SHF.R.U32.HI R12, RZ, 0x16, R13 ;  /* 0x00000016ff0c7819 */ /* 0x000fc8000001160d */
[----:B------:R-:W-:-:S04]  /*05a0*/  LOP3.LUT R18, R12, R13, RZ, 0x3c, !PT ;  /* 0x0000000d0c127212 */ /* 0x000fc800078e3cff */
[----:B------:R-:W-:-:S04]  /*05b0*/  SHF.R.U32.HI R12, RZ, 0x8, R18 ;  /* 0x00000008ff0c7819 */ /* 0x000fc80000011612 */
[----:B------:R-:W-:-:S05]  /*05c0*/  I2FP.F32.U32 R12, R12 ;  /* 0x0000000c000c7245 */ /* 0x000fca0000201000 */
[----:B------:R-:W-:-:S05]  /*05d0*/  FMUL R12, R12, 5.9604644775390625e-08 ;  /* 0x338000000c0c7820 */ /* 0x000fca0000400000 */
[----:B------:R-:W-:-:S13]  /*05e0*/  FSETP.GEU.OR P1, PT, R12, c[0x0][0x260], P1 ;  /* 0x000098000c007a0b */ /* 0x000fda0000f2e400 */
[----:B------:R-:W-:Y:S05]  /*05f0*/  @P1 BRA `(.L_x_1090) ;  /* 0x0000224000001947 */ /* 0x000fea0003800000 */
[----:B------:R-:W-:Y:S01]  /*0600*/  ULDC UR4, c[0x0][0x248] ;  /* 0x0000920000047ab9 */ /* 0x000fe20000000800 */
[----:B------:R-:W-:Y:S01]  /*0610*/  IMAD.MOV.U32 R13, RZ, RZ, c[0x0][0x248] ;  /* 0x00009200ff0d7624 */ /* 0x000fe200078e00ff */
[----:B------:R-:W-:Y:S01]  /*0620*/  USHF.R.S32.HI UR4, URZ, 0x1f, UR4 ;  /* 0x0000001f3f047899 */ /* 0x000fe20008011404 */
[----:B------:R-:W-:Y:S02]  /*0630*/  IMAD R15, R10, c[0x0][0x248], RZ ;  /* 0x000092000a0f7a24 */ /* 0x000fe400078e02ff */
[----:B------:R-:W-:-:S04]  /*0640*/  IMAD.WIDE.U32 R12, R14, R13, c[0x0][0x228] ;  /* 0x00008a000e0c7625 */ /* 0x000fc800078e000d */
[----:B------:R-:W-:Y:S01]  /*0650*/  IMAD R15, R14, UR4, R15 ;  /* 0x000000040e0f7c24 */ /* 0x000fe2000f8e020f */
[----:B------:R-:W-:Y:S01]  /*0660*/  ULDC UR4, c[0x0][0x210] ;  /* 0x0000840000047ab9 */ /* 0x000fe20000000800 */
[----:B------:R-:W-:Y:S01]  /*0670*/  IMAD.MOV.U32 R16, RZ, RZ, R12 ;  /* 0x000000ffff107224 */ /* 0x000fe200078e000c */
[----:B------:R-:W-:Y:S01]  /*0680*/  USHF.R.S32.HI UR4, URZ, 0x1f, UR4 ;  /* 0x0000001f3f047899 */ /* 0x000fe20008011404 */
[----:B------:R-:W-:Y:S02]  /*0690*/  IMAD.IADD R17, R13, 0x1, R15 ;  /* 0x000000010d117824 */ /* 0x000fe400078e020f */
[----:B------:R-:W-:Y:S02]  /*06a0*/  IMAD.MOV.U32 R13, RZ, RZ, c[0x0][0x210] ;  /* 0x00008400ff0d7624 */ /* 0x000fe400078e00ff */
[----:B------:R-:W-:Y:S01]  /*06b0*/  IMAD R15, R10, c[0x0][0x210], RZ ;  /* 0x000084000a0f7a24 */ /* 0x000fe200078e02ff */
[----:B------:R0:W2:Y:S01]  /*06c0*/  LDG.E R0, [R16.64] ;  /* 0x0000000810007981 */ /* 0x0000a2000c1e1900 */
[----:B------:R-:W-:-:S04]  /*06d0*/  IMAD.WIDE.U32 R12, R14, R13, c[0x0][0x1f0] ;  /* 0x00007c000e0c7625 */ /* 0x000fc800078e000d */
[----:B------:R-:W-:Y:S02]  /*06e0*/  IMAD R15, R14, UR4, R15 ;  /* 0x000000040e0f7c24 */ /* 0x000fe4000f8e020f */
[----:B------:R-:W-:Y:S02]  /*06f0*/  IMAD R14, R18, 0x2c9277b5, RZ ;  /* 0x2c9277b5120e7824 */ /* 0x000fe400078e02ff */
[----:B------:R-:W-:-:S03]  /*0700*/  IMAD.IADD R13, R13, 0x1, R15 ;  /* 0x000000010d0d7824 */ /* 0x000fc600078e020f */
[----:B------:R-:W-:Y:S02]  /*0710*/  IADD3 R15, R14, 0x57b3a6f, RZ ;  /* 0x057b3a6f0e0f7810 */ /* 0x000fe40007ffe0ff */
[----:B------:R1:W5:Y:S01]  /*0720*/  LDG.E R10, [R12.64] ;  /* 0x000000080c0a7981 */ /* 0x000362000c1e1900 */
[----:B------:R-:W-:Y:S01]  /*0730*/  BSSY B1, `(.L_x_1094) ;  /* 0x000006a000017945 */ /* 0x000fe20003800000 */
[----:B------:R-:W-:-:S04]  /*0740*/  LEA.HI R18, R15, 0x4, RZ, 0x4 ;  /* 0x000000040f127811 */ /* 0x000fc800078f20ff */
[----:B------:R-:W-:-:S04]  /*0750*/  SHF.R.U32.HI R18, RZ, R18, R15 ;  /* 0x00000012ff127219 */ /* 0x000fc8000001160f */
[----:B------:R-:W-:Y:S02]  /*0760*/  LOP3.LUT R18, R18, R15, RZ, 0x3c, !PT ;  /* 0x0000000f12127212 */ /* 0x000fe400078e3cff */
[----:B-1----:R-:W-:-:S03]  /*0770*/  IADD3 R13, R14, 0x320db224, RZ ;  /* 0x320db2240e0d7810 */ /* 0x002fc60007ffe0ff */
[----:B------:R-:W-:-:S05]  /*0780*/  IMAD R18, R18, 0x108ef2d9, RZ ;  /* 0x108ef2d912127824 */ /* 0x000fca00078e02ff */
[----:B------:R-:W-:-:S04]  /*0790*/  SHF.R.U32.HI R15, RZ, 0x16, R18 ;  /* 0x00000016ff0f7819 */ /* 0x000fc80000011612 */
[----:B------:R-:W-:Y:S02]  /*07a0*/  LOP3.LUT R15, R15, R18, RZ, 0x3c, !PT ;  /* 0x000000120f0f7212 */ /* 0x000fe400078e3cff */
[----:B------:R-:W-:Y:S02]  /*07b0*/  LEA.HI R18, R13, 0x4, RZ, 0x4 ;  /* 0x000000040d127811 */ /* 0x000fe400078f20ff */
[----:B0-----:R-:W-:Y:S02]  /*07c0*/  SHF.R.U32.HI R16, RZ, 0x8, R15 ;  /* 0x00000008ff107819 */ /* 0x001fe4000001160f */
[----:B------:R-:W-:Y:S02]  /*07d0*/  IADD3 R15, R14, -0x27173d46, RZ ;  /* 0xd8e8c2ba0e0f7810 */ /* 0x000fe40007ffe0ff */
[----:B------:R-:W-:Y:S02]  /*07e0*/  I2FP.F32.U32 R16, R16 ;  /* 0x0000001000107245 */ /* 0x000fe40000201000 */
[----:B------:R-:W-:-:S02]  /*07f0*/  LEA.HI R12, R15, 0x4, RZ, 0x4 ;  /* 0x000000040f0c7811 */ /* 0x000fc400078f20ff */
[----:B------:R-:W-:Y:S01]  /*0800*/  SHF.R.U32.HI R18, RZ, R18, R13 ;  /* 0x00000012ff127219 */ /* 0x000fe2000001160d */
[----:B------:R-:W-:Y:S01]  /*0810*/  FMUL R16, R16, 5.9604644775390625e-08 ;  /* 0x3380000010107820 */ /* 0x000fe20000400000 */
[----:B------:R-:W-:Y:S02]  /*0820*/  SHF.R.U32.HI R14, RZ, R12, R15 ;  /* 0x0000000cff0e7219 */ /* 0x000fe4000001160f */
[----:B------:R-:W-:Y:S01]  /*0830*/  LOP3.LUT R18, R18, R13, RZ, 0x3c, !PT ;  /* 0x0000000d12127212 */ /* 0x000fe200078e3cff */
[----:B------:R-:W-:Y:S01]  /*0840*/  FMUL R12, R16, 3.1400001049041748047 ;  /* 0x4048f5c3100c7820 */ /* 0x000fe20000400000 */
[----:B------:R-:W-:-:S03]  /*0850*/  LOP3.LUT R14, R14, R15, RZ, 0x3c, !PT ;  /* 0x0000000f0e0e7212 */ /* 0x000fc600078e3cff */
[----:B------:R-:W-:Y:S01]  /*0860*/  FMUL R20, R12, 0.63661974668502807617 ;  /* 0x3f22f9830c147820 */ /* 0x000fe20000400000 */
[----:B------:R-:W-:Y:S01]  /*0870*/  IMAD R18, R18, 0x108ef2d9, RZ ;  /* 0x108ef2d912127824 */ /* 0x000fe200078e02ff */
[----:B------:R-:W-:Y:S01]  /*0880*/  FSETP.GE.AND P1, PT, |R12|, 105615, PT ;  /* 0x47ce47800c00780b */ /* 0x000fe20003f26200 */
[----:B------:R-:W-:-:S03]  /*0890*/  IMAD R14, R14, 0x108ef2d9, RZ ;  /* 0x108ef2d90e0e7824 */ /* 0x000fc600078e02ff */
[----:B------:R-:W0:Y:S01]  /*08a0*/  F2I.NTZ R20, R20 ;  /* 0x0000001400147305 */ /* 0x000e220000203100 */
[----:B------:R-:W-:Y:S02]  /*08b0*/  SHF.R.U32.HI R15, RZ, 0x16, R18 ;  /* 0x00000016ff0f7819 */ /* 0x000fe40000011612 */
[----:B------:R-:W-:Y:S02]  /*08c0*/  SHF.R.U32.HI R13, RZ, 0x16, R14 ;  /* 0x00000016ff0d7819 */ /* 0x000fe4000001160e */
[----:B------:R-:W-:Y:S02]  /*08d0*/  LOP3.LUT R15, R15, R18, RZ, 0x3c, !PT ;  /* 0x000000120f0f7212 */ /* 0x000fe400078e3cff */
[----:B------:R-:W-:Y:S02]  /*08e0*/  LOP3.LUT R13, R13, R14, RZ, 0x3c, !PT ;  /* 0x0000000e0d0d7212 */ /* 0x000fe400078e3cff */
[----:B------:R-:W-:Y:S02]  /*08f0*/  SHF.R.U32.HI R15, RZ, 0x8, R15 ;  /* 0x00000008ff0f7819 */ /* 0x000fe4000001160f */
[----:B------:R-:W-:-:S02]  /*0900*/  SHF.R.U32.HI R13, RZ, 0x8, R13 ;  /* 0x00000008ff0d7819 */ /* 0x000fc4000001160d */
[----:B------:R-:W-:Y:S02]  /*0910*/  I2FP.F32.U32 R15, R15 ;  /* 0x0000000f000f7245 */ /* 0x000fe40000201000 */
[----:B------:R-:W-:Y:S01]  /*0920*/  I2FP.F32.U32 R13, R13 ;  /* 0x0000000d000d7245 */ /* 0x000fe20000201000 */
[----:B0-----:R-:W-:Y:S01]  /*0930*/  IMAD.MOV.U32 R22, RZ, RZ, R20 ;  /* 0x000000ffff167224 */ /* 0x001fe200078e0014 */
[----:B------:R-:W-:-:S03]  /*0940*/  I2FP.F32.S32 R17, R20 ;  /* 0x0000001400117245 */ /* 0x000fc60000201400 */
[----:B------:R-:W-:Y:S02]  /*0950*/  FMUL R13, R13, 5.9604644775390625e-08 ;  /* 0x338000000d0d7820 */ /* 0x000fe40000400000 */
[----:B------:R-:W-:-:S04]  /*0960*/  FFMA R14, R17, -1.5707962512969970703, R12 ;  /* 0xbfc90fda110e7823 */ /* 0x000fc8000000000c */
[----:B------:R-:W-:Y:S01]  /*0970*/  FFMA R16, R17, -7.5497894158615963534e-08, R14 ;  /* 0xb3a2216811107823 */ /* 0x000fe2000000000e */
[----:B------:R-:W-:-:S04]  /*0980*/  FMUL R14, R15, 5.9604644775390625e-08 ;  /* 0x338000000f0e7820 */ /* 0x000fc80000400000 */
[----:B------:R-:W-:Y:S01]  /*0990*/  FMUL R14, R14, 6.2800002098083496094 ;  /* 0x40c8f5c30e0e7820 */ /* 0x000fe20000400000 */
[----:B--2---:R-:W-:Y:S01]  /*09a0*/  FMUL R15, R13, R0 ;  /* 0x000000000d0f7220 */ /* 0x004fe20000400000 */
[----:B------:R-:W-:-:S03]  /*09b0*/  FFMA R13, R17, -5.3903029534742383927e-15, R16 ;  /* 0xa7c234c5110d7823 */ /* 0x000fc60000000010 */
[----:B------:R-:W-:Y:S01]  /*09c0*/  FMUL R15, R15, c[0x0][0x26c] ;  /* 0x00009b000f0f7a20 */ /* 0x000fe20000400000 */
[----:B------:R-:W-:Y:S01]  /*09d0*/  IMAD.MOV.U32 R25, RZ, RZ, R13 ;  /* 0x000000ffff197224 */ /* 0x000fe200078e000d */
[----:B------:R-:W-:Y:S05]  /*09e0*/  @!P1 BRA `(.L_x_1095) ;  /* 0x000003e000009947 */ /* 0x000fea0003800000 */
[----:B------:R-:W-:-:S13]  /*09f0*/  FSETP.NEU.AND P2, PT, |R12|, +INF , PT ;  /* 0x7f8000000c00780b */ /* 0x000fda0003f4d200 */
[----:B------:R-:W-:Y:S05]  /*0a00*/  @!P2 BRA `(.L_x_1096) ;  /* 0x000003a00000a947 */ /* 0x000fea0003800000 */
[----:B------:R-:W-:Y:S01]  /*0a10*/  IMAD.SHL.U32 R16, R12, 0x100, RZ ;  /* 0x000001000c107824 */ /* 0x000fe200078e00ff */
[----:B------:R-:W-:Y:S01]  /*0a20*/  UMOV UR4, URZ ;  /* 0x0000003f00047c82 */ /* 0x000fe20008000000 */
[----:B------:R-:W-:Y:S01]  /*0a30*/  IMAD.MOV.U32 R23, RZ, RZ, RZ ;  /* 0x000000ffff177224 */ /* 0x000fe200078e00ff */
[----:B------:R-:W-:Y:S01]  /*0a40*/  ULDC.64 UR6, c[0x4][0x88] ;  /* 0x0100220000067ab9 */ /* 0x000fe20000000a00 */
[----:B------:R-:W-:Y:S01]  /*0a50*/  IMAD.MOV.U32 R21, RZ, RZ, RZ ;  /* 0x000000ffff157224 */ /* 0x000fe200078e00ff */
[----:B------:R-:W-:Y:S01]  /*0a60*/  LOP3.LUT R27, R16, 0x80000000, RZ, 0xfc, !PT ;  /* 0x80000000101b7812 */ /* 0x000fe200078efcff */
[----:B------:R-:W-:Y:S02]  /*0a70*/  IMAD.MOV.U32 R20, RZ, RZ, R1 ;  /* 0x000000ffff147224 */ /* 0x000fe400078e0001 */
.L_x_1097:
[----:B------:R-:W-:Y:S02]  /*0a80*/  IMAD.U32 R16, RZ, RZ, UR6 ;  /* 0x00000006ff107e24 */ /* 0x000fe4000f8e00ff */
[----:B------:R-:W-:-:S05]  /*0a90*/  IMAD.U32 R17, RZ, RZ, UR7 ;  /* 0x00000007ff117e24 */ /* 0x000fca000f8e00ff */
[----:B------:R-:W2:Y:S01]  /*0aa0*/  LDG.E.CONSTANT R16, [R16.64] ;  /* 0x0000000810107981 */ /* 0x000ea2000c1e9900 */
[----:B------:R-:W-:Y:S01]  /*0ab0*/  IADD3 R21, R21, 0x1, RZ ;  /* 0x0000000115157810 */ /* 0x000fe20007ffe0ff */
[----:B------:R-:W-:-:S03]  /*0ac0*/  UIADD3 UR6, UP0, UR6, 0x4, URZ ;  /* 0x0000000406067890 */ /* 0x000fc6000ff1e03f */
[----:B------:R-:W-:Y:S01]  /*0ad0*/  ISETP.NE.AND P2, PT, R21, 0x6, PT ;  /* 0x000000061500780c */ /* 0x000fe20003f45270 */
[----:B------:R-:W-:Y:S01]  /*0ae0*/  UIADD3.X UR7, URZ, UR7, URZ, UP0, !UPT ;  /* 0x000000073f077290 */ /* 0x000fe200087fe43f */
[----:B--2---:R-:W-:-:S05]  /*0af0*/  IMAD.WIDE.U32 R18, R16, R27, RZ ;  /* 0x0000001b10127225 */ /* 0x004fca00078e00ff */
[----:B------:R-:W-:-:S04]  /*0b00*/  IADD3 R25, P3, R18, R23, RZ ;  /* 0x0000001712197210 */ /* 0x000fc80007f7e0ff */
[----:B------:R-:W-:Y:S01]  /*0b10*/  IADD3.X R23, R19, UR4, RZ, P3, !PT ;  /* 0x0000000413177c10 */ /* 0x000fe20009ffe4ff */
[----:B------:R0:W-:Y:S02]  /*0b20*/  STL [R20], R25 ;  /* 0x0000001914007387 */ /* 0x0001e40000100800 */
[----:B0-----:R-:W-:Y:S01]  /*0b30*/  IADD3 R20, R20, 0x4, RZ ;  /* 0x0000000414147810 */ /* 0x001fe20007ffe0ff */
[----:B------:R-:W-:Y:S05]  /*0b40*/  @P2 BRA `(.L_x_1097) ;  /* 0xffffff3000002947 */ /* 0x000fea000383ffff */
[----:B------:R-:W-:Y:S01]  /*0b50*/  SHF.R.U32.HI R16, RZ, 0x17, R12 ;  /* 0x00000017ff107819 */ /* 0x000fe2000001160c */
[----:B------:R0:W-:Y:S03]  /*0b60*/  STL [R1+0x18], R23 ;  /* 0x0000181701007387 */ /* 0x0001e60000100800 */
[----:B------:R-:W-:-:S04]  /*0b70*/  LOP3.LUT R16, R16, 0xff, RZ, 0xc0, !PT ;  /* 0x000000ff10107812 */ /* 0x000fc800078ec0ff */
[----:B------:R-:W-:-:S04]  /*0b80*/  IADD3 R16, R16, -0x80, RZ ;  /* 0xffffff8010107810 */ /* 0x000fc80007ffe0ff */
[----:B------:R-:W-:Y:S02]  /*0b90*/  LOP3.LUT P2, R21, R16, 0x1f, RZ, 0xc0, !PT ;  /* 0x0000001f10157812 */ /* 0x000fe4000784c0ff */
[----:B------:R-:W-:-:S04]  /*0ba0*/  SHF.R.U32.HI R16, RZ, 0x5, R16 ;  /* 0x00000005ff107819 */ /* 0x000fc80000011610 */
[C---:B------:R-:W-:Y:S02]  /*0bb0*/  IADD3 R18, -R16.reuse, 0x4, RZ ;  /* 0x0000000410127810 */ /* 0x040fe40007ffe1ff */
[----:B------:R-:W-:-:S05]  /*0bc0*/  IADD3 R16, -R16, 0x6, RZ ;  /* 0x0000000610107810 */ /* 0x000fca0007ffe1ff */
[--C-:B------:R-:W-:Y:S02]  /*0bd0*/  @P2 IMAD R25, R18, 0x4, R1.reuse ;  /* 0x0000000412192824 */ /* 0x100fe400078e0201 */
[----:B------:R-:W-:-:S03]  /*0be0*/  IMAD R24, R16, 0x4, R1 ;  /* 0x0000000410187824 */ /* 0x000fc600078e0201 */
[----:B------:R-:W2:Y:S04]  /*0bf0*/  @P2 LDL R19, [R25] ;  /* 0x0000000019132983 */ /* 0x000ea80000100800 */
[----:B------:R-:W3:Y:S04]  /*0c00*/  LDL R20, [R24] ;  /* 0x0000000018147983 */ /* 0x000ee80000100800 */
[----:B------:R-:W4:Y:S01]  /*0c10*/  LDL R17, [R24+-0x4] ;  /* 0xfffffc0018117983 */ /* 0x000f220000100800 */
[----:B------:R-:W-:-:S04]  /*0c20*/  @P2 IADD3 R16, -R21, 0x20, RZ ;  /* 0x0000002015102810 */ /* 0x000fc80007ffe1ff */
[-C--:B--2---:R-:W-:Y:S02]  /*0c30*/  @P2 SHF.R.U32.HI R18, RZ, R16.reuse, R19 ;  /* 0x00000010ff122219 */ /* 0x084fe40000011613 */
[-C--:B---3--:R-:W-:Y:S02]  /*0c40*/  @P2 SHF.L.U32 R19, R20, R21.reuse, RZ ;  /* 0x0000001514132219 */ /* 0x088fe400000006ff */
[----:B----4-:R-:W-:Y:S02]  /*0c50*/  @P2 SHF.R.U32.HI R16, RZ, R16, R17 ;  /* 0x00000010ff102219 */ /* 0x010fe40000011611 */
[----:B------:R-:W-:-:S03]  /*0c60*/  @P2 SHF.L.U32 R21, R17, R21, RZ ;  /* 0x0000001511152219 */ /* 0x000fc600000006ff */
[----:B------:R-:W-:Y:S02]  /*0c70*/  @P2 IMAD.IADD R20, R16, 0x1, R19 ;  /* 0x0000000110142824 */ /* 0x000fe400078e0213 */
[----:B------:R-:W-:Y:S01]  /*0c80*/  @P2 IMAD.IADD R17, R18, 0x1, R21 ;  /* 0x0000000112112824 */ /* 0x000fe200078e0215 */
[----:B------:R-:W-:-:S03]  /*0c90*/  LOP3.LUT P3, R21, R12, 0x80000000, RZ, 0xc0, !PT ;  /* 0x800000000c157812 */ /* 0x000fc6000786c0ff */
[C---:B------:R-:W-:Y:S01]  /*0ca0*/  IMAD.SHL.U32 R16, R17.reuse, 0x4, RZ ;  /* 0x0000000411107824 */ /* 0x040fe200078e00ff */
[----:B------:R-:W-:-:S04]  /*0cb0*/  SHF.L.U32.HI R18, R17, 0x2, R20 ;  /* 0x0000000211127819 */ /* 0x000fc80000010614 */
[----:B0-----:R-:W-:-:S04]  /*0cc0*/  SHF.R.U32.HI R23, RZ, 0x1f, R18 ;  /* 0x0000001fff177819 */ /* 0x001fc80000011612 */
[----:B------:R-:W-:Y:S02]  /*0cd0*/  ISETP.NE.AND P2, PT, R23, RZ, PT ;  /* 0x000000ff1700720c */ /* 0x000fe40003f45270 */
[----:B------:R-:W-:-:S11]  /*0ce0*/  LEA.HI R20, R20, R23, RZ, 0x2 ;  /* 0x0000001714147211 */ /* 0x000fd600078f10ff */
[----:B------:R-:W-:Y:S02]  /*0cf0*/  @P2 LOP3.LUT R18, RZ, R18, RZ, 0x33, !PT ;  /* 0x00000012ff122212 */ /* 0x000fe400078e33ff */
[----:B------:R-:W-:Y:S02]  /*0d00*/  @P2 LOP3.LUT R16, RZ, R16, RZ, 0x33, !PT ;  /* 0x00000010ff102212 */ /* 0x000fe400078e33ff */
[----:B------:R-:W-:Y:S01]  /*0d10*/  @P2 LOP3.LUT R21, R21, 0x80000000, RZ, 0x3c, !PT ;  /* 0x8000000015152812 */ /* 0x000fe200078e3cff */
[----:B------:R-:W-:-:S03]  /*0d20*/  IMAD.MOV.U32 R17, RZ, RZ, R18 ;  /* 0x000000ffff117224 */ /* 0x000fc600078e0012 */
[----:B------:R-:W-:Y:S01]  /*0d30*/  ISETP.NE.AND P2, PT, R21, RZ, PT ;  /* 0x000000ff1500720c */ /* 0x000fe20003f45270 */
[----:B------:R-:W-:Y:S02]  /*0d40*/  IMAD.MOV R21, RZ, RZ, -R20 ;  /* 0x000000ffff157224 */ /* 0x000fe400078e0a14 */
[----:B------:R-:W0:Y:S02]  /*0d50*/  I2F.F64.S64 R16, R16 ;  /* 0x0000001000107312 */ /* 0x000e240000301c00 */
[----:B------:R-:W-:Y:S01]  /*0d60*/  @P3 IMAD.MOV.U32 R20, RZ, RZ, R21 ;  /* 0x000000ffff143224 */ /* 0x000fe200078e0015 */
[----:B0-----:R-:W0:-:S10]  /*0d70*/  DMUL R18, R16, c[0x2][0x0] ;  /* 0x0080000010127a28 */ /* 0x001e140000000000 */
[----:B0-----:R-:W0:Y:S02]  /*0d80*/  F2F.F32.F64 R18, R18 ;  /* 0x0000001200127310 */ /* 0x001e240000301000 */
[----:B0-----:R-:W-:Y:S01]  /*0d90*/  FSEL R25, R18, -R18, !P2 ;  /* 0x8000001212197208 */ /* 0x001fe20005000000 */
[----:B------:R-:W-:Y:S05]  /*0da0*/  BRA `(.L_x_1095) ;  /* 0x0000002000007947 */ /* 0x000fea0003800000 */
.L_x_1096:
[----:B------:R-:W-:Y:S01]  /*0db0*/  FMUL R25, RZ, R12 ;  /* 0x0000000cff197220 */ /* 0x000fe20000400000 */
[----:B------:R-:W-:Y:S02]  /*0dc0*/  IMAD.MOV.U32 R20, RZ, RZ, RZ ;  /* 0x000000ffff147224 */ /* 0x000fe400078e00ff */
.L_x_1095:
[----:B------:R-:W-:Y:S05]  /*0dd0*/  BSYNC B1 ;  /* 0x0000000000017941 */ /* 0x000fea0003800000 */
.L_x_1094:
[----:B------:R-:W-:Y:S01]  /*0de0*/  FMUL R21, R14, 0.63661974668502807617 ;  /* 0x3f22f9830e157820 */ /* 0x000fe20000400000 */
[----:B------:R-:W-:Y:S01]  /*0df0*/  LOP3.LUT P2, RZ, R20, 0x1, RZ, 0xc0, !PT ;  /* 0x0000000114ff7812 */ /* 0x000fe2000784c0ff */
[----:B------:R-:W-:Y:S01]  /*0e00*/  IMAD.MOV.U32 R23, RZ, RZ, 0x3c0885e4 ;  /* 0x3c0885e4ff177424 */ /* 0x000fe200078e00ff */
[C---:B------:R-:W-:Y:S01]  /*0e10*/  FMUL R26, R25.reuse, R25 ;  /* 0x00000019191a7220 */ /* 0x040fe20000400000 */
[----:B------:R-:W-:Y:S01]  /*0e20*/  IMAD.MOV.U32 R24, RZ, RZ, 0x3e2aaaa8 ;  /* 0x3e2aaaa8ff187424 */ /* 0x000fe200078e00ff */
[----:B------:R-:W-:Y:S01]  /*0e30*/  FSEL R28, R25, 1, !P2 ;  /* 0x3f800000191c7808 */ /* 0x000fe20005000000 */
[----:B------:R-:W0:Y:S01]  /*0e40*/  F2I.NTZ R21, R21 ;  /* 0x0000001500157305 */ /* 0x000e220000203100 */
[----:B------:R-:W-:Y:S01]  /*0e50*/  IMAD.MOV.U32 R16, RZ, RZ, -0x46b2bead ;  /* 0xb94d4153ff107424 */ /* 0x000fe200078e00ff */
[----:B------:R-:W-:Y:S01]  /*0e60*/  FSEL R17, R23, 0.041666727513074874878, !P2 ;  /* 0x3d2aaabb17117808 */ /* 0x000fe20005000000 */
[----:B------:R-:W-:Y:S01]  /*0e70*/  BSSY B1, `(.L_x_1098) ;  /* 0x000004f000017945 */ /* 0x000fe20003800000 */
[----:B------:R-:W-:-:S02]  /*0e80*/  FSEL R19, -R24, -0.4999999701976776123, !P2 ;  /* 0xbeffffff18137808 */ /* 0x000fc40005000100 */
[----:B------:R-:W-:Y:S02]  /*0e90*/  LOP3.LUT P3, RZ, R20, 0x2, RZ, 0xc0, !PT ;  /* 0x0000000214ff7812 */ /* 0x000fe4000786c0ff */
[----:B------:R-:W-:-:S04]  /*0ea0*/  @P2 IMAD.MOV.U32 R18, RZ, RZ, 0x37cbac00 ;  /* 0x37cbac00ff122424 */ /* 0x000fc800078e00ff */
[----:B------:R-:W-:Y:S01]  /*0eb0*/  @P2 FFMA R16, R26, R18, -0.0013887860113754868507 ;  /* 0xbab607ed1a102423 */ /* 0x000fe20000000012 */
[----:B------:R-:W-:Y:S02]  /*0ec0*/  FSETP.GE.AND P2, PT, |R14|, 105615, PT ;  /* 0x47ce47800e00780b */ /* 0x000fe40003f46200 */
[----:B0-----:R-:W-:Y:S01]  /*0ed0*/  I2FP.F32.S32 R27, R21 ;  /* 0x00000015001b7245 */ /* 0x001fe20000201400 */
[----:B------:R-:W-:-:S04]  /*0ee0*/  FFMA R16, R26, R16, R17 ;  /* 0x000000101a107223 */ /* 0x000fc80000000011 */
[C---:B------:R-:W-:Y:S01]  /*0ef0*/  FFMA R18, R27.reuse, -1.5707962512969970703, R14 ;  /* 0xbfc90fda1b127823 */ /* 0x040fe2000000000e */
[----:B------:R-:W-:Y:S01]  /*0f00*/  FFMA R19, R26, R16, R19 ;  /* 0x000000101a137223 */ /* 0x000fe20000000013 */
[----:B------:R-:W-:Y:S01]  /*0f10*/  FFMA R16, R28, R26, RZ ;  /* 0x0000001a1c107223 */ /* 0x000fe200000000ff */
[----:B------:R-:W-:Y:S01]  /*0f20*/  IMAD.MOV.U32 R26, RZ, RZ, R21 ;  /* 0x000000ffff1a7224 */ /* 0x000fe200078e0015 */
[----:B------:R-:W-:Y:S02]  /*0f30*/  FFMA R18, R27, -7.5497894158615963534e-08, R18 ;  /* 0xb3a221681b127823 */ /* 0x000fe40000000012 */
[----:B------:R-:W-:Y:S02]  /*0f40*/  FFMA R28, R19, R16, R28 ;  /* 0x00000010131c7223 */ /* 0x000fe4000000001c */
[----:B------:R-:W-:Y:S02]  /*0f50*/  FFMA R25, R27, -5.3903029534742383927e-15, R18 ;  /* 0xa7c234c51b197823 */ /* 0x000fe40000000012 */
[----:B------:R-:W-:-:S02]  /*0f60*/  @P3 FFMA R28, R28, -1, RZ ;  /* 0xbf8000001c1c3823 */ /* 0x000fc400000000ff */
[----:B------:R-:W-:Y:S01]  /*0f70*/  IMAD.MOV.U32 R20, RZ, RZ, R25 ;  /* 0x000000ffff147224 */ /* 0x000fe200078e0019 */
[----:B------:R-:W-:Y:S05]  /*0f80*/  @!P2 BRA `(.L_x_1099) ;  /* 0x000003d00000a947 */ /* 0x000fea0003800000 */
[----:B------:R-:W-:-:S13]  /*0f90*/  FSETP.NEU.AND P3, PT, |R14|, +INF , PT ;  /* 0x7f8000000e00780b */ /* 0x000fda0003f6d200 */
[----:B------:R-:W-:Y:S05]  /*0fa0*/  @!P3 BRA `(.L_x_1100) ;  /* 0x000003900000b947 */ /* 0x000fea0003800000 */
[----:B------:R-:W-:Y:S01]  /*0fb0*/  SHF.R.U32.HI R16, RZ, 0x17, R14 ;  /* 0x00000017ff107819 */ /* 0x000fe2000001160e */
[----:B------:R-:W-:Y:S01]  /*0fc0*/  IMAD.SHL.U32 R32, R14, 0x100, RZ ;  /* 0x000001000e207824 */ /* 0x000fe200078e00ff */
[----:B------:R-:W-:Y:S01]  /*0fd0*/  UMOV UR4, URZ ;  /* 0x0000003f00047c82 */ /* 0x000fe20008000000 */
[----:B------:R-:W-:Y:S01]  /*0fe0*/  IMAD.MOV.U32 R27, RZ, RZ, RZ ;  /* 0x000000ffff1b7224 */ /* 0x000fe200078e00ff */
[----:B------:R-:W-:Y:S02]  /*0ff0*/  LOP3.LUT R16, R16, 0xff, RZ, 0xc0, !PT ;  /* 0x000000ff10107812 */ /* 0x000fe400078ec0ff */
[----:B------:R-:W-:Y:S02]  /*1000*/  LOP3.LUT R32, R32, 0x80000000, RZ, 0xfc, !PT ;  /* 0x8000000020207812 */ /* 0x000fe400078efcff */
[----:B------:R-:W-:Y:S02]  /*1010*/  IADD3 R29, R16, -0x80, RZ ;  /* 0xffffff80101d7810 */ /* 0x000fe40007ffe0ff */
[----:B------:R-:W-:-:S02]  /*1020*/  CS2R R16, SRZ ;  /* 0x0000000000107805 */ /* 0x000fc4000001ff00 */
[----:B------:R-:W-:-:S04]  /*1030*/  SHF.R.U32.HI R31, RZ, 0x5, R29 ;  /* 0x00000005ff1f7819 */ /* 0x000fc8000001161d */
.L_x_1101:
[C---:B0-----:R-:W-:Y:S01]  /*1040*/  IMAD.SHL.U32 R30, R16.reuse, 0x4, RZ ;  /* 0x00000004101e7824 */ /* 0x041fe200078e00ff */
[----:B------:R-:W-:-:S04]  /*1050*/  SHF.L.U64.HI R17, R16, 0x2, R17 ;  /* 0x0000000210117819 */ /* 0x000fc80000010211 */
[----:B------:R-:W-:-:S04]  /*1060*/  IADD3 R18, P3, R30, c[0x4][0x88], RZ ;  /* 0x010022001e127a10 */ /* 0x000fc80007f7e0ff */
[----:B------:R-:W-:-:S06]  /*1070*/  IADD3.X R19, R17, c[0x4][0x8c], RZ, P3, !PT ;  /* 0x0100230011137a10 */ /* 0x000fcc0001ffe4ff */
[----:B------:R-:W2:Y:S01]  /*1080*/  LDG.E.CONSTANT R19, [R18.64] ;  /* 0x0000000812137981 */ /* 0x000ea2000c1e9900 */
[----:B------:R-:W-:Y:S01]  /*1090*/  IMAD.IADD R30, R1, 0x1, R30 ;  /* 0x00000001011e7824 */ /* 0x000fe200078e021e */
[----:B------:R-:W-:-:S04]  /*10a0*/  IADD3 R16, R16, 0x1, RZ ;  /* 0x0000000110107810 */ /* 0x000fc80007ffe0ff */
[----:B------:R-:W-:Y:S02]  /*10b0*/  ISETP.NE.AND P3, PT, R16, 0x6, PT ;  /* 0x000000061000780c */ /* 0x000fe40003f65270 */
[----:B------:R-:W-:Y:S01]  /*10c0*/  SHF.R.S32.HI R17, RZ, 0x1f, R16 ;  /* 0x0000001fff117819 */ /* 0x000fe20000011410 */
[----:B--2---:R-:W-:-:S05]  /*10d0*/  IMAD.WIDE.U32 R20, R19, R32, RZ ;  /* 0x0000002013147225 */ /* 0x004fca00078e00ff */
[----:B------:R-:W-:-:S04]  /*10e0*/  IADD3 R33, P4, R20, R27, RZ ;  /* 0x0000001b14217210 */ /* 0x000fc80007f9e0ff */
[----:B------:R-:W-:Y:S01]  /*10f0*/  IADD3.X R27, R21, UR4, RZ, P4, !PT ;  /* 0x00000004151b7c10 */ /* 0x000fe2000a7fe4ff */
[----:B------:R0:W-:Y:S01]  /*1100*/  STL [R30], R33 ;  /* 0x000000211e007387 */ /* 0x0001e20000100800 */
[----:B------:R-:W-:Y:S05]  /*1110*/  @P3 BRA `(.L_x_1101) ;  /* 0xffffff2000003947 */ /* 0x000fea000383ffff */
[----:B------:R-:W-:Y:S01]  /*1120*/  LOP3.LUT P3, R21, R29, 0x1f, RZ, 0xc0, !PT ;  /* 0x0000001f1d157812 */ /* 0x000fe2000786c0ff */
[----:B------:R1:W-:Y:S01]  /*1130*/  STL [R1+0x18], R27 ;  /* 0x0000181b01007387 */ /* 0x0003e20000100800 */
[C---:B0-----:R-:W-:Y:S02]  /*1140*/  IADD3 R30, -R31.reuse, 0x4, RZ ;  /* 0x000000041f1e7810 */ /* 0x041fe40007ffe1ff */
[----:B------:R-:W-:-:S05]  /*1150*/  IADD3 R16, -R31, 0x6, RZ ;  /* 0x000000061f107810 */ /* 0x000fca0007ffe1ff */
[----:B------:R-:W-:-:S04]  /*1160*/  IMAD R29, R16, 0x4, R1 ;  /* 0x00000004101d7824 */ /* 0x000fc800078e0201 */
[----:B------:R-:W-:Y:S01]  /*1170*/  @P3 IMAD R30, R30, 0x4, R1 ;  /* 0x000000041e1e3824 */ /* 0x000fe200078e0201 */
[----:B------:R-:W2:Y:S04]  /*1180*/  LDL R20, [R29] ;  /* 0x000000001d147983 */ /* 0x000ea80000100800 */
[----:B------:R-:W3:Y:S04]  /*1190*/  @P3 LDL R19, [R30] ;  /* 0x000000001e133983 */ /* 0x000ee80000100800 */
[----:B------:R-:W4:Y:S01]  /*11a0*/  LDL R17, [R29+-0x4] ;  /* 0xfffffc001d117983 */ /* 0x000f220000100800 */
[----:B------:R-:W-:-:S04]  /*11b0*/  @P3 IADD3 R16, -R21, 0x20, RZ ;  /* 0x0000002015103810 */ /* 0x000fc80007ffe1ff */
[-C--:B---3--:R-:W-:Y:S02]  /*11c0*/  @P3 SHF.R.U32.HI R18, RZ, R16.reuse, R19 ;  /* 0x00000010ff123219 */ /* 0x088fe40000011613 */
[-C--:B--2---:R-:W-:Y:S02]  /*11d0*/  @P3 SHF.L.U32 R19, R20, R21.reuse, RZ ;  /* 0x0000001514133219 */ /* 0x084fe400000006ff */
[----:B----4-:R-:W-:Y:S02]  /*11e0*/  @P3 SHF.R.U32.HI R16, RZ, R16, R17 ;  /* 0x00000010ff103219 */ /* 0x010fe40000011611 */
[----:B------:R-:W-:-:S03]  /*11f0*/  @P3 SHF.L.U32 R21, R17, R21, RZ ;  /* 0x0000001511153219 */ /* 0x000fc600000006ff */
[----:B------:R-:W-:Y:S02]  /*1200*/  @P3 IMAD.IADD R20, R16, 0x1, R19 ;  /* 0x0000000110143824 */ /* 0x000fe400078e0213 */
[----:B------:R-:W-:-:S05]  /*1210*/  @P3 IMAD.IADD R17, R18, 0x1, R21 ;  /* 0x0000000112113824 */ /* 0x000fca00078e0215 */
[----:B------:R-:W-:-:S04]  /*1220*/  SHF.L.U32.HI R18, R17, 0x2, R20 ;  /* 0x0000000211127819 */ /* 0x000fc80000010614 */
[----:B------:R-:W-:-:S04]  /*1230*/  SHF.R.U32.HI R21, RZ, 0x1f, R18 ;  /* 0x0000001fff157819 */ /* 0x000fc80000011612 */
[----:B------:R-:W-:Y:S01]  /*1240*/  ISETP.NE.AND P4, PT, R21, RZ, PT ;  /* 0x000000ff1500720c */ /* 0x000fe20003f85270 */
[----:B------:R-:W-:-:S12]  /*1250*/  IMAD.SHL.U32 R16, R17, 0x4, RZ ;  /* 0x0000000411107824 */ /* 0x000fd800078e00ff */
[----:B------:R-:W-:Y:S02]  /*1260*/  @P4 LOP3.LUT R18, RZ, R18, RZ, 0x33, !PT ;  /* 0x00000012ff124212 */ /* 0x000fe400078e33ff */
[----:B------:R-:W-:-:S03]  /*1270*/  @P4 LOP3.LUT R16, RZ, R16, RZ, 0x33, !PT ;  /* 0x00000010ff104212 */ /* 0x000fc600078e33ff */
[----:B------:R-:W-:-:S06]  /*1280*/  IMAD.MOV.U32 R17, RZ, RZ, R18 ;  /* 0x000000ffff117224 */ /* 0x000fcc00078e0012 */
[----:B------:R-:W0:Y:S01]  /*1290*/  I2F.F64.S64 R16, R16 ;  /* 0x0000001000107312 */ /* 0x000e220000301c00 */
[----:B-1----:R-:W-:Y:S01]  /*12a0*/  LOP3.LUT P3, R27, R14, 0x80000000, RZ, 0xc0, !PT ;  /* 0x800000000e1b7812 */ /* 0x002fe2000786c0ff */
[----:B0-----:R-:W0:Y:S01]  /*12b0*/  DMUL R18, R16, c[0x2][0x0] ;  /* 0x0080000010127a28 */ /* 0x001e220000000000 */
[----:B------:R-:W-:-:S09]  /*12c0*/  LEA.HI R21, R20, R21, RZ, 0x2 ;  /* 0x0000001514157211 */ /* 0x000fd200078f10ff */
[----:B0-----:R-:W0:Y:S01]  /*12d0*/  F2F.F32.F64 R18, R18 ;  /* 0x0000001200127310 */ /* 0x001e220000301000 */
[----:B------:R-:W-:Y:S01]  /*12e0*/  @P4 LOP3.LUT R27, R27, 0x80000000, RZ, 0x3c, !PT ;  /* 0x800000001b1b4812 */ /* 0x000fe200078e3cff */
[----:B------:R-:W-:-:S03]  /*12f0*/  IMAD.MOV R20, RZ, RZ, -R21 ;  /* 0x000000ffff147224 */ /* 0x000fc600078e0a15 */
[----:B------:R-:W-:Y:S01]  /*1300*/  ISETP.NE.AND P4, PT, R27, RZ, PT ;  /* 0x000000ff1b00720c */ /* 0x000fe20003f85270 */
[----:B------:R-:W-:-:S03]  /*1310*/  @P3 IMAD.MOV.U32 R21, RZ, RZ, R20 ;  /* 0x000000ffff153224 */ /* 0x000fc600078e0014 */
[----:B0-----:R-:W-:Y:S01]  /*1320*/  FSEL R20, R18, -R18, !P4 ;  /* 0x8000001212147208 */ /* 0x001fe20006000000 */
[----:B------:R-:W-:Y:S05]  /*1330*/  BRA `(.L_x_1099) ;  /* 0x0000002000007947 */ /* 0x000fea0003800000 */
.L_x_1100:
[----:B------:R-:W-:Y:S01]  /*1340*/  FMUL R20, RZ, R14 ;  /* 0x0000000eff147220 */ /* 0x000fe20000400000 */
[----:B------:R-:W-:Y:S02]  /*1350*/  IMAD.MOV.U32 R21, RZ, RZ, RZ ;  /* 0x000000ffff157224 */ /* 0x000fe400078e00ff */
.L_x_1099:
[----:B------:R-:W-:Y:S05]  /*1360*/  BSYNC B1 ;  /* 0x0000000000017941 */ /* 0x000fea0003800000 */
.L_x_1098:
[----:B------:R-:W-:Y:S01]  /*1370*/  IADD3 R21, R21, 0x1, RZ ;  /* 0x0000000115157810 */ /* 0x000fe20007ffe0ff */
[----:B------:R-:W-:Y:S01]  /*1380*/  FMUL R18, R20, R20 ;  /* 0x0000001414127220 */ /* 0x000fe20000400000 */
[----:B------:R-:W-:Y:S01]  /*1390*/  IMAD.MOV.U32 R16, RZ, RZ, -0x46b2bead ;  /* 0xb94d4153ff107424 */ /* 0x000fe200078e00ff */
[----:B------:R-:W-:Y:S01]  /*13a0*/  FMUL R28, R15, R28 ;  /* 0x0000001c0f1c7220 */ /* 0x000fe20000400000 */
[C---:B------:R-:W-:Y:S01]  /*13b0*/  LOP3.LUT P4, RZ, R21.reuse, 0x1, RZ, 0xc0, !PT ;  /* 0x0000000115ff7812 */ /* 0x040fe2000788c0ff */
[----:B------:R-:W-:Y:S01]  /*13c0*/  BSSY B1, `(.L_x_1102) ;  /* 0x000004d000017945 */ /* 0x000fe20003800000 */
[----:B------:R-:W-:Y:S01]  /*13d0*/  LOP3.LUT P3, RZ, R21, 0x2, RZ, 0xc0, !PT ;  /* 0x0000000215ff7812 */ /* 0x000fe2000786c0ff */
[----:B------:R-:W-:Y:S01]  /*13e0*/  IMAD.MOV.U32 R21, RZ, RZ, R13 ;  /* 0x000000ffff157224 */ /* 0x000fe200078e000d */
[----:B------:R-:W-:-:S02]  /*13f0*/  FSEL R17, R23, 0.041666727513074874878, !P4 ;  /* 0x3d2aaabb17117808 */ /* 0x000fc40006000000 */
[----:B------:R-:W-:Y:S01]  /*1400*/  FSEL R27, R20, 1, !P4 ;  /* 0x3f800000141b7808 */ /* 0x000fe20006000000 */
[----:B------:R-:W-:-:S06]  /*1410*/  IMAD.MOV.U32 R20, RZ, RZ, R22 ;  /* 0x000000ffff147224 */ /* 0x000fcc00078e0016 */
[----:B------:R-:W-:-:S04]  /*1420*/  @P4 IMAD.MOV.U32 R19, RZ, RZ, 0x37cbac00 ;  /* 0x37cbac00ff134424 */ /* 0x000fc800078e00ff */
[----:B------:R-:W-:Y:S01]  /*1430*/  @P4 FFMA R16, R18, R19, -0.0013887860113754868507 ;  /* 0xbab607ed12104423 */ /* 0x000fe20000000013 */
[----:B------:R-:W-:-:S03]  /*1440*/  FSEL R19, -R24, -0.4999999701976776123, !P4 ;  /* 0xbeffffff18137808 */ /* 0x000fc60006000100 */
[----:B------:R-:W-:Y:S01]  /*1450*/  FFMA R16, R18, R16, R17 ;  /* 0x0000001012107223 */ /* 0x000fe20000000011 */
[----:B------:R-:W-:-:S03]  /*1460*/  FFMA R17, R27, R18, RZ ;  /* 0x000000121b117223 */ /* 0x000fc600000000ff */
[----:B------:R-:W-:-:S04]  /*1470*/  FFMA R16, R18, R16, R19 ;  /* 0x0000001012107223 */ /* 0x000fc80000000013 */
[----:B------:R-:W-:-:S04]  /*1480*/  FFMA R27, R16, R17, R27 ;  /* 0x00000011101b7223 */ /* 0x000fc8000000001b */
[----:B------:R-:W-:-:S04]  /*1490*/  @P3 FFMA R27, R27, -1, RZ ;  /* 0xbf8000001b1b3823 */ /* 0x000fc800000000ff */
[----:B------:R-:W-:Y:S01]  /*14a0*/  FMUL R27, R28, R27 ;  /* 0x0000001b1c1b7220 */ /* 0x000fe20000400000 */
        /* <DEDUP_REMOVED lines=12> */
.L_x_1105:
        /* <DEDUP_REMOVED lines=48> */
.L_x_1104:
[----:B------:R-:W-:Y:S01]  /*1870*/  FMUL R21, RZ, R12 ;  /* 0x0000000cff157220 */ /* 0x000fe20000400000 */
[----:B------:R-:W-:Y:S02]  /*1880*/  IMAD.MOV.U32 R20, RZ, RZ, RZ ;  /* 0x000000ffff147224 */ /* 0x000fe400078e00ff */
.L_x_1103:
[----:B------:R-:W-:Y:S05]  /*1890*/  BSYNC B1 ;  /* 0x0000000000017941 */ /* 0x000fea0003800000 */
.L_x_1102:
[C---:B------:R-:W-:Y:S01]  /*18a0*/  LOP3.LUT P4, RZ, R20.reuse, 0x1, RZ, 0xc0, !PT ;  /* 0x0000000114ff7812 */ /* 0x040fe2000788c0ff */
[----:B------:R-:W-:Y:S01]  /*18b0*/  FMUL R18, R21, R21 ;  /* 0x0000001515127220 */ /* 0x000fe20000400000 */
[----:B------:R-:W-:Y:S01]  /*18c0*/  IMAD.MOV.U32 R16, RZ, RZ, -0x46b2bead ;  /* 0xb94d4153ff107424 */ /* 0x000fe200078e00ff */
[----:B------:R-:W-:Y:S01]  /*18d0*/  LOP3.LUT P3, RZ, R20, 0x2, RZ, 0xc0, !PT ;  /* 0x0000000214ff7812 */ /* 0x000fe2000786c0ff */
[----:B------:R-:W-:Y:S01]  /*18e0*/  BSSY B1, `(.L_x_1106) ;  /* 0x0000049000017945 */ /* 0x000fe20003800000 */
[----:B------:R-:W-:Y:S02]  /*18f0*/  FSEL R17, R23, 0.041666727513074874878, !P4 ;  /* 0x3d2aaabb17117808 */ /* 0x000fe40006000000 */
[----:B------:R-:W-:-:S06]  /*1900*/  FSEL R28, R21, 1, !P4 ;  /* 0x3f800000151c7808 */ /* 0x000fcc0006000000 */
[----:B------:R-:W-:-:S04]  /*1910*/  @P4 IMAD.MOV.U32 R19, RZ, RZ, 0x37cbac00 ;  /* 0x37cbac00ff134424 */ /* 0x000fc800078e00ff */
[----:B------:R-:W-:Y:S01]  /*1920*/  @P4 FFMA R16, R18, R19, -0.0013887860113754868507 ;  /* 0xbab607ed12104423 */ /* 0x000fe20000000013 */
[----:B------:R-:W-:-:S03]  /*1930*/  FSEL R19, -R24, -0.4999999701976776123, !P4 ;  /* 0xbeffffff18137808 */ /* 0x000fc60006000100 */
[----:B------:R-:W-:Y:S01]  /*1940*/  FFMA R16, R18, R16, R17 ;  /* 0x0000001012107223 */ /* 0x000fe20000000011 */
[----:B------:R-:W-:-:S03]  /*1950*/  FFMA R17, R28, R18, RZ ;  /* 0x000000121c117223 */ /* 0x000fc600000000ff */
[----:B------:R-:W-:-:S04]  /*1960*/  FFMA R19, R18, R16, R19 ;  /* 0x0000001012137223 */ /* 0x000fc80000000013 */
[----:B------:R-:W-:-:S04]  /*1970*/  FFMA R28, R19, R17, R28 ;  /* 0x00000011131c7223 */ /* 0x000fc8000000001c */
[----:B------:R-:W-:Y:S01]  /*1980*/  @P3 FFMA R28, R28, -1, RZ ;  /* 0xbf8000001c1c3823 */ /* 0x000fe200000000ff */
[----:B------:R-:W-:Y:S05]  /*1990*/  @!P2 BRA `(.L_x_1107) ;  /* 0x000003d00000a947 */ /* 0x000fea0003800000 */
[----:B------:R-:W-:-:S13]  /*19a0*/  FSETP.NEU.AND P2, PT, |R14|, +INF , PT ;  /* 0x7f8000000e00780b */ /* 0x000fda0003f4d200 */
[----:B------:R-:W-:Y:S05]  /*19b0*/  @!P2 BRA `(.L_x_1108) ;  /* 0x000003900000a947 */ /* 0x000fea0003800000 */
[----:B------:R-:W-:Y:S01]  /*19c0*/  SHF.R.U32.HI R16, RZ, 0x17, R14 ;  /* 0x00000017ff107819 */ /* 0x000fe2000001160e */
[----:B------:R-:W-:Y:S01]  /*19d0*/  IMAD.SHL.U32 R31, R14, 0x100, RZ ;  /* 0x000001000e1f7824 */ /* 0x000fe200078e00ff */
[----:B------:R-:W-:Y:S01]  /*19e0*/  CS2R R18, SRZ ;  /* 0x0000000000127805 */ /* 0x000fe2000001ff00 */
[----:B------:R-:W-:Y:S01]  /*19f0*/  IMAD.MOV.U32 R25, RZ, RZ, RZ ;  /* 0x000000ffff197224 */ /* 0x000fe200078e00ff */
[----:B------:R-:W-:Y:S01]  /*1a00*/  LOP3.LUT R16, R16, 0xff, RZ, 0xc0, !PT ;  /* 0x000000ff10107812 */ /* 0x000fe200078ec0ff */
[----:B------:R-:W-:Y:S01]  /*1a10*/  UMOV UR4, URZ ;  /* 0x0000003f00047c82 */ /* 0x000fe20008000000 */
[----:B------:R-:W-:Y:S02]  /*1a20*/  LOP3.LUT R31, R31, 0x80000000, RZ, 0xfc, !PT ;  /* 0x800000001f1f7812 */ /* 0x000fe400078efcff */
[----:B------:R-:W-:-:S04]  /*1a30*/  IADD3 R30, R16, -0x80, RZ ;  /* 0xffffff80101e7810 */ /* 0x000fc80007ffe0ff */
[----:B------:R-:W-:Y:S02]  /*1a40*/  SHF.R.U32.HI R29, RZ, 0x5, R30 ;  /* 0x00000005ff1d7819 */ /* 0x000fe4000001161e */
.L_x_1109:
[C---:B0-----:R-:W-:Y:S01]  /*1a50*/  IMAD.SHL.U32 R26, R18.reuse, 0x4, RZ ;  /* 0x00000004121a7824 */ /* 0x041fe200078e00ff */
[----:B------:R-:W-:-:S04]  /*1a60*/  SHF.L.U64.HI R17, R18, 0x2, R19 ;  /* 0x0000000212117819 */ /* 0x000fc80000010213 */
[----:B------:R-:W-:-:S04]  /*1a70*/  IADD3 R16, P2, R26, c[0x4][0x88], RZ ;  /* 0x010022001a107a10 */ /* 0x000fc80007f5e0ff */
[----:B------:R-:W-:-:S05]  /*1a80*/  IADD3.X R17, R17, c[0x4][0x8c], RZ, P2, !PT ;  /* 0x0100230011117a10 */ /* 0x000fca00017fe4ff */
        /* <DEDUP_REMOVED lines=12> */
[C---:B------:R-:W-:Y:S02]  /*1b50*/  IADD3 R18, -R29.reuse, 0x4, RZ ;  /* 0x000000041d127810 */ /* 0x040fe40007ffe1ff */
[----:B------:R-:W-:-:S05]  /*1b60*/  IADD3 R16, -R29, 0x6, RZ ;  /* 0x000000061d107810 */ /* 0x000fca0007ffe1ff */
[----:B------:R-:W-:-:S04]  /*1b70*/  IMAD R20, R16, 0x4, R1 ;  /* 0x0000000410147824 */ /* 0x000fc800078e0201 */
[----:B------:R-:W-:Y:S01]  /*1b80*/  @P2 IMAD R29, R18, 0x4, R1 ;  /* 0x00000004121d2824 */ /* 0x000fe200078e0201 */
[----:B0-----:R-:W2:Y:S04]  /*1b90*/  LDL R26, [R20] ;  /* 0x00000000141a7983 */ /* 0x001ea80000100800 */
[----:B------:R-:W3:Y:S04]  /*1ba0*/  @P2 LDL R19, [R29] ;  /* 0x000000001d132983 */ /* 0x000ee80000100800 */
[----:B------:R-:W4:Y:S01]  /*1bb0*/  LDL R17, [R20+-0x4] ;  /* 0xfffffc0014117983 */ /* 0x000f220000100800 */
[----:B------:R-:W-:-:S02]  /*1bc0*/  @P2 IADD3 R16, -R21, 0x20, RZ ;  /* 0x0000002015102810 */ /* 0x000fc40007ffe1ff */
[----:B------:R-:W-:Y:S02]  /*1bd0*/  LOP3.LUT P3, R14, R14, 0x80000000, RZ, 0xc0, !PT ;  /* 0x800000000e0e7812 */ /* 0x000fe4000786c0ff */
        /* <DEDUP_REMOVED lines=13> */
[----:B------:R-:W0:Y:S02]  /*1cb0*/  I2F.F64.S64 R16, R16 ;  /* 0x0000001000107312 */ /* 0x000e240000301c00 */
[----:B0-----:R-:W0:Y:S01]  /*1cc0*/  DMUL R18, R16, c[0x2][0x0] ;  /* 0x0080000010127a28 */ /* 0x001e220000000000 */
[----:B------:R-:W-:Y:S02]  /*1cd0*/  @P2 LOP3.LUT R14, R14, 0x80000000, RZ, 0x3c, !PT ;  /* 0x800000000e0e2812 */ /* 0x000fe400078e3cff */
[----:B------:R-:W-:-:S07]  /*1ce0*/  LEA.HI R26, R26, R21, RZ, 0x2 ;  /* 0x000000151a1a7211 */ /* 0x000fce00078f10ff */
[----:B0-----:R-:W1:Y:S01]  /*1cf0*/  F2F.F32.F64 R18, R18 ;  /* 0x0000001200127310 */ /* 0x001e620000301000 */
[----:B------:R-:W-:Y:S01]  /*1d00*/  ISETP.NE.AND P2, PT, R14, RZ, PT ;  /* 0x000000ff0e00720c */ /* 0x000fe20003f45270 */
[----:B------:R-:W-:-:S04]  /*1d10*/  IMAD.MOV R14, RZ, RZ, -R26 ;  /* 0x000000ffff0e7224 */ /* 0x000fc800078e0a1a */
[----:B------:R-:W-:Y:S01]  /*1d20*/  @P3 IMAD.MOV.U32 R26, RZ, RZ, R14 ;  /* 0x000000ffff1a3224 */ /* 0x000fe200078e000e */
[----:B-1----:R-:W-:Y:S01]  /*1d30*/  FSEL R25, R18, -R18, !P2 ;  /* 0x8000001212197208 */ /* 0x002fe20005000000 */
[----:B------:R-:W-:Y:S05]  /*1d40*/  BRA `(.L_x_1107) ;  /* 0x0000002000007947 */ /* 0x000fea0003800000 */
.L_x_1108:
[----:B------:R-:W-:Y:S01]  /*1d50*/  FMUL R25, RZ, R14 ;  /* 0x0000000eff197220 */ /* 0x000fe20000400000 */
[----:B------:R-:W-:Y:S02]  /*1d60*/  IMAD.MOV.U32 R26, RZ, RZ, RZ ;  /* 0x000000ffff1a7224 */ /* 0x000fe400078e00ff */
.L_x_1107:
[----:B------:R-:W-:Y:S05]  /*1d70*/  BSYNC B1 ;  /* 0x0000000000017941 */ /* 0x000fea0003800000 */
.L_x_1106:
[C---:B------:R-:W-:Y:S01]  /*1d80*/  LOP3.LUT P3, RZ, R26.reuse, 0x1, RZ, 0xc0, !PT ;  /* 0x000000011aff7812 */ /* 0x040fe2000786c0ff */
[----:B------:R-:W-:Y:S01]  /*1d90*/  FMUL R18, R25, R25 ;  /* 0x0000001919127220 */ /* 0x000fe20000400000 */
[----:B------:R-:W-:Y:S01]  /*1da0*/  IMAD.MOV.U32 R16, RZ, RZ, -0x46b2bead ;  /* 0xb94d4153ff107424 */ /* 0x000fe200078e00ff */
[----:B------:R-:W-:Y:S01]  /*1db0*/  LOP3.LUT P2, RZ, R26, 0x2, RZ, 0xc0, !PT ;  /* 0x000000021aff7812 */ /* 0x000fe2000784c0ff */
[----:B------:R-:W-:Y:S01]  /*1dc0*/  BSSY B1, `(.L_x_1110) ;  /* 0x000004b000017945 */ /* 0x000fe20003800000 */
[----:B------:R-:W-:Y:S02]  /*1dd0*/  FSEL R17, R23, 0.041666727513074874878, !P3 ;  /* 0x3d2aaabb17117808 */ /* 0x000fe40005800000 */
[----:B------:R-:W-:Y:S01]  /*1de0*/  FSEL R14, R25, 1, !P3 ;  /* 0x3f800000190e7808 */ /* 0x000fe20005800000 */
[----:B------:R-:W-:-:S05]  /*1df0*/  FMUL R25, R15, R28 ;  /* 0x0000001c0f197220 */ /* 0x000fca0000400000 */
        /* <DEDUP_REMOVED lines=14> */
[----:B------:R-:W-:Y:S01]  /*1ee0*/  CS2R R18, SRZ ;  /* 0x0000000000127805 */ /* 0x000fe2000001ff00 */
[----:B------:R-:W-:Y:S01]  /*1ef0*/  UMOV UR4, URZ ;  /* 0x0000003f00047c82 */ /* 0x000fe20008000000 */
[----:B------:R-:W-:Y:S01]  /*1f00*/  LOP3.LUT R14, R13, 0xff, RZ, 0xc0, !PT ;  /* 0x000000ff0d0e7812 */ /* 0x000fe200078ec0ff */
[----:B------:R-:W-:Y:S01]  /*1f10*/  IMAD.MOV.U32 R13, RZ, RZ, RZ ;  /* 0x000000ffff0d7224 */ /* 0x000fe200078e00ff */
[----:B------:R-:W-:Y:S02]  /*1f20*/  LOP3.LUT R31, R16, 0x80000000, RZ, 0xfc, !PT ;  /* 0x80000000101f7812 */ /* 0x000fe400078efcff */
[----:B------:R-:W-:Y:S02]  /*1f30*/  IADD3 R22, R14, -0x80, RZ ;  /* 0xffffff800e167810 */ /* 0x000fe40007ffe0ff */
.L_x_1113:
        /* <DEDUP_REMOVED lines=16> */
[----:B0-----:R-:W-:-:S04]  /*2040*/  SHF.R.U32.HI R14, RZ, 0x5, R22 ;  /* 0x00000005ff0e7819 */ /* 0x001fc80000011616 */
[C---:B------:R-:W-:Y:S02]  /*2050*/  IADD3 R20, -R14.reuse, 0x4, RZ ;  /* 0x000000040e147810 */ /* 0x040fe40007ffe1ff */
[----:B------:R-:W-:-:S05]  /*2060*/  IADD3 R14, -R14, 0x6, RZ ;  /* 0x000000060e0e7810 */ /* 0x000fca0007ffe1ff */
[--C-:B------:R-:W-:Y:S02]  /*2070*/  @P1 IMAD R20, R20, 0x4, R1.reuse ;  /* 0x0000000414141824 */ /* 0x100fe400078e0201 */
[----:B------:R-:W-:-:S03]  /*2080*/  IMAD R18, R14, 0x4, R1 ;  /* 0x000000040e127824 */ /* 0x000fc600078e0201 */
[----:B------:R-:W2:Y:S04]  /*2090*/  @P1 LDL R19, [R20] ;  /* 0x0000000014131983 */ /* 0x000ea80000100800 */
[----:B------:R-:W3:Y:S04]  /*20a0*/  LDL R22, [R18] ;  /* 0x0000000012167983 */ /* 0x000ee80000100800 */
[----:B------:R-:W4:Y:S01]  /*20b0*/  LDL R17, [R18+-0x4] ;  /* 0xfffffc0012117983 */ /* 0x000f220000100800 */
[----:B------:R-:W-:Y:S02]  /*20c0*/  @P1 IADD3 R14, -R21, 0x20, RZ ;  /* 0x00000020150e1810 */ /* 0x000fe40007ffe1ff */
[----:B------:R-:W-:-:S02]  /*20d0*/  LOP3.LUT P2, R12, R12, 0x80000000, RZ, 0xc0, !PT ;  /* 0x800000000c0c7812 */ /* 0x000fc4000784c0ff */
[-C--:B--2---:R-:W-:Y:S02]  /*20e0*/  @P1 SHF.R.U32.HI R16, RZ, R14.reuse, R19 ;  /* 0x0000000eff101219 */ /* 0x084fe40000011613 */
[-C--:B---3--:R-:W-:Y:S02]  /*20f0*/  @P1 SHF.L.U32 R19, R22, R21.reuse, RZ ;  /* 0x0000001516131219 */ /* 0x088fe400000006ff */
[----:B----4-:R-:W-:Y:S02]  /*2100*/  @P1 SHF.R.U32.HI R14, RZ, R14, R17 ;  /* 0x0000000eff0e1219 */ /* 0x010fe40000011611 */
[----:B------:R-:W-:-:S03]  /*2110*/  @P1 SHF.L.U32 R21, R17, R21, RZ ;  /* 0x0000001511151219 */ /* 0x000fc600000006ff */
[----:B------:R-:W-:Y:S02]  /*2120*/  @P1 IMAD.IADD R22, R14, 0x1, R19 ;  /* 0x000000010e161824 */ /* 0x000fe400078e0213 */
[----:B------:R-:W-:-:S04]  /*2130*/  @P1 IMAD.IADD R17, R16, 0x1, R21 ;  /* 0x0000000110111824 */ /* 0x000fc800078e0215 */
[C---:B------:R-:W-:Y:S01]  /*2140*/  IMAD.SHL.U32 R16, R17.reuse, 0x4, RZ ;  /* 0x0000000411107824 */ /* 0x040fe200078e00ff */
[----:B-1----:R-:W-:-:S04]  /*2150*/  SHF.L.U32.HI R13, R17, 0x2, R22 ;  /* 0x00000002110d7819 */ /* 0x002fc80000010616 */
[----:B------:R-:W-:-:S04]  /*2160*/  SHF.R.U32.HI R21, RZ, 0x1f, R13 ;  /* 0x0000001fff157819 */ /* 0x000fc8000001160d */
        /* <DEDUP_REMOVED lines=14> */
.L_x_1112:
[----:B------:R-:W-:Y:S01]  /*2250*/  FMUL R13, RZ, R12 ;  /* 0x0000000cff0d7220 */ /* 0x000fe20000400000 */
[----:B------:R-:W-:Y:S02]  /*2260*/  IMAD.MOV.U32 R22, RZ, RZ, RZ ;  /* 0x000000ffff167224 */ /* 0x000fe400078e00ff */
.L_x_1111:
[----:B------:R-:W-:Y:S05]  /*2270*/  BSYNC B1 ;  /* 0x0000000000017941 */ /* 0x000fea0003800000 */
.L_x_1110:
[----:B------:R-:W-:Y:S01]  /*2280*/  IADD3 R22, R22, 0x1, RZ ;  /* 0x0000000116167810 */ /* 0x000fe20007ffe0ff */
[----:B------:R-:W-:Y:S01]  /*2290*/  IMAD.MOV.U32 R12, RZ, RZ, c[0x0][0x274] ;  /* 0x00009d00ff0c7624 */ /* 0x000fe200078e00ff */
[----:B------:R-:W-:Y:S01]  /*22a0*/  FMUL R9, R9, c[0x0][0x274] ;  /* 0x00009d0009097a20 */ /* 0x000fe20000400000 */
[----:B------:R-:W-:Y:S01]  /*22b0*/  FMUL R7, R7, c[0x0][0x274] ;  /* 0x00009d0007077a20 */ /* 0x000fe20000400000 */
[----:B------:R-:W-:Y:S01]  /*22c0*/  LOP3.LUT P2, RZ, R22, 0x1, RZ, 0xc0, !PT ;  /* 0x0000000116ff7812 */ /* 0x000fe2000784c0ff */
[----:B------:R-:W-:Y:S01]  /*22d0*/  FADD R18, -R12, 1 ;  /* 0x3f8000000c127421 */ /* 0x000fe20000000100 */
[----:B------:R-:W-:Y:S01]  /*22e0*/  FMUL R17, R13, R13 ;  /* 0x0000000d0d117220 */ /* 0x000fe20000400000 */
[----:B------:R-:W-:Y:S01]  /*22f0*/  FMUL R11, R11, c[0x0][0x274] ;  /* 0x00009d000b0b7a20 */ /* 0x000fe20000400000 */
[----:B------:R-:W-:Y:S01]  /*2300*/  FSEL R24, -R24, -0.4999999701976776123, !P2 ;  /* 0xbeffffff18187808 */ /* 0x000fe20005000100 */
[C---:B------:R-:W-:Y:S01]  /*2310*/  FFMA R12, R18.reuse, R6, R9 ;  /* 0x00000006120c7223 */ /* 0x040fe20000000009 */
[----:B------:R-:W-:Y:S01]  /*2320*/  FFMA R16, R18, R4, R7 ;  /* 0x0000000412107223 */ /* 0x000fe20000000007 */
[----:B------:R-:W-:Y:S01]  /*2330*/  IMAD.MOV.U32 R6, RZ, RZ, -0x46b2bead ;  /* 0xb94d4153ff067424 */ /* 0x000fe200078e00ff */
[----:B------:R-:W-:Y:S01]  /*2340*/  FSEL R4, R23, 0.041666727513074874878, !P2 ;  /* 0x3d2aaabb17047808 */ /* 0x000fe20005000000 */
[----:B------:R-:W-:Y:S01]  /*2350*/  ULDC UR5, c[0x0][0x210] ;  /* 0x0000840000057ab9 */ /* 0x000fe20000000800 */
[----:B------:R-:W-:Y:S01]  /*2360*/  LOP3.LUT P1, RZ, R22, 0x2, RZ, 0xc0, !PT ;  /* 0x0000000216ff7812 */ /* 0x000fe2000782c0ff */
[----:B------:R-:W-:Y:S01]  /*2370*/  ULDC UR4, c[0x0][0x1a0] ;  /* 0x0000680000047ab9 */ /* 0x000fe20000000800 */
[----:B------:R-:W-:Y:S01]  /*2380*/  FADD R25, R25, R16 ;  /* 0x0000001019197221 */ /* 0x000fe20000000000 */
[----:B------:R-:W-:Y:S01]  /*2390*/  @P2 IMAD.MOV.U32 R14, RZ, RZ, 0x37cbac00 ;  /* 0x37cbac00ff0e2424 */ /* 0x000fe200078e00ff */
[----:B------:R-:W-:Y:S01]  /*23a0*/  USHF.R.S32.HI UR5, URZ, 0x1f, UR5 ;  /* 0x0000001f3f057899 */ /* 0x000fe20008011405 */
[----:B------:R-:W-:Y:S01]  /*23b0*/  FADD R27, R27, R12 ;  /* 0x0000000c1b1b7221 */ /* 0x000fe20000000000 */
[----:B------:R-:W-:Y:S01]  /*23c0*/  ULDC UR6, c[0x0][0x1d8] ;  /* 0x0000760000067ab9 */ /* 0x000fe20000000800 */
[C---:B------:R-:W-:Y:S01]  /*23d0*/  @P2 FFMA R6, R17.reuse, R14, -0.0013887860113754868507 ;  /* 0xbab607ed11062423 */ /* 0x040fe2000000000e */
[----:B------:R-:W-:Y:S01]  /*23e0*/  FFMA R14, R18, R8, R11 ;  /* 0x00000008120e7223 */ /* 0x000fe2000000000b */
[----:B------:R-:W-:Y:S01]  /*23f0*/  SHF.R.S32.HI R11, RZ, 0x1f, R5 ;  /* 0x0000001fff0b7819 */ /* 0x000fe20000011405 */
[----:B------:R-:W-:Y:S01]  /*2400*/  USHF.R.S32.HI UR4, URZ, 0x1f, UR4 ;  /* 0x0000001f3f047899 */ /* 0x000fe20008011404 */
[C---:B------:R-:W-:Y:S01]  /*2410*/  FFMA R4, R17.reuse, R6, R4 ;  /* 0x0000000611047223 */ /* 0x040fe20000000004 */
[----:B------:R-:W-:Y:S01]  /*2420*/  USHF.R.S32.HI UR6, URZ, 0x1f, UR6 ;  /* 0x0000001f3f067899 */ /* 0x000fe20008011406 */
[----:B------:R-:W-:Y:S01]  /*2430*/  IMAD.MOV.U32 R8, RZ, RZ, c[0x0][0x1a0] ;  /* 0x00006800ff087624 */ /* 0x000fe200078e00ff */
[----:B------:R-:W-:Y:S01]  /*2440*/  BSSY B1, `(.L_x_1114) ;  /* 0x0000028000017945 */ /* 0x000fe20003800000 */
[----:B------:R-:W-:Y:S01]  /*2450*/  FFMA R19, R17, R4, R24 ;  /* 0x0000000411137223 */ /* 0x000fe20000000018 */
[----:B------:R-:W-:Y:S01]  /*2460*/  FSEL R4, R13, 1, !P2 ;  /* 0x3f8000000d047808 */ /* 0x000fe20005000000 */
[----:B------:R-:W-:-:S02]  /*2470*/  IMAD R16, R11, c[0x0][0x210], RZ ;  /* 0x000084000b107a24 */ /* 0x000fc400078e02ff */
[C---:B------:R-:W-:Y:S02]  /*2480*/  IMAD R20, R11.reuse, c[0x0][0x1a0], RZ ;  /* 0x000068000b147a24 */ /* 0x040fe400078e02ff */
[----:B------:R-:W-:Y:S01]  /*2490*/  FFMA R17, R4, R17, RZ ;  /* 0x0000001104117223 */ /* 0x000fe200000000ff */
[----:B------:R-:W-:Y:S02]  /*24a0*/  IMAD.MOV.U32 R12, RZ, RZ, c[0x0][0x1d8] ;  /* 0x00007600ff0c7624 */ /* 0x000fe400078e00ff */
[----:B------:R-:W-:Y:S01]  /*24b0*/  IMAD R18, R11, c[0x0][0x1d8], RZ ;  /* 0x000076000b127a24 */ /* 0x000fe200078e02ff */
[----:B------:R-:W-:Y:S01]  /*24c0*/  FFMA R4, R19, R17, R4 ;  /* 0x0000001113047223 */ /* 0x000fe20000000004 */
[----:B------:R-:W-:Y:S02]  /*24d0*/  IMAD.MOV.U32 R6, RZ, RZ, c[0x0][0x210] ;  /* 0x00008400ff067624 */ /* 0x000fe400078e00ff */
[C---:B------:R-:W-:Y:S01]  /*24e0*/  IMAD R21, R5.reuse, UR5, R16 ;  /* 0x0000000505157c24 */ /* 0x040fe2000f8e0210 */
[----:B------:R-:W-:Y:S01]  /*24f0*/  @P1 FFMA R4, R4, -1, RZ ;  /* 0xbf80000004041823 */ /* 0x000fe200000000ff */
[----:B------:R-:W0:Y:S01]  /*2500*/  MUFU.RCP R16, c[0x0][0x264] ;  /* 0x0000990000107b08 */ /* 0x000e220000001000 */
[----:B------:R-:W-:-:S02]  /*2510*/  IMAD.WIDE.U32 R8, R5, R8, c[0x0][0x180] ;  /* 0x0000600005087625 */ /* 0x000fc400078e0008 */
[----:B------:R-:W-:Y:S02]  /*2520*/  FFMA R15, R15, R4, R14 ;  /* 0x000000040f0f7223 */ /* 0x000fe4000000000e */
[C---:B------:R-:W-:Y:S02]  /*2530*/  IMAD R29, R5.reuse, UR4, R20 ;  /* 0x00000004051d7c24 */ /* 0x040fe4000f8e0214 */
[C---:B------:R-:W-:Y:S01]  /*2540*/  IMAD.WIDE.U32 R12, R5.reuse, R12, c[0x0][0x1b8] ;  /* 0x00006e00050c7625 */ /* 0x040fe200078e000c */
[----:B------:R-:W1:Y:S03]  /*2550*/  FCHK P1, R0, c[0x0][0x264] ;  /* 0x0000990000007b02 */ /* 0x000e660000020000 */
[C---:B------:R-:W-:Y:S02]  /*2560*/  IMAD R23, R5.reuse, UR6, R18 ;  /* 0x0000000605177c24 */ /* 0x040fe4000f8e0212 */
[----:B------:R-:W-:-:S04]  /*2570*/  IMAD.WIDE.U32 R6, R5, R6, c[0x0][0x1f0] ;  /* 0x00007c0005067625 */ /* 0x000fc800078e0006 */
[----:B------:R-:W-:Y:S02]  /*2580*/  IMAD.IADD R9, R9, 0x1, R29 ;  /* 0x0000000109097824 */ /* 0x000fe400078e021d */
[----:B------:R-:W-:Y:S02]  /*2590*/  IMAD.MOV.U32 R19, RZ, RZ, 0x1 ;  /* 0x00000001ff137424 */ /* 0x000fe400078e00ff */
[----:B------:R-:W-:Y:S02]  /*25a0*/  IMAD.IADD R13, R13, 0x1, R23 ;  /* 0x000000010d0d7824 */ /* 0x000fe400078e0217 */
[----:B------:R-:W-:Y:S01]  /*25b0*/  IMAD.IADD R7, R7, 0x1, R21 ;  /* 0x0000000107077824 */ /* 0x000fe200078e0215 */
[----:B------:R2:W-:Y:S01]  /*25c0*/  STG.E [R8.64], R19 ;  /* 0x0000001308007986 */ /* 0x0005e2000c101908 */
[----:B------:R-:W-:-:S03]  /*25d0*/  IMAD.MOV.U32 R17, RZ, RZ, c[0x0][0x264] ;  /* 0x00009900ff117624 */ /* 0x000fc600078e00ff */
[----:B------:R2:W-:Y:S01]  /*25e0*/  STG.E [R12.64], R27 ;  /* 0x0000001b0c007986 */ /* 0x0005e2000c101908 */
[----:B0-----:R-:W-:-:S03]  /*25f0*/  FFMA R17, R16, -R17, 1 ;  /* 0x3f80000010117423 */ /* 0x001fc60000000811 */
[----:B------:R2:W-:Y:S01]  /*2600*/  STG.E [R12.64+0x4], R25 ;  /* 0x000004190c007986 */ /* 0x0005e2000c101908 */
[----:B------:R-:W-:-:S03]  /*2610*/  FFMA R17, R16, R17, R16 ;  /* 0x0000001110117223 */ /* 0x000fc60000000010 */
[----:B------:R2:W-:Y:S01]  /*2620*/  STG.E [R12.64+0x8], R15 ;  /* 0x0000080f0c007986 */ /* 0x0005e2000c101908 */
[----:B------:R-:W-:-:S03]  /*2630*/  FFMA R4, R0, R17, RZ ;  /* 0x0000001100047223 */ /* 0x000fc600000000ff */
[----:B-----5:R2:W-:Y:S01]  /*2640*/  STG.E [R6.64], R10 ;  /* 0x0000000a06007986 */ /* 0x0205e2000c101908 */
[----:B------:R-:W-:-:S04]  /*2650*/  FFMA R14, R4, -c[0x0][0x264], R0 ;  /* 0x80009900040e7a23 */ /* 0x000fc80000000000 */
[----:B------:R-:W-:Y:S01]  /*2660*/  FFMA R17, R17, R14, R4 ;  /* 0x0000000e11117223 */ /* 0x000fe20000000004 */
[----:B-1----:R-:W-:Y:S05]  /*2670*/  @!P1 BRA `(.L_x_1115) ;  /* 0x0000004000009947 */ /* 0x002fea0003800000 */
[----:B--2---:R-:W-:Y:S01]  /*2680*/  IMAD.MOV.U32 R7, RZ, RZ, c[0x0][0x264] ;  /* 0x00009900ff077624 */ /* 0x004fe200078e00ff */
[----:B------:R-:W-:Y:S02]  /*2690*/  MOV R4, 0x26b0 ;  /* 0x000026b000047802 */ /* 0x000fe40000000f00 */
[----:B------:R-:W-:Y:S05]  /*26a0*/  CALL.REL.NOINC `($__internal_35_$__cuda_sm3x_div_rn_noftz_f32_slowpath) ;  /* 0x0000035000007944 */ /* 0x000fea0003c00000 */
[----:B0-----:R-:W-:Y:S02]  /*26b0*/  IMAD.MOV.U32 R17, RZ, RZ, R9 ;  /* 0x000000ffff117224 */ /* 0x001fe400078e0009 */
.L_x_1115:
[----:B------:R-:W-:Y:S05]  /*26c0*/  BSYNC B1 ;  /* 0x0000000000017941 */ /* 0x000fea0003800000 */
.L_x_1114:
[----:B--2---:R-:W-:Y:S01]  /*26d0*/  IMAD.MOV.U32 R7, RZ, RZ, 0x3d23d70a ;  /* 0x3d23d70aff077424 */ /* 0x004fe200078e00ff */
[----:B------:R-:W0:Y:S01]  /*26e0*/  FCHK P1, R17, 25 ;  /* 0x41c8000011007902 */ /* 0x000e220000020000 */
[----:B------:R-:W-:Y:S01]  /*26f0*/  IMAD.MOV.U32 R0, RZ, RZ, 0x41c80000 ;  /* 0x41c80000ff007424 */ /* 0x000fe200078e00ff */
[----:B------:R-:W-:Y:S03]  /*2700*/  BSSY B1, `(.L_x_1116) ;  /* 0x000000b000017945 */ /* 0x000fe60003800000 */
        /* <DEDUP_REMOVED lines=9> */
[----:B------:R-:W-:Y:S05]  /*27a0*/  CALL.REL.NOINC `($__internal_35_$__cuda_sm3x_div_rn_noftz_f32_slowpath) ;  /* 0x0000025000007944 */ /* 0x000fea0003c00000 */
.L_x_1117:
[----:B------:R-:W-:Y:S05]  /*27b0*/  BSYNC B1 ;  /* 0x0000000000017941 */ /* 0x000fea0003800000 */
.L_x_1116:
[----:B------:R-:W-:Y:S01]  /*27c0*/  ULDC UR4, c[0x0][0x248] ;  /* 0x0000920000047ab9 */ /* 0x000fe20000000800 */
[----:B------:R-:W-:Y:S01]  /*27d0*/  IMAD.MOV.U32 R6, RZ, RZ, c[0x0][0x248] ;  /* 0x00009200ff067624 */ /* 0x000fe200078e00ff */
[----:B------:R-:W-:Y:S01]  /*27e0*/  USHF.R.S32.HI UR4, URZ, 0x1f, UR4 ;  /* 0x0000001f3f047899 */ /* 0x000fe20008011404 */
[----:B------:R-:W-:Y:S02]  /*27f0*/  IMAD R0, R11, c[0x0][0x248], RZ ;  /* 0x000092000b007a24 */ /* 0x000fe400078e02ff */
[----:B------:R-:W-:-:S04]  /*2800*/  IMAD.WIDE.U32 R6, R5, R6, c[0x0][0x228] ;  /* 0x00008a0005067625 */ /* 0x000fc800078e0006 */
[----:B------:R-:W-:-:S04]  /*2810*/  IMAD R5, R5, UR4, R0 ;  /* 0x0000000405057c24 */ /* 0x000fc8000f8e0200 */
[----:B------:R-:W-:-:S05]  /*2820*/  IMAD.IADD R7, R7, 0x1, R5 ;  /* 0x0000000107077824 */ /* 0x000fca00078e0205 */
[----:B0-----:R0:W-:Y:S02]  /*2830*/  STG.E [R6.64], R9 ;  /* 0x0000000906007986 */ /* 0x0011e4000c101908 */
.L_x_1090:
[----:B------:R-:W-:Y:S05]  /*2840*/  BSYNC B0 ;  /* 0x0000000000007941 */ /* 0x000fea0003800000 */
.L_x_1089:
[----:B------:R-:W-:Y:S01]  /*2850*/  @P0 CALL.REL.NOINC `(.L_x_1118) ;  /* 0x0000001000000944 */ /* 0x000fe20003c00000 */
[----:B------:R-:W-:Y:S05]  /*2860*/  BRA `(.L_x_1119) ;  /* 0xffffd83000007947 */ /* 0x000fea000383ffff */
.L_x_1118:
[----:B------:R-:W-:Y:S05]  /*2870*/  EXIT ;  /* 0x000000000000794d */ /* 0x000fea0003800000 */
        .weak           $__internal_34_$__cuda_sm20_sqrt_rn_f32_slowpath
        .type           $__internal_34_$__cuda_sm20_sqrt_rn_f32_slowpath,@function
        .size           $__internal_34_$__cuda_sm20_sqrt_rn_f32_slowpath,($__internal_35_$__cuda_sm3x_div_rn_noftz_f32_slowpath - $__internal_34_$__cuda_sm20_sqrt_rn_f32_slowpath)
$__internal_34_$__cuda_sm20_sqrt_rn_f32_slowpath:
        /* <DEDUP_REMOVED lines=20> */
.L_x_1120:
[----:B------:R-:W-:Y:S02]  /*29c0*/  IMAD.MOV.U32 R0, RZ, RZ, R12 ;  /* 0x000000ffff007224 */ /* 0x000fe400078e000c */
[----:B------:R-:W-:Y:S02]  /*29d0*/  IMAD.MOV.U32 R12, RZ, RZ, R18 ;  /* 0x000000ffff0c7224 */ /* 0x000fe400078e0012 */
[----:B------:R-:W-:-:S04]  /*29e0*/  IMAD.MOV.U32 R13, RZ, RZ, 0x0 ;  /* 0x00000000ff0d7424 */ /* 0x000fc800078e00ff */
[----:B------:R-:W-:Y:S05]  /*29f0*/  RET.REL.NODEC R12 `(swellParticles_cuda_kernel_forward) ;  /* 0xffffd6000c007950 */ /* 0x000fea0003c3ffff */
        .weak           $__internal_35_$__cuda_sm3x_div_rn_noftz_f32_slowpath
        .type           $__internal_35_$__cuda_sm3x_div_rn_noftz_f32_slowpath,@function
        .size           $__internal_35_$__cuda_sm3x_div_rn_noftz_f32_slowpath,(.L_x_1226 - $__internal_35_$__cuda_sm3x_div_rn_noftz_f32_slowpath)
$__internal_35_$__cuda_sm3x_div_rn_noftz_f32_slowpath:
        /* <DEDUP_REMOVED lines=34> */
.L_x_1122:
[----:B------:R-:W-:Y:S01]  /*2c20*/  LEA R8, R12, 0xc0800000, 0x17 ;  /* 0xc08000000c087811 */ /* 0x000fe200078eb8ff */
[----:B------:R-:W-:Y:S04]  /*2c30*/  BSSY B3, `(.L_x_1127) ;  /* 0x0000036000037945 */ /* 0x000fe80003800000 */
        /* <DEDUP_REMOVED lines=49> */
.L_x_1129:
[----:B------:R-:W-:-:S04]  /*2f50*/  LOP3.LUT R9, R9, 0x80000000, RZ, 0xc0, !PT ;  /* 0x8000000009097812 */ /* 0x000fc800078ec0ff */
[----:B------:R-:W-:Y:S01]  /*2f60*/  LOP3.LUT R9, R9, 0x7f800000, RZ, 0xfc, !PT ;  /* 0x7f80000009097812 */ /* 0x000fe200078efcff */
[----:B------:R-:W-:Y:S05]  /*2f70*/  BRA `(.L_x_1130) ;  /* 0x0000001000007947 */ /* 0x000fea0003800000 */
.L_x_1128:
[----:B------:R-:W-:Y:S02]  /*2f80*/  IMAD R9, R7, 0x800000, R9 ;  /* 0x0080000007097824 */ /* 0x000fe400078e0209 */
.L_x_1130:
[----:B------:R-:W-:Y:S05]  /*2f90*/  BSYNC B3 ;  /* 0x0000000000037941 */ /* 0x000fea0003800000 */
.L_x_1127:
[----:B------:R-:W-:Y:S05]  /*2fa0*/  BRA `(.L_x_1131) ;  /* 0x0000008000007947 */ /* 0x000fea0003800000 */
.L_x_1126:
[----:B------:R-:W-:-:S04]  /*2fb0*/  LOP3.LUT R0, R7, 0x80000000, R0, 0x48, !PT ;  /* 0x8000000007007812 */ /* 0x000fc800078e4800 */
[----:B------:R-:W-:Y:S01]  /*2fc0*/  LOP3.LUT R9, R0, 0x7f800000, RZ, 0xfc, !PT ;  /* 0x7f80000000097812 */ /* 0x000fe200078efcff */
[----:B------:R-:W-:Y:S05]  /*2fd0*/  BRA `(.L_x_1131) ;  /* 0x0000005000007947 */ /* 0x000fea0003800000 */
.L_x_1125:
[----:B------:R-:W-:Y:S01]  /*2fe0*/  LOP3.LUT R9, R7, 0x80000000, R0, 0x48, !PT ;  /* 0x8000000007097812 */ /* 0x000fe200078e4800 */
[----:B------:R-:W-:Y:S05]  /*2ff0*/  BRA `(.L_x_1131) ;  /* 0x0000003000007947 */ /* 0x000fea0003800000 */
.L_x_1124:
[----:B------:R-:W0:Y:S01]  /*3000*/  MUFU.RSQ R9, -QNAN ;  /* 0xffc0000000097908 */ /* 0x000e220000001400 */
[----:B------:R-:W-:Y:S05]  /*3010*/  BRA `(.L_x_1131) ;  /* 0x0000001000007947 */ /* 0x000fea0003800000 */
.L_x_1123:
[----:B------:R-:W-:Y:S02]  /*3020*/  FADD.FTZ R9, R0, R7 ;  /* 0x0000000700097221 */ /* 0x000fe40000010000 */
.L_x_1131:
[----:B------:R-:W-:Y:S05]  /*3030*/  BSYNC B2 ;  /* 0x0000000000027941 */ /* 0x000fea0003800000 */
.L_x_1121:
[----:B------:R-:W-:Y:S02]  /*3040*/  IMAD.MOV.U32 R6, RZ, RZ, R4 ;  /* 0x000000ffff067224 */ /* 0x000fe400078e0004 */
[----:B------:R-:W-:-:S04]  /*3050*/  IMAD.MOV.U32 R7, RZ, RZ, 0x0 ;  /* 0x00000000ff077424 */ /* 0x000fc800078e00ff */
[----:B------:R-:W-:Y:S05]  /*3060*/  RET.REL.NODEC R6 `(swellParticles_cuda_kernel_forward) ;  /* 0xffffcf9006007950 */ /* 0x000fea0003c3ffff */
.L_x_1132:
        /* <DEDUP_REMOVED lines=9> */
.L_x_1226:


//--------------------- .text.sleepParticles_cuda_kernel_backward --------------------------
	.section	.text.sleepParticles_cuda_kernel_backward,"ax",@progbits
	.sectioninfo	@"SHI_REGISTERS=30"
	.align	128
        .global         sleepParticles_cuda_kernel_backward
        .type           sleepParticles_cuda_kernel_backward,@function
        .size           sleepParticles_cuda_kernel_backward,(.L_x_1228 - sleepParticles_cuda_kernel_backward)
        .other          sleepParticles_cuda_kernel_backward,@"STO_CUDA_ENTRY STV_DEFAULT"
sleepParticles_cuda_kernel_backward:
.text.sleepParticles_cuda_kernel_backward:
        /* <DEDUP_REMOVED lines=9> */
[----:B------:R-:W-:-:S07]  /*0090*/  MOV R3, c[0x0][0x268] ;  /* 0x00009a0000037a02 */ /* 0x000fce0000000f00 */
[----:B------:R-:W1:Y:S01]  /*00a0*/  FCHK P0, RZ, c[0x0][0x268] ;  /* 0x00009a00ff007b02 */ /* 0x000e620000000000 */
[----:B0-----:R-:W-:-:S04]  /*00b0*/  FFMA R3, R0, -R3, 1 ;  /* 0x3f80000000037423 */ /* 0x001fc80000000803 */
[----:B------:R-:W-:-:S04]  /*00c0*/  FFMA R3, R0, R3, R0 ;  /* 0x0000000300037223 */ /* 0x000fc80000000000 */
[----:B------:R-:W-:-:S04]  /*00d0*/  FFMA R0, RZ, R3, RZ ;  /* 0x00000003ff007223 */ /* 0x000fc800000000ff */
[----:B------:R-:W-:-:S04]  /*00e0*/  FFMA R2, R0, -c[0x0][0x268], RZ ;  /* 0x80009a0000027a23 */ /* 0x000fc800000000ff */
[----:B------:R-:W-:Y:S01]  /*00f0*/  FFMA R0, R3, R2, R0 ;  /* 0x0000000203007223 */ /* 0x000fe20000000000 */
[----:B-1----:R-:W-:Y:S05]  /*0100*/  @!P0 BRA `(.L_x_1133) ;  /* 0x0000005000008947 */ /* 0x002fea0003800000 */
[----:B------:R-:W-:Y:S01]  /*0110*/  IMAD.MOV.U32 R6, RZ, RZ, RZ ;  /* 0x000000ffff067224 */ /* 0x000fe200078e00ff */
[----:B------:R-:W-:Y:S01]  /*0120*/  MOV R18, 0x150 ;  /* 0x0000015000127802 */ /* 0x000fe20000000f00 */
[----:B------:R-:W-:Y:S02]  /*0130*/  IMAD.MOV.U32 R7, RZ, RZ, c[0x0][0x268] ;  /* 0x00009a00ff077624 */ /* 0x000fe400078e00ff */
[----:B------:R-:W-:Y:S05]  /*0140*/  CALL.REL.NOINC `($__internal_37_$__cuda_sm3x_div_rn_noftz_f32_slowpath) ;  /* 0x000010e000007944 */ /* 0x000fea0003c00000 */
[----:B------:R-:W-:-:S04]  /*0150*/  MOV R0, R20 ;  /* 0x0000001400007202 */ /* 0x000fc80000000f00 */
.L_x_1133:
[----:B------:R-:W-:Y:S01]  /*0160*/  ULDC UR6, c[0x0][0x0] ;  /* 0x0000000000067ab9 */ /* 0x000fe20000000800 */
[----:B------:R-:W-:Y:S01]  /*0170*/  FADD R0, RZ, R0 ;  /* 0x00000000ff007221 */ /* 0x000fe20000000000 */
[----:B------:R-:W-:Y:S02]  /*0180*/  ULDC UR7, c[0x0][0xc] ;  /* 0x0000030000077ab9 */ /* 0x000fe40000000800 */
[----:B------:R-:W-:Y:S02]  /*0190*/  UIMAD.WIDE.U32 UR6, UR6, UR7, URZ ;  /* 0x00000007060672a5 */ /* 0x000fe4000f8e003f */
        /* <DEDUP_REMOVED lines=11> */
[----:B------:R-:W-:Y:S02]  /*0250*/  UIADD3 UR4, UR7, UR4, URZ ;  /* 0x0000000407047290 */ /* 0x000fe4000fffe03f */
[----:B------:R-:W-:Y:S02]  /*0260*/  ULDC.64 UR12, c[0x0][0x118] ;  /* 0x00004600000c7ab9 */ /* 0x000fe40000000a00 */
.L_x_1158:
[----:B------:R-:W-:Y:S01]  /*0270*/  SHF.R.S32.HI R14, RZ, 0x1f, R12 ;  /* 0x0000001fff0e7819 */ /* 0x000fe2000001140c */
[----:B01----:R-:W-:-:S04]  /*0280*/  IMAD.MOV.U32 R3, RZ, RZ, c[0x0][0x1a8] ;  /* 0x00006a00ff037624 */ /* 0x003fc800078e00ff */
[----:B------:R-:W-:Y:S02]  /*0290*/  IMAD R5, R14, c[0x0][0x1a8], RZ ;  /* 0x00006a000e057a24 */ /* 0x000fe400078e02ff */
[----:B------:R-:W-:-:S04]  /*02a0*/  IMAD.WIDE.U32 R2, R12, R3, c[0x0][0x188] ;  /* 0x000062000c027625 */ /* 0x000fc800078e0003 */
[----:B------:R-:W-:-:S04]  /*02b0*/  IMAD R5, R12, UR9, R5 ;  /* 0x000000090c057c24 */ /* 0x000fc8000f8e0205 */
[----:B------:R-:W-:-:S05]  /*02c0*/  IMAD.IADD R3, R3, 0x1, R5 ;  /* 0x0000000103037824 */ /* 0x000fca00078e0205 */
[----:B------:R-:W2:Y:S01]  /*02d0*/  LDG.E R2, [R2.64] ;  /* 0x0000000c02027981 */ /* 0x000ea2000c1e1900 */
[----:B------:R-:W-:Y:S01]  /*02e0*/  MOV R15, R12 ;  /* 0x0000000c000f7202 */ /* 0x000fe20000000f00 */
[----:B------:R-:W-:Y:S01]  /*02f0*/  YIELD ;  /* 0x0000000000007946 */ /* 0x000fe20003800000 */
[----:B------:R-:W-:Y:S01]  /*0300*/  IADD3 R12, P0, R12, UR6, RZ ;  /* 0x000000060c0c7c10 */ /* 0x000fe2000ff1e0ff */
[----:B------:R-:W-:Y:S03]  /*0310*/  BSSY B0, `(.L_x_1134) ;  /* 0x00000d6000007945 */ /* 0x000fe60003800000 */
[----:B------:R-:W-:Y:S02]  /*0320*/  IADD3.X R13, R13, UR4, RZ, P0, !PT ;  /* 0x000000040d0d7c10 */ /* 0x000fe400087fe4ff */
[----:B------:R-:W-:-:S04]  /*0330*/  ISETP.GE.U32.AND P0, PT, R12, c[0x0][0x178], PT ;  /* 0x00005e000c007a0c */ /* 0x000fc80003f06070 */
[----:B------:R-:W-:Y:S02]  /*0340*/  ISETP.GE.U32.AND.EX P0, PT, R13, c[0x0][0x17c], PT, P0 ;  /* 0x00005f000d007a0c */ /* 0x000fe40003f06100 */
[----:B--2---:R-:W-:-:S04]  /*0350*/  LOP3.LUT R4, R2, 0x1, RZ, 0xc0, !PT ;  /* 0x0000000102047812 */ /* 0x004fc800078ec0ff */
[----:B------:R-:W-:-:S13]  /*0360*/  ISETP.NE.U32.AND P1, PT, R4, 0x1, PT ;  /* 0x000000010400780c */ /* 0x000fda0003f25070 */
[----:B------:R-:W-:Y:S05]  /*0370*/  @P1 BRA `(.L_x_1135) ;  /* 0x00000cf000001947 */ /* 0x000fea0003800000 */
[C---:B------:R-:W-:Y:S02]  /*0380*/  IMAD R2, R14.reuse, c[0x0][0x218], RZ ;  /* 0x000086000e027a24 */ /* 0x040fe400078e02ff */
[----:B------:R-:W-:Y:S02]  /*0390*/  IMAD R4, R14, c[0x0][0x1e0], RZ ;  /* 0x000078000e047a24 */ /* 0x000fe400078e02ff */
[----:B------:R-:W-:-:S04]  /*03a0*/  IMAD.WIDE.U32 R10, R15, c[0x0][0x218], RZ ;  /* 0x000086000f0a7a25 */ /* 0x000fc800078e00ff */
[----:B------:R-:W-:Y:S01]  /*03b0*/  IMAD.WIDE.U32 R8, R15, c[0x0][0x1e0], RZ ;  /* 0x000078000f087a25 */ /* 0x000fe200078e00ff */
[----:B------:R-:W-:-:S03]  /*03c0*/  IADD3 R6, P1, R10, c[0x0][0x1f8], RZ ;  /* 0x00007e000a067a10 */ /* 0x000fc60007f3e0ff */
[C---:B------:R-:W-:Y:S01]  /*03d0*/  IMAD R3, R15.reuse, UR10, R2 ;  /* 0x0000000a0f037c24 */ /* 0x040fe2000f8e0202 */
[----:B------:R-:W-:Y:S01]  /*03e0*/  IADD3 R18, P2, R8, c[0x0][0x1c0], RZ ;  /* 0x0000700008127a10 */ /* 0x000fe20007f5e0ff */
[----:B------:R-:W-:Y:S02]  /*03f0*/  IMAD R17, R15, UR11, R4 ;  /* 0x0000000b0f117c24 */ /* 0x000fe4000f8e0204 */
[----:B------:R-:W-:Y:S02]  /*0400*/  IMAD.IADD R16, R11, 0x1, R3 ;  /* 0x000000010b107824 */ /* 0x000fe400078e0203 */
[----:B------:R-:W-:-:S03]  /*0410*/  IMAD.IADD R17, R9, 0x1, R17 ;  /* 0x0000000109117824 */ /* 0x000fc600078e0211 */
[----:B------:R-:W-:Y:S02]  /*0420*/  IADD3.X R7, R16, c[0x0][0x1fc], RZ, P1, !PT ;  /* 0x00007f0010077a10 */ /* 0x000fe40000ffe4ff */
[----:B------:R-:W-:-:S03]  /*0430*/  IADD3.X R19, R17, c[0x0][0x1c4], RZ, P2, !PT ;  /* 0x0000710011137a10 */ /* 0x000fc600017fe4ff */
[----:B------:R-:W2:Y:S04]  /*0440*/  LDG.E R2, [R6.64+0x4] ;  /* 0x0000040c06027981 */ /* 0x000ea8000c1e1900 */
[----:B------:R-:W2:Y:S04]  /*0450*/  LDG.E R3, [R18.64+0x4] ;  /* 0x0000040c12037981 */ /* 0x000ea8000c1e1900 */
[----:B------:R-:W3:Y:S04]  /*0460*/  LDG.E R4, [R18.64] ;  /* 0x0000000c12047981 */ /* 0x000ee8000c1e1900 */
[----:B------:R-:W3:Y:S04]  /*0470*/  LDG.E R5, [R6.64] ;  /* 0x0000000c06057981 */ /* 0x000ee8000c1e1900 */
[----:B------:R-:W4:Y:S04]  /*0480*/  LDG.E R20, [R18.64+0x8] ;  /* 0x0000080c12147981 */ /* 0x000f28000c1e1900 */
[----:B------:R-:W4:Y:S01]  /*0490*/  LDG.E R21, [R6.64+0x8] ;  /* 0x0000080c06157981 */ /* 0x000f22000c1e1900 */
[----:B------:R-:W-:Y:S01]  /*04a0*/  BSSY B1, `(.L_x_1136) ;  /* 0x0000012000017945 */ /* 0x000fe20003800000 */
[----:B--2---:R-:W-:Y:S01]  /*04b0*/  FADD R3, -R3, R2 ;  /* 0x0000000203037221 */ /* 0x004fe20000000100 */
[----:B---3--:R-:W-:-:S03]  /*04c0*/  FADD R4, -R4, R5 ;  /* 0x0000000504047221 */ /* 0x008fc60000000100 */
[----:B------:R-:W-:-:S04]  /*04d0*/  FMUL R5, R3, R3 ;  /* 0x0000000303057220 */ /* 0x000fc80000400000 */
[----:B------:R-:W-:Y:S01]  /*04e0*/  FFMA R5, R4, R4, R5 ;  /* 0x0000000404057223 */ /* 0x000fe20000000005 */
[----:B----4-:R-:W-:-:S04]  /*04f0*/  FADD R2, -R20, R21 ;  /* 0x0000001514027221 */ /* 0x010fc80000000100 */
[----:B------:R-:W-:-:S05]  /*0500*/  FFMA R20, R2, R2, R5 ;  /* 0x0000000202147223 */ /* 0x000fca0000000005 */
[----:B------:R-:W-:Y:S01]  /*0510*/  IADD3 R5, R20, -0xd000000, RZ ;  /* 0xf300000014057810 */ /* 0x000fe20007ffe0ff */
[----:B------:R0:W1:Y:S03]  /*0520*/  MUFU.RSQ R21, R20 ;  /* 0x0000001400157308 */ /* 0x0000660000001400 */
[----:B------:R-:W-:-:S13]  /*0530*/  ISETP.GT.U32.AND P1, PT, R5, 0x727fffff, PT ;  /* 0x727fffff0500780c */ /* 0x000fda0003f24070 */
[----:B------:R-:W-:Y:S05]  /*0540*/  @!P1 BRA `(.L_x_1137) ;  /* 0x0000003000009947 */ /* 0x000fea0003800000 */
[----:B01----:R-:W-:Y:S02]  /*0550*/  MOV R21, 0x570 ;  /* 0x0000057000157802 */ /* 0x003fe40000000f00 */
[----:B------:R-:W-:Y:S05]  /*0560*/  CALL.REL.NOINC `($__internal_36_$__cuda_sm20_sqrt_rn_f32_slowpath) ;  /* 0x00000b4000007944 */ /* 0x000fea0003c00000 */
[----:B------:R-:W-:Y:S05]  /*0570*/  BRA `(.L_x_1138) ;  /* 0x0000004000007947 */ /* 0x000fea0003800000 */
.L_x_1137:
[----:B01----:R-:W-:Y:S01]  /*0580*/  FMUL.FTZ R19, R20, R21 ;  /* 0x0000001514137220 */ /* 0x003fe20000410000 */
[----:B------:R-:W-:-:S03]  /*0590*/  FMUL.FTZ R5, R21, 0.5 ;  /* 0x3f00000015057820 */ /* 0x000fc60000410000 */
[----:B------:R-:W-:-:S04]  /*05a0*/  FFMA R6, -R19, R19, R20 ;  /* 0x0000001313067223 */ /* 0x000fc80000000114 */
[----:B------:R-:W-:Y:S02]  /*05b0*/  FFMA R19, R6, R5, R19 ;  /* 0x0000000506137223 */ /* 0x000fe40000000013 */
.L_x_1138:
[----:B------:R-:W-:Y:S05]  /*05c0*/  BSYNC B1 ;  /* 0x0000000000017941 */ /* 0x000fea0003800000 */
.L_x_1136:
        /* <DEDUP_REMOVED lines=11> */
[----:B------:R-:W-:Y:S01]  /*0680*/  MOV R18, 0x6b0 ;  /* 0x000006b000127802 */ /* 0x000fe20000000f00 */
[----:B------:R-:W-:Y:S02]  /*0690*/  IMAD.MOV.U32 R7, RZ, RZ, c[0x0][0x268] ;  /* 0x00009a00ff077624 */ /* 0x000fe400078e00ff */
[----:B------:R-:W-:Y:S05]  /*06a0*/  CALL.REL.NOINC `($__internal_37_$__cuda_sm3x_div_rn_noftz_f32_slowpath) ;  /* 0x00000b8000007944 */ /* 0x000fea0003c00000 */
[----:B------:R-:W-:Y:S02]  /*06b0*/  MOV R5, R20 ;  /* 0x0000001400057202 */ /* 0x000fe40000000f00 */
.L_x_1140:
[----:B------:R-:W-:Y:S05]  /*06c0*/  BSYNC B1 ;  /* 0x0000000000017941 */ /* 0x000fea0003800000 */
.L_x_1139:
[----:B------:R-:W-:Y:S01]  /*06d0*/  FSETP.GEU.AND P1, PT, R5, c[0x0][0x180], PT ;  /* 0x0000600005007a0b */ /* 0x000fe20003f2e000 */
[----:B------:R-:W-:-:S12]  /*06e0*/  BSSY B1, `(.L_x_1141) ;  /* 0x0000033000017945 */ /* 0x000fd80003800000 */
[----:B------:R-:W-:Y:S05]  /*06f0*/  @P1 BRA `(.L_x_1142) ;  /* 0x0000031000001947 */ /* 0x000fea0003800000 */
[----:B------:R-:W-:-:S04]  /*0700*/  ISETP.NE.U32.AND P1, PT, RZ, c[0x0][0x2e0], PT ;  /* 0x0000b800ff007a0c */ /* 0x000fc80003f25070 */
[----:B------:R-:W-:-:S13]  /*0710*/  ISETP.NE.AND.EX P1, PT, RZ, c[0x0][0x2e4], PT, P1 ;  /* 0x0000b900ff007a0c */ /* 0x000fda0003f25310 */
[----:B------:R-:W-:Y:S05]  /*0720*/  @!P1 BRA `(.L_x_1143) ;  /* 0x000000c000009947 */ /* 0x000fea0003800000 */
[----:B------:R-:W-:Y:S02]  /*0730*/  IMAD R6, R14, c[0x0][0x300], RZ ;  /* 0x0000c0000e067a24 */ /* 0x000fe400078e02ff */
[----:B------:R-:W-:Y:S02]  /*0740*/  IMAD.MOV.U32 R18, RZ, RZ, c[0x0][0x300] ;  /* 0x0000c000ff127624 */ /* 0x000fe400078e00ff */
[C---:B------:R-:W-:Y:S02]  /*0750*/  IMAD R5, R15.reuse, UR5, R6 ;  /* 0x000000050f057c24 */ /* 0x040fe4000f8e0206 */
[----:B------:R-:W-:-:S04]  /*0760*/  IMAD.WIDE.U32 R6, R15, R18, c[0x0][0x2e0] ;  /* 0x0000b8000f067625 */ /* 0x000fc800078e0012 */
        /* <DEDUP_REMOVED lines=8> */
.L_x_1143:
[----:B------:R-:W-:Y:S01]  /*07f0*/  ISETP.NE.U32.AND P1, PT, RZ, c[0x0][0x200], PT ;  /* 0x00008000ff007a0c */ /* 0x000fe20003f25070 */
[----:B------:R-:W-:Y:S01]  /*0800*/  IMAD.MOV.U32 R21, RZ, RZ, RZ ;  /* 0x000000ffff157224 */ /* 0x000fe200078e00ff */
[----:B------:R-:W-:Y:S01]  /*0810*/  MOV R23, RZ ;  /* 0x000000ff00177202 */ /* 0x000fe20000000f00 */
[----:B------:R-:W-:Y:S01]  /*0820*/  IMAD.MOV.U32 R5, RZ, RZ, RZ ;  /* 0x000000ffff057224 */ /* 0x000fe200078e00ff */
[----:B------:R-:W-:-:S13]  /*0830*/  ISETP.NE.AND.EX P1, PT, RZ, c[0x0][0x204], PT, P1 ;  /* 0x00008100ff007a0c */ /* 0x000fda0003f25310 */
[----:B------:R-:W-:Y:S05]  /*0840*/  @!P1 BRA `(.L_x_1144) ;  /* 0x0000008000009947 */ /* 0x000fea0003800000 */
[----:B------:R-:W-:-:S04]  /*0850*/  IADD3 R6, P1, R10, c[0x0][0x200], RZ ;  /* 0x000080000a067a10 */ /* 0x000fc80007f3e0ff */
[----:B------:R-:W-:-:S05]  /*0860*/  IADD3.X R7, R16, c[0x0][0x204], RZ, P1, !PT ;  /* 0x0000810010077a10 */ /* 0x000fca0000ffe4ff */
[----:B------:R-:W2:Y:S04]  /*0870*/  LDG.E R5, [R6.64] ;  /* 0x0000000c06057981 */ /* 0x000ea8000c1e1900 */
[----:B------:R-:W3:Y:S04]  /*0880*/  LDG.E R21, [R6.64+0x4] ;  /* 0x0000040c06157981 */ /* 0x000ee8000c1e1900 */
[----:B------:R-:W4:Y:S01]  /*0890*/  LDG.E R23, [R6.64+0x8] ;  /* 0x0000080c06177981 */ /* 0x000f22000c1e1900 */
[----:B--2---:R-:W-:Y:S01]  /*08a0*/  FADD R5, RZ, R5 ;  /* 0x00000005ff057221 */ /* 0x004fe20000000000 */
[----:B---3--:R-:W-:Y:S01]  /*08b0*/  FADD R21, RZ, R21 ;  /* 0x00000015ff157221 */ /* 0x008fe20000000000 */
[----:B----4-:R-:W-:Y:S01]  /*08c0*/  FADD R23, RZ, R23 ;  /* 0x00000017ff177221 */ /* 0x010fe20000000000 */
.L_x_1144:
[----:B------:R-:W-:-:S04]  /*08d0*/  ISETP.NE.U32.AND P1, PT, RZ, c[0x0][0x2a8], PT ;  /* 0x0000aa00ff007a0c */ /* 0x000fc80003f25070 */
[----:B------:R-:W-:-:S13]  /*08e0*/  ISETP.NE.AND.EX P1, PT, RZ, c[0x0][0x2ac], PT, P1 ;  /* 0x0000ab00ff007a0c */ /* 0x000fda0003f25310 */
[----:B------:R-:W-:Y:S05]  /*08f0*/  @!P1 BRA `(.L_x_1145) ;  /* 0x0000009000009947 */ /* 0x000fea0003800000 */
[----:B------:R-:W-:Y:S01]  /*0900*/  IMAD R6, R14, c[0x0][0x2c8], RZ ;  /* 0x0000b2000e067a24 */ /* 0x000fe200078e02ff */
[----:B------:R-:W-:-:S03]  /*0910*/  MOV R18, c[0x0][0x2c8] ;  /* 0x0000b20000127a02 */ /* 0x000fc60000000f00 */
[C---:B------:R-:W-:Y:S02]  /*0920*/  IMAD R25, R15.reuse, UR8, R6 ;  /* 0x000000080f197c24 */ /* 0x040fe4000f8e0206 */
[----:B------:R-:W-:-:S04]  /*0930*/  IMAD.WIDE.U32 R6, R15, R18, c[0x0][0x2a8] ;  /* 0x0000aa000f067625 */ /* 0x000fc800078e0012 */
[----:B------:R-:W-:-:S05]  /*0940*/  IMAD.IADD R7, R7, 0x1, R25 ;  /* 0x0000000107077824 */ /* 0x000fca00078e0219 */
[----:B------:R0:W-:Y:S04]  /*0950*/  RED.E.ADD.F32.FTZ.RN.STRONG.GPU [R6.64], R5 ;  /* 0x000000050600798e */ /* 0x0001e8000c10e78c */
[----:B------:R0:W-:Y:S04]  /*0960*/  RED.E.ADD.F32.FTZ.RN.STRONG.GPU [R6.64+0x4], R21 ;  /* 0x000004150600798e */ /* 0x0001e8000c10e78c */
[----:B------:R0:W-:Y:S01]  /*0970*/  RED.E.ADD.F32.FTZ.RN.STRONG.GPU [R6.64+0x8], R23 ;  /* 0x000008170600798e */ /* 0x0001e2000c10e78c */
[----:B------:R-:W-:Y:S05]  /*0980*/  BRA `(.L_x_1142) ;  /* 0x0000008000007947 */ /* 0x000fea0003800000 */
.L_x_1145:
        /* <DEDUP_REMOVED lines=8> */
.L_x_1142:
[----:B------:R-:W-:Y:S05]  /*0a10*/  BSYNC B1 ;  /* 0x0000000000017941 */ /* 0x000fea0003800000 */
.L_x_1141:
[----:B------:R-:W-:Y:S01]  /*0a20*/  FSETP.GT.AND P1, PT, R19, RZ, PT ;  /* 0x000000ff1300720b */ /* 0x000fe20003f24000 */
[----:B------:R-:W-:Y:S01]  /*0a30*/  BSSY B1, `(.L_x_1146) ;  /* 0x0000035000017945 */ /* 0x000fe20003800000 */
[----:B0-----:R-:W-:Y:S01]  /*0a40*/  MOV R5, RZ ;  /* 0x000000ff00057202 */ /* 0x001fe20000000f00 */
        /* <DEDUP_REMOVED lines=15> */
[----:B------:R-:W-:Y:S05]  /*0b40*/  CALL.REL.NOINC `($__internal_37_$__cuda_sm3x_div_rn_noftz_f32_slowpath) ;  /* 0x000006e000007944 */ /* 0x000fea0003c00000 */
[----:B------:R-:W-:Y:S02]  /*0b50*/  IMAD.MOV.U32 R21, RZ, RZ, R20 ;  /* 0x000000ffff157224 */ /* 0x000fe400078e0014 */
.L_x_1149:
[----:B------:R-:W-:Y:S05]  /*0b60*/  BSYNC B2 ;  /* 0x0000000000027941 */ /* 0x000fea0003800000 */
.L_x_1148:
        /* <DEDUP_REMOVED lines=12> */
[----:B------:R-:W-:Y:S05]  /*0c30*/  CALL.REL.NOINC `($__internal_37_$__cuda_sm3x_div_rn_noftz_f32_slowpath) ;  /* 0x000005f000007944 */ /* 0x000fea0003c00000 */
[----:B------:R-:W-:Y:S02]  /*0c40*/  MOV R5, R20 ;  /* 0x0000001400057202 */ /* 0x000fe40000000f00 */
.L_x_1151:
[----:B------:R-:W-:Y:S05]  /*0c50*/  BSYNC B2 ;  /* 0x0000000000027941 */ /* 0x000fea0003800000 */
.L_x_1150:
        /* <DEDUP_REMOVED lines=14> */
.L_x_1153:
[----:B------:R-:W-:Y:S05]  /*0d40*/  BSYNC B2 ;  /* 0x0000000000027941 */ /* 0x000fea0003800000 */
.L_x_1152:
[C---:B------:R-:W-:Y:S01]  /*0d50*/  FFMA R6, R0.reuse, R5, RZ ;  /* 0x0000000500067223 */ /* 0x040fe200000000ff */
[C---:B------:R-:W-:Y:S01]  /*0d60*/  FFMA R21, R0.reuse, R21, RZ ;  /* 0x0000001500157223 */ /* 0x040fe200000000ff */
[----:B------:R-:W-:Y:S02]  /*0d70*/  FFMA R5, R0, R3, RZ ;  /* 0x0000000300057223 */ /* 0x000fe400000000ff */
.L_x_1147:
[----:B------:R-:W-:Y:S05]  /*0d80*/  BSYNC B1 ;  /* 0x0000000000017941 */ /* 0x000fea0003800000 */
.L_x_1146:
[----:B------:R-:W-:Y:S01]  /*0d90*/  ISETP.NE.U32.AND P1, PT, RZ, c[0x0][0x2a8], PT ;  /* 0x0000aa00ff007a0c */ /* 0x000fe20003f25070 */
[--C-:B------:R-:W-:Y:S01]  /*0da0*/  FADD R2, RZ, R21.reuse ;  /* 0x00000015ff027221 */ /* 0x100fe20000000000 */
[----:B------:R-:W-:Y:S01]  /*0db0*/  FADD R21, RZ, -R21 ;  /* 0x80000015ff157221 */ /* 0x000fe20000000000 */
[--C-:B------:R-:W-:Y:S01]  /*0dc0*/  FADD R3, RZ, R6.reuse ;  /* 0x00000006ff037221 */ /* 0x100fe20000000000 */
[----:B------:R-:W-:Y:S01]  /*0dd0*/  ISETP.NE.AND.EX P1, PT, RZ, c[0x0][0x2ac], PT, P1 ;  /* 0x0000ab00ff007a0c */ /* 0x000fe20003f25310 */
[----:B------:R-:W-:Y:S01]  /*0de0*/  FADD R19, RZ, -R6 ;  /* 0x80000006ff137221 */ /* 0x000fe20000000000 */
[--C-:B------:R-:W-:Y:S01]  /*0df0*/  FADD R7, RZ, R5.reuse ;  /* 0x00000005ff077221 */ /* 0x100fe20000000000 */
[----:B------:R-:W-:-:S10]  /*0e00*/  FADD R23, RZ, -R5 ;  /* 0x80000005ff177221 */ /* 0x000fd40000000000 */
        /* <DEDUP_REMOVED lines=8> */
[----:B------:R0:W-:Y:S01]  /*0e90*/  RED.E.ADD.F32.FTZ.RN.STRONG.GPU [R4.64+0x8], R23 ;  /* 0x000008170400798e */ /* 0x0001e2000c10e78c */
[----:B------:R-:W-:Y:S05]  /*0ea0*/  BRA `(.L_x_1155) ;  /* 0x0000008000007947 */ /* 0x000fea0003800000 */
.L_x_1154:
        /* <DEDUP_REMOVED lines=8> */
.L_x_1155:
[----:B------:R-:W-:-:S04]  /*0f30*/  ISETP.NE.U32.AND P1, PT, RZ, c[0x0][0x2e0], PT ;  /* 0x0000b800ff007a0c */ /* 0x000fc80003f25070 */
[----:B------:R-:W-:-:S13]  /*0f40*/  ISETP.NE.AND.EX P1, PT, RZ, c[0x0][0x2e4], PT, P1 ;  /* 0x0000b900ff007a0c */ /* 0x000fda0003f25310 */
[----:B------:R-:W-:Y:S05]  /*0f50*/  @!P1 BRA `(.L_x_1156) ;  /* 0x0000009000009947 */ /* 0x000fea0003800000 */
[----:B0-----:R-:W-:Y:S01]  /*0f60*/  MOV R4, c[0x0][0x300] ;  /* 0x0000c00000047a02 */ /* 0x001fe20000000f00 */
        /* <DEDUP_REMOVED lines=8> */
.L_x_1156:
        /* <DEDUP_REMOVED lines=8> */
.L_x_1135:
[----:B------:R-:W-:Y:S05]  /*1070*/  BSYNC B0 ;  /* 0x0000000000007941 */ /* 0x000fea0003800000 */
.L_x_1134:
[----:B------:R-:W-:Y:S01]  /*1080*/  @P0 CALL.REL.NOINC `(.L_x_1157) ;  /* 0x0000001000000944 */ /* 0x000fe20003c00000 */
[----:B------:R-:W-:Y:S05]  /*1090*/  BRA `(.L_x_1158) ;  /* 0xfffff1d000007947 */ /* 0x000fea000383ffff */
.L_x_1157:
[----:B------:R-:W-:Y:S05]  /*10a0*/  EXIT ;  /* 0x000000000000794d */ /* 0x000fea0003800000 */
        .weak           $__internal_36_$__cuda_sm20_sqrt_rn_f32_slowpath
        .type           $__internal_36_$__cuda_sm20_sqrt_rn_f32_slowpath,@function
        .size           $__internal_36_$__cuda_sm20_sqrt_rn_f32_slowpath,($__internal_37_$__cuda_sm3x_div_rn_noftz_f32_slowpath - $__internal_36_$__cuda_sm20_sqrt_rn_f32_slowpath)
$__internal_36_$__cuda_sm20_sqrt_rn_f32_slowpath:
        /* <DEDUP_REMOVED lines=20> */
.L_x_1159:
[----:B------:R-:W-:Y:S01]  /*11f0*/  MOV R19, R6 ;  /* 0x0000000600137202 */ /* 0x000fe20000000f00 */
[----:B------:R-:W-:Y:S01]  /*1200*/  IMAD.MOV.U32 R6, RZ, RZ, R21 ;  /* 0x000000ffff067224 */ /* 0x000fe200078e0015 */
[----:B------:R-:W-:-:S04]  /*1210*/  MOV R7, 0x0 ;  /* 0x0000000000077802 */ /* 0x000fc80000000f00 */
[----:B------:R-:W-:Y:S05]  /*1220*/  RET.REL.NODEC R6 `(sleepParticles_cuda_kernel_backward) ;  /* 0xffffedd006007950 */ /* 0x000fea0003c3ffff */
        .weak           $__internal_37_$__cuda_sm3x_div_rn_noftz_f32_slowpath
        .type           $__internal_37_$__cuda_sm3x_div_rn_noftz_f32_slowpath,@function
        .size           $__internal_37_$__cuda_sm3x_div_rn_noftz_f32_slowpath,(.L_x_1228 - $__internal_37_$__cuda_sm3x_div_rn_noftz_f32_slowpath)
$__internal_37_$__cuda_sm3x_div_rn_noftz_f32_slowpath:
        /* <DEDUP_REMOVED lines=34> */
.L_x_1161:
[----:B------:R-:W-:Y:S01]  /*1450*/  LEA R24, R22, 0xc0800000, 0x17 ;  /* 0xc080000016187811 */ /* 0x000fe200078eb8ff */
[----:B------:R-:W-:Y:S01]  /*1460*/  BSSY B4, `(.L_x_1166) ;  /* 0x0000036000047945 */ /* 0x000fe20003800000 */
[----:B------:R-:W-:Y:S02]  /*1470*/  IADD3 R23, R23, -0x7f, RZ ;  /* 0xffffff8117177810 */ /* 0x000fe40007ffe0ff */
[----:B------:R-:W-:-:S03]  /*1480*/  IADD3 R24, -R24, R7, RZ ;  /* 0x0000000718187210 */ /* 0x000fc60007ffe1ff */
[C---:B------:R-:W-:Y:S01]  /*1490*/  IMAD R6, R23.reuse, -0x800000, R6 ;  /* 0xff80000017067824 */ /* 0x040fe200078e0206 */
[----:B------:R-:W0:Y:S01]  /*14a0*/  MUFU.RCP R7, R24 ;  /* 0x0000001800077308 */ /* 0x000e220000001000 */
[----:B------:R-:W-:Y:S01]  /*14b0*/  FADD.FTZ R25, -R24, -RZ ;  /* 0x800000ff18197221 */ /* 0x000fe20000010100 */
        /* <DEDUP_REMOVED lines=23> */
[C---:B------:R-:W-:Y:S02]  /*1630*/  IADD3 R23, R24.reuse, 0x20, RZ ;  /* 0x0000002018177810 */ /* 0x040fe40007ffe0ff */
[----:B------:R-:W-:Y:S02]  /*1640*/  ISETP.NE.AND P3, PT, R24, RZ, PT ;  /* 0x000000ff1800720c */ /* 0x000fe40003f65270 */
[----:B------:R-:W-:Y:S01]  /*1650*/  LOP3.LUT R22, R20, 0x7fffff, RZ, 0xc0, !PT ;  /* 0x007fffff14167812 */ /* 0x000fe200078ec0ff */
[CCC-:B------:R-:W-:Y:S01]  /*1660*/  FFMA.RP R20, R7.reuse, R25.reuse, R26.reuse ;  /* 0x0000001907147223 */ /* 0x1c0fe2000000801a */
[----:B------:R-:W-:Y:S01]  /*1670*/  FFMA.RM R7, R7, R25, R26 ;  /* 0x0000001907077223 */ /* 0x000fe2000000401a */
        /* <DEDUP_REMOVED lines=16> */
.L_x_1168:
[----:B------:R-:W-:-:S04]  /*1780*/  LOP3.LUT R6, R6, 0x80000000, RZ, 0xc0, !PT ;  /* 0x8000000006067812 */ /* 0x000fc800078ec0ff */
[----:B------:R-:W-:Y:S01]  /*1790*/  LOP3.LUT R6, R6, 0x7f800000, RZ, 0xfc, !PT ;  /* 0x7f80000006067812 */ /* 0x000fe200078efcff */
[----:B------:R-:W-:Y:S05]  /*17a0*/  BRA `(.L_x_1169) ;  /* 0x0000001000007947 */ /* 0x000fea0003800000 */
.L_x_1167:
[----:B------:R-:W-:Y:S02]  /*17b0*/  IMAD R6, R23, 0x800000, R6 ;  /* 0x0080000017067824 */ /* 0x000fe400078e0206 */
.L_x_1169:
[----:B------:R-:W-:Y:S05]  /*17c0*/  BSYNC B4 ;  /* 0x0000000000047941 */ /* 0x000fea0003800000 */
.L_x_1166:
[----:B------:R-:W-:Y:S05]  /*17d0*/  BRA `(.L_x_1170) ;  /* 0x0000008000007947 */ /* 0x000fea0003800000 */
.L_x_1165:
[----:B------:R-:W-:-:S04]  /*17e0*/  LOP3.LUT R6, R7, 0x80000000, R6, 0x48, !PT ;  /* 0x8000000007067812 */ /* 0x000fc800078e4806 */
[----:B------:R-:W-:Y:S01]  /*17f0*/  LOP3.LUT R6, R6, 0x7f800000, RZ, 0xfc, !PT ;  /* 0x7f80000006067812 */ /* 0x000fe200078efcff */
[----:B------:R-:W-:Y:S05]  /*1800*/  BRA `(.L_x_1170) ;  /* 0x0000005000007947 */ /* 0x000fea0003800000 */
.L_x_1164:
[----:B------:R-:W-:Y:S01]  /*1810*/  LOP3.LUT R6, R7, 0x80000000, R6, 0x48, !PT ;  /* 0x8000000007067812 */ /* 0x000fe200078e4806 */
[----:B------:R-:W-:Y:S05]  /*1820*/  BRA `(.L_x_1170) ;  /* 0x0000003000007947 */ /* 0x000fea0003800000 */
.L_x_1163:
[----:B------:R-:W0:Y:S01]  /*1830*/  MUFU.RSQ R6, -QNAN ;  /* 0xffc0000000067908 */ /* 0x000e220000001400 */
[----:B------:R-:W-:Y:S05]  /*1840*/  BRA `(.L_x_1170) ;  /* 0x0000001000007947 */ /* 0x000fea0003800000 */
.L_x_1162:
[----:B------:R-:W-:Y:S02]  /*1850*/  FADD.FTZ R6, R6, R7 ;  /* 0x0000000706067221 */ /* 0x000fe40000010000 */
.L_x_1170:
[----:B------:R-:W-:Y:S05]  /*1860*/  BSYNC B3 ;  /* 0x0000000000037941 */ /* 0x000fea0003800000 */
.L_x_1160:
[----:B0-----:R-:W-:Y:S01]  /*1870*/  MOV R20, R6 ;  /* 0x0000000600147202 */ /* 0x001fe20000000f00 */
[----:B------:R-:W-:Y:S01]  /*1880*/  IMAD.MOV.U32 R6, RZ, RZ, R18 ;  /* 0x000000ffff067224 */ /* 0x000fe200078e0012 */
[----:B------:R-:W-:-:S04]  /*1890*/  MOV R7, 0x0 ;  /* 0x0000000000077802 */ /* 0x000fc80000000f00 */
[----:B------:R-:W-:Y:S05]  /*18a0*/  RET.REL.NODEC R6 `(sleepParticles_cuda_kernel_backward) ;  /* 0xffffe75006007950 */ /* 0x000fea0003c3ffff */
.L_x_1171:
        /* <DEDUP_REMOVED lines=13> */
.L_x_1228:


//--------------------- .text.sleepParticles_cuda_kernel_forward --------------------------
	.section	.text.sleepParticles_cuda_kernel_forward,"ax",@progbits
	.sectioninfo	@"SHI_REGISTERS=22"
	.align	128
        .global         sleepParticles_cuda_kernel_forward
        .type           sleepParticles_cuda_kernel_forward,@function
        .size           sleepParticles_cuda_kernel_forward,(.L_x_1230 - sleepParticles_cuda_kernel_forward)
        .other          sleepParticles_cuda_kernel_forward,@"STO_CUDA_ENTRY STV_DEFAULT"
sleepParticles_cuda_kernel_forward:
.text.sleepParticles_cuda_kernel_forward:
        /* <DEDUP_REMOVED lines=15> */
[----:B------:R-:W-:Y:S02]  /*00f0*/  UMOV UR4, URZ ;  /* 0x0000003f00047c82 */ /* 0x000fe40008000000 */
[----:B------:R-:W-:Y:S02]  /*0100*/  USHF.R.S32.HI UR5, URZ, 0x1f, UR5 ;  /* 0x0000001f3f057899 */ /* 0x000fe40008011405 */
[----:B------:R-:W-:Y:S02]  /*0110*/  USHF.R.S32.HI UR8, URZ, 0x1f, UR8 ;  /* 0x0000001f3f087899 */ /* 0x000fe40008011408 */
[----:B------:R-:W-:Y:S02]  /*0120*/  USHF.R.S32.HI UR9, URZ, 0x1f, UR9 ;  /* 0x0000001f3f097899 */ /* 0x000fe40008011409 */
[----:B------:R-:W-:Y:S02]  /*0130*/  UIADD3 UR4, UR7, UR4, URZ ;  /* 0x0000000407047290 */ /* 0x000fe4000fffe03f */
[----:B------:R-:W-:-:S02]  /*0140*/  ULDC.64 UR10, c[0x0][0x118] ;  /* 0x00004600000a7ab9 */ /* 0x000fc40000000a00 */
.L_x_1177:
[----:B0-----:R-:W-:Y:S01]  /*0150*/  SHF.R.S32.HI R4, RZ, 0x1f, R6 ;  /* 0x0000001fff047819 */ /* 0x001fe20000011406 */
[----:B------:R-:W-:-:S04]  /*0160*/  IMAD.MOV.U32 R3, RZ, RZ, c[0x0][0x1a8] ;  /* 0x00006a00ff037624 */ /* 0x000fc800078e00ff */
[----:B------:R-:W-:Y:S02]  /*0170*/  IMAD R5, R4, c[0x0][0x1a8], RZ ;  /* 0x00006a0004057a24 */ /* 0x000fe400078e02ff */
[----:B------:R-:W-:-:S04]  /*0180*/  IMAD.WIDE.U32 R2, R6, R3, c[0x0][0x188] ;  /* 0x0000620006027625 */ /* 0x000fc800078e0003 */
[----:B------:R-:W-:-:S04]  /*0190*/  IMAD R5, R6, UR5, R5 ;  /* 0x0000000506057c24 */ /* 0x000fc8000f8e0205 */
[----:B------:R-:W-:-:S05]  /*01a0*/  IMAD.IADD R3, R3, 0x1, R5 ;  /* 0x0000000103037824 */ /* 0x000fca00078e0205 */
[----:B------:R-:W2:Y:S01]  /*01b0*/  LDG.E R2, [R2.64] ;  /* 0x0000000a02027981 */ /* 0x000ea2000c1e1900 */
[----:B------:R-:W-:-:S04]  /*01c0*/  IADD3 R8, P1, R6, UR6, RZ ;  /* 0x0000000606087c10 */ /* 0x000fc8000ff3e0ff */
[----:B------:R-:W-:Y:S02]  /*01d0*/  IADD3.X R12, R11, UR4, RZ, P1, !PT ;  /* 0x000000040b0c7c10 */ /* 0x000fe40008ffe4ff */
[----:B--2---:R-:W-:-:S04]  /*01e0*/  LOP3.LUT R0, R2, 0x1, RZ, 0xc0, !PT ;  /* 0x0000000102007812 */ /* 0x004fc800078ec0ff */
[----:B------:R-:W-:-:S13]  /*01f0*/  ISETP.NE.U32.AND P0, PT, R0, 0x1, PT ;  /* 0x000000010000780c */ /* 0x000fda0003f05070 */
[----:B------:R-:W-:Y:S05]  /*0200*/  @P0 EXIT ;  /* 0x000000000000094d */ /* 0x000fea0003800000 */
[----:B------:R-:W-:Y:S01]  /*0210*/  MOV R5, c[0x0][0x218] ;  /* 0x0000860000057a02 */ /* 0x000fe20000000f00 */
[C---:B------:R-:W-:Y:S02]  /*0220*/  IMAD R0, R4.reuse, c[0x0][0x218], RZ ;  /* 0x0000860004007a24 */ /* 0x040fe400078e02ff */
[----:B------:R-:W-:Y:S02]  /*0230*/  IMAD R2, R4, c[0x0][0x1e0], RZ ;  /* 0x0000780004027a24 */ /* 0x000fe400078e02ff */
[----:B------:R-:W-:Y:S02]  /*0240*/  IMAD.MOV.U32 R11, RZ, RZ, c[0x0][0x1e0] ;  /* 0x00007800ff0b7624 */ /* 0x000fe400078e00ff */
[C---:B------:R-:W-:Y:S02]  /*0250*/  IMAD R3, R6.reuse, UR8, R0 ;  /* 0x0000000806037c24 */ /* 0x040fe4000f8e0200 */
[C---:B------:R-:W-:Y:S02]  /*0260*/  IMAD R7, R6.reuse, UR9, R2 ;  /* 0x0000000906077c24 */ /* 0x040fe4000f8e0202 */
[----:B------:R-:W-:-:S04]  /*0270*/  IMAD.WIDE.U32 R4, R6, R5, c[0x0][0x1f8] ;  /* 0x00007e0006047625 */ /* 0x000fc800078e0005 */
[----:B------:R-:W-:-:S04]  /*0280*/  IMAD.WIDE.U32 R10, R6, R11, c[0x0][0x1c0] ;  /* 0x00007000060a7625 */ /* 0x000fc800078e000b */
[----:B------:R-:W-:Y:S02]  /*0290*/  IMAD.IADD R5, R5, 0x1, R3 ;  /* 0x0000000105057824 */ /* 0x000fe400078e0203 */
[----:B------:R-:W-:-:S03]  /*02a0*/  IMAD.IADD R11, R11, 0x1, R7 ;  /* 0x000000010b0b7824 */ /* 0x000fc600078e0207 */
[----:B------:R-:W2:Y:S04]  /*02b0*/  LDG.E R2, [R4.64+0x4] ;  /* 0x0000040a04027981 */ /* 0x000ea8000c1e1900 */
[----:B------:R0:W2:Y:S04]  /*02c0*/  LDG.E R7, [R10.64+0x4] ;  /* 0x0000040a0a077981 */ /* 0x0000a8000c1e1900 */
[----:B------:R0:W3:Y:S04]  /*02d0*/  LDG.E R3, [R10.64] ;  /* 0x0000000a0a037981 */ /* 0x0000e8000c1e1900 */
[----:B------:R-:W3:Y:S04]  /*02e0*/  LDG.E R0, [R4.64] ;  /* 0x0000000a04007981 */ /* 0x000ee8000c1e1900 */
[----:B------:R0:W4:Y:S04]  /*02f0*/  LDG.E R9, [R10.64+0x8] ;  /* 0x0000080a0a097981 */ /* 0x000128000c1e1900 */
[----:B------:R-:W4:Y:S01]  /*0300*/  LDG.E R6, [R4.64+0x8] ;  /* 0x0000080a04067981 */ /* 0x000f22000c1e1900 */
[----:B------:R-:W-:Y:S01]  /*0310*/  ISETP.GE.U32.AND P0, PT, R8, c[0x0][0x178], PT ;  /* 0x00005e0008007a0c */ /* 0x000fe20003f06070 */
[----:B------:R-:W-:Y:S03]  /*0320*/  BSSY B0, `(.L_x_1172) ;  /* 0x0000016000007945 */ /* 0x000fe60003800000 */
[----:B------:R-:W-:-:S02]  /*0330*/  ISETP.GE.U32.AND.EX P0, PT, R12, c[0x0][0x17c], PT, P0 ;  /* 0x00005f000c007a0c */ /* 0x000fc40003f06100 */
[----:B0-----:R-:W-:Y:S01]  /*0340*/  MOV R11, R12 ;  /* 0x0000000c000b7202 */ /* 0x001fe20000000f00 */
[----:B--2---:R-:W-:-:S04]  /*0350*/  FADD R2, -R7, R2 ;  /* 0x0000000207027221 */ /* 0x004fc80000000100 */
[----:B------:R-:W-:Y:S01]  /*0360*/  FMUL R13, R2, R2 ;  /* 0x00000002020d7220 */ /* 0x000fe20000400000 */
[----:B---3--:R-:W-:-:S04]  /*0370*/  FADD R0, -R3, R0 ;  /* 0x0000000003007221 */ /* 0x008fc80000000100 */
[----:B------:R-:W-:Y:S01]  /*0380*/  FFMA R13, R0, R0, R13 ;  /* 0x00000000000d7223 */ /* 0x000fe2000000000d */
[----:B----4-:R-:W-:-:S04]  /*0390*/  FADD R6, -R9, R6 ;  /* 0x0000000609067221 */ /* 0x010fc80000000100 */
[----:B------:R-:W-:-:S05]  /*03a0*/  FFMA R14, R6, R6, R13 ;  /* 0x00000006060e7223 */ /* 0x000fca000000000d */
[----:B------:R-:W-:Y:S01]  /*03b0*/  IADD3 R0, R14, -0xd000000, RZ ;  /* 0xf30000000e007810 */ /* 0x000fe20007ffe0ff */
[----:B------:R0:W1:Y:S03]  /*03c0*/  MUFU.RSQ R15, R14 ;  /* 0x0000000e000f7308 */ /* 0x0000660000001400 */
[----:B------:R-:W-:Y:S01]  /*03d0*/  ISETP.GT.U32.AND P1, PT, R0, 0x727fffff, PT ;  /* 0x727fffff0000780c */ /* 0x000fe20003f24070 */
[----:B------:R-:W-:-:S12]  /*03e0*/  IMAD.MOV.U32 R6, RZ, RZ, R8 ;  /* 0x000000ffff067224 */ /* 0x000fd800078e0008 */
[----:B------:R-:W-:Y:S05]  /*03f0*/  @!P1 BRA `(.L_x_1173) ;  /* 0x0000004000009947 */ /* 0x000fea0003800000 */
[----:B01----:R-:W-:Y:S02]  /*0400*/  MOV R12, 0x420 ;  /* 0x00000420000c7802 */ /* 0x003fe40000000f00 */
[----:B------:R-:W-:Y:S05]  /*0410*/  CALL.REL.NOINC `($__internal_38_$__cuda_sm20_sqrt_rn_f32_slowpath) ;  /* 0x000001c000007944 */ /* 0x000fea0003c00000 */
[----:B------:R-:W-:Y:S01]  /*0420*/  IMAD.MOV.U32 R13, RZ, RZ, R2 ;  /* 0x000000ffff0d7224 */ /* 0x000fe200078e0002 */
[----:B------:R-:W-:Y:S05]  /*0430*/  BRA `(.L_x_1174) ;  /* 0x0000004000007947 */ /* 0x000fea0003800000 */
.L_x_1173:
[----:B01----:R-:W-:Y:S01]  /*0440*/  FMUL.FTZ R13, R14, R15 ;  /* 0x0000000f0e0d7220 */ /* 0x003fe20000410000 */
[----:B------:R-:W-:-:S03]  /*0450*/  FMUL.FTZ R2, R15, 0.5 ;  /* 0x3f0000000f027820 */ /* 0x000fc60000410000 */
[----:B------:R-:W-:-:S04]  /*0460*/  FFMA R0, -R13, R13, R14 ;  /* 0x0000000d0d007223 */ /* 0x000fc8000000010e */
[----:B------:R-:W-:Y:S02]  /*0470*/  FFMA R13, R0, R2, R13 ;  /* 0x00000002000d7223 */ /* 0x000fe4000000000d */
.L_x_1174:
[----:B------:R-:W-:Y:S05]  /*0480*/  BSYNC B0 ;  /* 0x0000000000007941 */ /* 0x000fea0003800000 */
.L_x_1172:
        /* <DEDUP_REMOVED lines=11> */
[----:B------:R-:W-:Y:S02]  /*0540*/  MOV R8, 0x560 ;  /* 0x0000056000087802 */ /* 0x000fe40000000f00 */
[----:B------:R-:W-:Y:S05]  /*0550*/  CALL.REL.NOINC `($__internal_39_$__cuda_sm3x_div_rn_noftz_f32_slowpath) ;  /* 0x000001e000007944 */ /* 0x000fea0003c00000 */
[----:B0-----:R-:W-:Y:S02]  /*0560*/  IMAD.MOV.U32 R0, RZ, RZ, R14 ;  /* 0x000000ffff007224 */ /* 0x001fe400078e000e */
.L_x_1176:
[----:B------:R-:W-:Y:S05]  /*0570*/  BSYNC B0 ;  /* 0x0000000000007941 */ /* 0x000fea0003800000 */
.L_x_1175:
[----:B------:R-:W-:-:S13]  /*0580*/  FSETP.GEU.AND P1, PT, R0, c[0x0][0x180], PT ;  /* 0x0000600000007a0b */ /* 0x000fda0003f2e000 */
[----:B------:R0:W-:Y:S04]  /*0590*/  @!P1 STG.E [R4.64], R3 ;  /* 0x0000000304009986 */ /* 0x0001e8000c10190a */
[----:B------:R0:W-:Y:S04]  /*05a0*/  @!P1 STG.E [R4.64+0x4], R7 ;  /* 0x0000040704009986 */ /* 0x0001e8000c10190a */
[----:B------:R0:W-:Y:S01]  /*05b0*/  @!P1 STG.E [R4.64+0x8], R9 ;  /* 0x0000080904009986 */ /* 0x0001e2000c10190a */
[----:B------:R-:W-:Y:S05]  /*05c0*/  @!P0 BRA `(.L_x_1177) ;  /* 0xfffffb8000008947 */ /* 0x000fea000383ffff */
[----:B------:R-:W-:Y:S05]  /*05d0*/  EXIT ;  /* 0x000000000000794d */ /* 0x000fea0003800000 */
        .weak           $__internal_38_$__cuda_sm20_sqrt_rn_f32_slowpath
        .type           $__internal_38_$__cuda_sm20_sqrt_rn_f32_slowpath,@function
        .size           $__internal_38_$__cuda_sm20_sqrt_rn_f32_slowpath,($__internal_39_$__cuda_sm3x_div_rn_noftz_f32_slowpath - $__internal_38_$__cuda_sm20_sqrt_rn_f32_slowpath)
$__internal_38_$__cuda_sm20_sqrt_rn_f32_slowpath:
[----:B------:R-:W-:-:S13]  /*05e0*/  LOP3.LUT P1, RZ, R14, 0x7fffffff, RZ, 0xc0, !PT ;  /* 0x7fffffff0eff7812 */ /* 0x000fda000782c0ff */
[----:B------:R-:W-:Y:S01]  /*05f0*/  @!P1 MOV R2, R14 ;  /* 0x0000000e00029202 */ /* 0x000fe20000000f00 */
        /* <DEDUP_REMOVED lines=18> */
.L_x_1178:
[----:B------:R-:W-:-:S04]  /*0720*/  IMAD.MOV.U32 R13, RZ, RZ, 0x0 ;  /* 0x00000000ff0d7424 */ /* 0x000fc800078e00ff */
[----:B------:R-:W-:Y:S05]  /*0730*/  RET.REL.NODEC R12 `(sleepParticles_cuda_kernel_forward) ;  /* 0xfffff8c00c007950 */ /* 0x000fea0003c3ffff */
        .weak           $__internal_39_$__cuda_sm3x_div_rn_noftz_f32_slowpath
        .type           $__internal_39_$__cuda_sm3x_div_rn_noftz_f32_slowpath,@function
        .size           $__internal_39_$__cuda_sm3x_div_rn_noftz_f32_slowpath,(.L_x_1230 - $__internal_39_$__cuda_sm3x_div_rn_noftz_f32_slowpath)
$__internal_39_$__cuda_sm3x_div_rn_noftz_f32_slowpath:
[----:B------:R-:W-:Y:S01]  /*0740*/  MOV R2, c[0x0][0x268] ;  /* 0x00009a0000027a02 */ /* 0x000fe20000000f00 */
[----:B------:R-:W-:Y:S01]  /*0750*/  BSSY B1, `(.L_x_1179) ;  /* 0x0000064000017945 */ /* 0x000fe20003800000 */
[----:B------:R-:W-:Y:S01]  /*0760*/  SHF.R.U32.HI R10, RZ, 0x17, R0 ;  /* 0x00000017ff0a7819 */ /* 0x000fe20000011600 */
[----:B------:R-:W-:Y:S01]  /*0770*/  IMAD.MOV.U32 R13, RZ, RZ, c[0x0][0x268] ;  /* 0x00009a00ff0d7624 */ /* 0x000fe200078e00ff */
[----:B------:R-:W-:Y:S02]  /*0780*/  SHF.R.U32.HI R12, RZ, 0x17, R2 ;  /* 0x00000017ff0c7819 */ /* 0x000fe40000011602 */
[----:B------:R-:W-:Y:S02]  /*0790*/  LOP3.LUT R16, R10, 0xff, RZ, 0xc0, !PT ;  /* 0x000000ff0a107812 */ /* 0x000fe400078ec0ff */
[----:B------:R-:W-:Y:S02]  /*07a0*/  LOP3.LUT R12, R12, 0xff, RZ, 0xc0, !PT ;  /* 0x000000ff0c0c7812 */ /* 0x000fe400078ec0ff */
[----:B------:R-:W-:-:S02]  /*07b0*/  IADD3 R15, R16, -0x1, RZ ;  /* 0xffffffff100f7810 */ /* 0x000fc40007ffe0ff */
[----:B------:R-:W-:-:S04]  /*07c0*/  IADD3 R14, R12, -0x1, RZ ;  /* 0xffffffff0c0e7810 */ /* 0x000fc80007ffe0ff */
        /* <DEDUP_REMOVED lines=27> */
.L_x_1180:
[----:B------:R-:W-:Y:S01]  /*0980*/  LEA R2, R12, 0xc0800000, 0x17 ;  /* 0xc08000000c027811 */ /* 0x000fe200078eb8ff */
[----:B------:R-:W-:Y:S03]  /*0990*/  BSSY B2, `(.L_x_1185) ;  /* 0x0000036000027945 */ /* 0x000fe60003800000 */
[----:B------:R-:W-:Y:S02]  /*09a0*/  IADD3 R2, -R2, R13, RZ ;  /* 0x0000000d02027210 */ /* 0x000fe40007ffe1ff */
[----:B------:R-:W-:Y:S02]  /*09b0*/  IADD3 R13, R16, -0x7f, RZ ;  /* 0xffffff81100d7810 */ /* 0x000fe40007ffe0ff */
[----:B------:R-:W0:Y:S01]  /*09c0*/  MUFU.RCP R14, R2 ;  /* 0x00000002000e7308 */ /* 0x000e220000001000 */
[----:B------:R-:W-:Y:S02]  /*09d0*/  FADD.FTZ R15, -R2, -RZ ;  /* 0x800000ff020f7221 */ /* 0x000fe40000010100 */
        /* <DEDUP_REMOVED lines=24> */
[CCC-:B------:R-:W-:Y:S01]  /*0b60*/  FFMA.RM R13, R19.reuse, R15.reuse, R16.reuse ;  /* 0x0000000f130d7223 */ /* 0x1c0fe20000004010 */
[C---:B------:R-:W-:Y:S02]  /*0b70*/  ISETP.NE.AND P3, PT, R10.reuse, RZ, PT ;  /* 0x000000ff0a00720c */ /* 0x040fe40003f65270 */
[----:B------:R-:W-:Y:S02]  /*0b80*/  ISETP.NE.AND P2, PT, R10, RZ, PT ;  /* 0x000000ff0a00720c */ /* 0x000fe40003f45270 */
[----:B------:R-:W-:Y:S01]  /*0b90*/  LOP3.LUT R2, R0, 0x7fffff, RZ, 0xc0, !PT ;  /* 0x007fffff00027812 */ /* 0x000fe200078ec0ff */
[----:B------:R-:W-:Y:S01]  /*0ba0*/  FFMA.RP R0, R19, R15, R16 ;  /* 0x0000000f13007223 */ /* 0x000fe20000008010 */
        /* <DEDUP_REMOVED lines=16> */
.L_x_1187:
[----:B------:R-:W-:-:S04]  /*0cb0*/  LOP3.LUT R14, R14, 0x80000000, RZ, 0xc0, !PT ;  /* 0x800000000e0e7812 */ /* 0x000fc800078ec0ff */
[----:B------:R-:W-:Y:S01]  /*0cc0*/  LOP3.LUT R14, R14, 0x7f800000, RZ, 0xfc, !PT ;  /* 0x7f8000000e0e7812 */ /* 0x000fe200078efcff */
[----:B------:R-:W-:Y:S05]  /*0cd0*/  BRA `(.L_x_1188) ;  /* 0x0000001000007947 */ /* 0x000fea0003800000 */
.L_x_1186:
[----:B------:R-:W-:Y:S02]  /*0ce0*/  LEA R14, R13, R14, 0x17 ;  /* 0x0000000e0d0e7211 */ /* 0x000fe400078eb8ff */
.L_x_1188:
[----:B------:R-:W-:Y:S05]  /*0cf0*/  BSYNC B2 ;  /* 0x0000000000027941 */ /* 0x000fea0003800000 */
.L_x_1185:
[----:B------:R-:W-:Y:S05]  /*0d00*/  BRA `(.L_x_1189) ;  /* 0x0000008000007947 */ /* 0x000fea0003800000 */
.L_x_1184:
[----:B------:R-:W-:-:S04]  /*0d10*/  LOP3.LUT R0, R13, 0x80000000, R0, 0x48, !PT ;  /* 0x800000000d007812 */ /* 0x000fc800078e4800 */
[----:B------:R-:W-:Y:S01]  /*0d20*/  LOP3.LUT R14, R0, 0x7f800000, RZ, 0xfc, !PT ;  /* 0x7f800000000e7812 */ /* 0x000fe200078efcff */
[----:B------:R-:W-:Y:S05]  /*0d30*/  BRA `(.L_x_1189) ;  /* 0x0000005000007947 */ /* 0x000fea0003800000 */
.L_x_1183:
[----:B------:R-:W-:Y:S01]  /*0d40*/  LOP3.LUT R14, R13, 0x80000000, R0, 0x48, !PT ;  /* 0x800000000d0e7812 */ /* 0x000fe200078e4800 */
[----:B------:R-:W-:Y:S05]  /*0d50*/  BRA `(.L_x_1189) ;  /* 0x0000003000007947 */ /* 0x000fea0003800000 */
.L_x_1182:
[----:B------:R-:W0:Y:S01]  /*0d60*/  MUFU.RSQ R14, -QNAN ;  /* 0xffc00000000e7908 */ /* 0x000e220000001400 */
[----:B------:R-:W-:Y:S05]  /*0d70*/  BRA `(.L_x_1189) ;  /* 0x0000001000007947 */ /* 0x000fea0003800000 */
.L_x_1181:
[----:B------:R-:W-:Y:S02]  /*0d80*/  FADD.FTZ R14, R0, c[0x0][0x268] ;  /* 0x00009a00000e7621 */ /* 0x000fe40000010000 */
.L_x_1189:
[----:B------:R-:W-:Y:S05]  /*0d90*/  BSYNC B1 ;  /* 0x0000000000017941 */ /* 0x000fea0003800000 */
.L_x_1179:
[----:B------:R-:W-:Y:S02]  /*0da0*/  IMAD.MOV.U32 R12, RZ, RZ, R8 ;  /* 0x000000ffff0c7224 */ /* 0x000fe400078e0008 */
[----:B------:R-:W-:-:S04]  /*0db0*/  IMAD.MOV.U32 R13, RZ, RZ, 0x0 ;  /* 0x00000000ff0d7424 */ /* 0x000fc800078e00ff */
[----:B------:R-:W-:Y:S05]  /*0dc0*/  RET.REL.NODEC R12 `(sleepParticles_cuda_kernel_forward) ;  /* 0xfffff2300c007950 */ /* 0x000fea0003c3ffff */
.L_x_1190:
        /* <DEDUP_REMOVED lines=11> */
.L_x_1230:


//--------------------- .nv.global.init           --------------------------
	.section	.nv.global.init,"aw",@progbits
	.align	4
.nv.global.init:
	.type		_ZN46_INTERNAL_00000000_15_default_program_953a223e2wp15LAUNCH_MAX_DIMSE,@object
	.size		_ZN46_INTERNAL_00000000_15_default_program_953a223e2wp15LAUNCH_MAX_DIMSE,(_ZN2wp6volume12pnano_traitsIjE9GRID_TYPEE - _ZN46_INTERNAL_00000000_15_default_program_953a223e2wp15LAUNCH_MAX_DIMSE)
_ZN46_INTERNAL_00000000_15_default_program_953a223e2wp15LAUNCH_MAX_DIMSE:
        /*0000*/ 	.byte	0x04, 0x00, 0x00, 0x00
	.type		_ZN2wp6volume12pnano_traitsIjE9GRID_TYPEE,@object
	.size		_ZN2wp6volume12pnano_traitsIjE9GRID_TYPEE,(_ZN46_INTERNAL_00000000_15_default_program_953a223e2wp25ARRAY_TYPE_FABRIC_INDEXEDE - _ZN2wp6volume12pnano_traitsIjE9GRID_TYPEE)
_ZN2wp6volume12pnano_traitsIjE9GRID_TYPEE:
        /*0004*/ 	.byte	0x0a, 0x00, 0x00, 0x00
	.type		_ZN46_INTERNAL_00000000_15_default_program_953a223e2wp25ARRAY_TYPE_FABRIC_INDEXEDE,@object
	.size		_ZN46_INTERNAL_00000000_15_default_program_953a223e2wp25ARRAY_TYPE_FABRIC_INDEXEDE,(_ZN2wp6volume12pnano_traitsINS_5vec_tILj3EdEEE9GRID_TYPEE - _ZN46_INTERNAL_00000000_15_default_program_953a223e2wp25ARRAY_TYPE_FABRIC_INDEXEDE)
_ZN46_INTERNAL_00000000_15_default_program_953a223e2wp25ARRAY_TYPE_FABRIC_INDEXEDE:
        /*0008*/ 	.byte	0x03, 0x00, 0x00, 0x00
	.type		_ZN2wp6volume12pnano_traitsINS_5vec_tILj3EdEEE9GRID_TYPEE,@object
	.size		_ZN2wp6volume12pnano_traitsINS_5vec_tILj3EdEEE9GRID_TYPEE,(_ZN2wp6volume12pnano_traitsINS_5vec_tILj4EdEEE9GRID_TYPEE - _ZN2wp6volume12pnano_traitsINS_5vec_tILj3EdEEE9GRID_TYPEE)
_ZN2wp6volume12pnano_traitsINS_5vec_tILj3EdEEE9GRID_TYPEE:
        /*000c*/ 	.byte	0x07, 0x00, 0x00, 0x00
	.type		_ZN2wp6volume12pnano_traitsINS_5vec_tILj4EdEEE9GRID_TYPEE,@object
	.size		_ZN2wp6volume12pnano_traitsINS_5vec_tILj4EdEEE9GRID_TYPEE,(_ZN2wp6volume12pnano_traitsIiE9GRID_TYPEE - _ZN2wp6volume12pnano_traitsINS_5vec_tILj4EdEEE9GRID_TYPEE)
_ZN2wp6volume12pnano_traitsINS_5vec_tILj4EdEEE9GRID_TYPEE:
        /*0010*/ 	.byte	0x12, 0x00, 0x00, 0x00
	.type		_ZN2wp6volume12pnano_traitsIiE9GRID_TYPEE,@object
	.size		_ZN2wp6volume12pnano_traitsIiE9GRID_TYPEE,(_ZN46_INTERNAL_00000000_15_default_program_953a223e2wp18ARRAY_TYPE_INDEXEDE - _ZN2wp6volume12pnano_traitsIiE9GRID_TYPEE)
_ZN2wp6volume12pnano_traitsIiE9GRID_TYPEE:
        /*0014*/ 	.byte	0x04, 0x00, 0x00, 0x00
	.type		_ZN46_INTERNAL_00000000_15_default_program_953a223e2wp18ARRAY_TYPE_INDEXEDE,@object
	.size		_ZN46_INTERNAL_00000000_15_default_program_953a223e2wp18ARRAY_TYPE_INDEXEDE,(_ZN2wp6volume12pnano_traitsIdE9GRID_TYPEE - _ZN46_INTERNAL_00000000_15_default_program_953a223e2wp18ARRAY_TYPE_INDEXEDE)
_ZN46_INTERNAL_00000000_15_default_program_953a223e2wp18ARRAY_TYPE_INDEXEDE:
        /*0018*/ 	.byte	0x01, 0x00, 0x00, 0x00
	.type		_ZN2wp6volume12pnano_traitsIdE9GRID_TYPEE,@object
	.size		_ZN2wp6volume12pnano_traitsIdE9GRID_TYPEE,(_ZN46_INTERNAL_00000000_15_default_program_953a223e2wp14ARRAY_MAX_DIMSE - _ZN2wp6volume12pnano_traitsIdE9GRID_TYPEE)
_ZN2wp6volume12pnano_traitsIdE9GRID_TYPEE:
        /*001c*/ 	.byte	0x02, 0x00, 0x00, 0x00
	.type		_ZN46_INTERNAL_00000000_15_default_program_953a223e2wp14ARRAY_MAX_DIMSE,@object
	.size		_ZN46_INTERNAL_00000000_15_default_program_953a223e2wp14ARRAY_MAX_DIMSE,(_ZN2wp6volume12pnano_traitsIfE9GRID_TYPEE - _ZN46_INTERNAL_00000000_15_default_program_953a223e2wp14ARRAY_MAX_DIMSE)
_ZN46_INTERNAL_00000000_15_default_program_953a223e2wp14ARRAY_MAX_DIMSE:
        /*0020*/ 	.byte	0x04, 0x00, 0x00, 0x00
	.type		_ZN2wp6volume12pnano_traitsIfE9GRID_TYPEE,@object
	.size		_ZN2wp6volume12pnano_traitsIfE9GRID_TYPEE,(_ZN2wp6volume12pnano_traitsINS_5vec_tILj4EfEEE9GRID_TYPEE - _ZN2wp6volume12pnano_traitsIfE9GRID_TYPEE)
_ZN2wp6volume12pnano_traitsIfE9GRID_TYPEE:
        /*0024*/ 	.byte	0x01, 0x00, 0x00, 0x00
	.type		_ZN2wp6volume12pnano_traitsINS_5vec_tILj4EfEEE9GRID_TYPEE,@object
	.size		_ZN2wp6volume12pnano_traitsINS_5vec_tILj4EfEEE9GRID_TYPEE,(_ZN46_INTERNAL_00000000_15_default_program_953a223e2wp6volume6LINEARE - _ZN2wp6volume12pnano_traitsINS_5vec_tILj4EfEEE9GRID_TYPEE)
_ZN2wp6volume12pnano_traitsINS_5vec_tILj4EfEEE9GRID_TYPEE:
        /*0028*/ 	.byte	0x11, 0x00, 0x00, 0x00
	.type		_ZN46_INTERNAL_00000000_15_default_program_953a223e2wp6volume6LINEARE,@object
	.size		_ZN46_INTERNAL_00000000_15_default_program_953a223e2wp6volume6LINEARE,(_ZN2wp6volume12pnano_traitsIxE9GRID_TYPEE - _ZN46_INTERNAL_00000000_15_default_program_953a223e2wp6volume6LINEARE)
_ZN46_INTERNAL_00000000_15_default_program_953a223e2wp6volume6LINEARE:
        /*002c*/ 	.byte	0x01, 0x00, 0x00, 0x00
	.type		_ZN2wp6volume12pnano_traitsIxE9GRID_TYPEE,@object
	.size		_ZN2wp6volume12pnano_traitsIxE9GRID_TYPEE,(_ZN46_INTERNAL_00000000_15_default_program_953a223e2wp17ARRAY_TYPE_FABRICE - _ZN2wp6volume12pnano_traitsIxE9GRID_TYPEE)
_ZN2wp6volume12pnano_traitsIxE9GRID_TYPEE:
        /*0030*/ 	.byte	0x05, 0x00, 0x00, 0x00
	.type		_ZN46_INTERNAL_00000000_15_default_program_953a223e2wp17ARRAY_TYPE_FABRICE,@object
	.size		_ZN46_INTERNAL_00000000_15_default_program_953a223e2wp17ARRAY_TYPE_FABRICE,(_ZN2wp6volume12pnano_traitsINS_5vec_tILj3EfEEE9GRID_TYPEE - _ZN46_INTERNAL_00000000_15_default_program_953a223e2wp17ARRAY_TYPE_FABRICE)
_ZN46_INTERNAL_00000000_15_default_program_953a223e2wp17ARRAY_TYPE_FABRICE:
        /*0034*/ 	.byte	0x02, 0x00, 0x00, 0x00
	.type		_ZN2wp6volume12pnano_traitsINS_5vec_tILj3EfEEE9GRID_TYPEE,@object
	.size		_ZN2wp6volume12pnano_traitsINS_5vec_tILj3EfEEE9GRID_TYPEE,(__cudart_i2opi_f - _ZN2wp6volume12pnano_traitsINS_5vec_tILj3EfEEE9GRID_TYPEE)
_ZN2wp6volume12pnano_traitsINS_5vec_tILj3EfEEE9GRID_TYPEE:
        /*0038*/ 	.byte	0x06, 0x00, 0x00, 0x00
	.type		__cudart_i2opi_f,@object
	.size		__cudart_i2opi_f,(.L_25 - __cudart_i2opi_f)
__cudart_i2opi_f:
        /*003c*/ 	.byte	0x41, 0x90, 0x43, 0x3c, 0x99, 0x95, 0x62, 0xdb, 0xc0, 0xdd, 0x34, 0xf5, 0xd1, 0x57, 0x27, 0xfc
        /*004c*/ 	.byte	0x29, 0x15, 0x44, 0x4e, 0x6e, 0x83, 0xf9, 0xa2
.L_25:


//--------------------- .nv.global                --------------------------
	.section	.nv.global,"aw",@nobits
	.align	4
.nv.global:
	.type		_ZN46_INTERNAL_00000000_15_default_program_953a223e2wp6volume7CLOSESTE,@object
	.size		_ZN46_INTERNAL_00000000_15_default_program_953a223e2wp6volume7CLOSESTE,(_ZN46_INTERNAL_00000000_15_default_program_953a223e2wp18ARRAY_TYPE_REGULARE - _ZN46_INTERNAL_00000000_15_default_program_953a223e2wp6volume7CLOSESTE)
_ZN46_INTERNAL_00000000_15_default_program_953a223e2wp6volume7CLOSESTE:
	.zero		4
	.type		_ZN46_INTERNAL_00000000_15_default_program_953a223e2wp18ARRAY_TYPE_REGULARE,@object
	.size		_ZN46_INTERNAL_00000000_15_default_program_953a223e2wp18ARRAY_TYPE_REGULARE,(.L_21 - _ZN46_INTERNAL_00000000_15_default_program_953a223e2wp18ARRAY_TYPE_REGULARE)
_ZN46_INTERNAL_00000000_15_default_program_953a223e2wp18ARRAY_TYPE_REGULARE:
	.zero		4
.L_21:
